//
// Generated by NVIDIA NVVM Compiler
//
// Compiler Build ID: CL-36424714
// Cuda compilation tools, release 13.0, V13.0.88
// Based on NVVM 20.0.0
//

.version 9.0
.target sm_100
.address_size 64

	// .globl	_Z12print_kernelv
.extern .func  (.param .b32 func_retval0) vprintf
(
	.param .b64 vprintf_param_0,
	.param .b64 vprintf_param_1
)
;
.extern .func __assertfail
(
	.param .b64 __assertfail_param_0,
	.param .b64 __assertfail_param_1,
	.param .b32 __assertfail_param_2,
	.param .b64 __assertfail_param_3,
	.param .b64 __assertfail_param_4
)
;
.global .align 1 .b8 __unnamed_1[33] = {105, 110, 116, 32, 67, 83, 82, 58, 58, 103, 101, 116, 95, 115, 116, 97, 114, 116, 95, 101, 100, 103, 101, 95, 105, 100, 120, 40, 105, 110, 116, 41};
.global .align 1 .b8 __unnamed_2[31] = {105, 110, 116, 32, 67, 83, 82, 58, 58, 103, 101, 116, 95, 101, 110, 100, 95, 101, 100, 103, 101, 95, 105, 100, 120, 40, 105, 110, 116, 41};
.global .align 1 .b8 __unnamed_3[78] = {118, 111, 105, 100, 32, 86, 101, 99, 116, 111, 114, 86, 101, 114, 116, 101, 120, 69, 109, 98, 101, 100, 100, 105, 110, 103, 60, 115, 105, 122, 101, 62, 58, 58, 114, 101, 109, 111, 118, 101, 95, 108, 97, 115, 116, 40, 41, 32, 91, 119, 105, 116, 104, 32, 117, 110, 115, 105, 103, 110, 101, 100, 32, 105, 110, 116, 32, 115, 105, 122, 101, 32, 61, 32, 50, 85, 93};
.global .align 1 .b8 __unnamed_4[78] = {118, 111, 105, 100, 32, 86, 101, 99, 116, 111, 114, 86, 101, 114, 116, 101, 120, 69, 109, 98, 101, 100, 100, 105, 110, 103, 60, 115, 105, 122, 101, 62, 58, 58, 114, 101, 109, 111, 118, 101, 95, 108, 97, 115, 116, 40, 41, 32, 91, 119, 105, 116, 104, 32, 117, 110, 115, 105, 103, 110, 101, 100, 32, 105, 110, 116, 32, 115, 105, 122, 101, 32, 61, 32, 51, 85, 93};
.global .align 1 .b8 __unnamed_5[78] = {118, 111, 105, 100, 32, 86, 101, 99, 116, 111, 114, 86, 101, 114, 116, 101, 120, 69, 109, 98, 101, 100, 100, 105, 110, 103, 60, 115, 105, 122, 101, 62, 58, 58, 114, 101, 109, 111, 118, 101, 95, 108, 97, 115, 116, 40, 41, 32, 91, 119, 105, 116, 104, 32, 117, 110, 115, 105, 103, 110, 101, 100, 32, 105, 110, 116, 32, 115, 105, 122, 101, 32, 61, 32, 52, 85, 93};
.global .align 1 .b8 __unnamed_6[78] = {118, 111, 105, 100, 32, 86, 101, 99, 116, 111, 114, 86, 101, 114, 116, 101, 120, 69, 109, 98, 101, 100, 100, 105, 110, 103, 60, 115, 105, 122, 101, 62, 58, 58, 114, 101, 109, 111, 118, 101, 95, 108, 97, 115, 116, 40, 41, 32, 91, 119, 105, 116, 104, 32, 117, 110, 115, 105, 103, 110, 101, 100, 32, 105, 110, 116, 32, 115, 105, 122, 101, 32, 61, 32, 53, 85, 93};
.global .align 1 .b8 __unnamed_7[78] = {118, 111, 105, 100, 32, 86, 101, 99, 116, 111, 114, 86, 101, 114, 116, 101, 120, 69, 109, 98, 101, 100, 100, 105, 110, 103, 60, 115, 105, 122, 101, 62, 58, 58, 114, 101, 109, 111, 118, 101, 95, 108, 97, 115, 116, 40, 41, 32, 91, 119, 105, 116, 104, 32, 117, 110, 115, 105, 103, 110, 101, 100, 32, 105, 110, 116, 32, 115, 105, 122, 101, 32, 61, 32, 54, 85, 93};
.global .align 1 .b8 __unnamed_8[78] = {118, 111, 105, 100, 32, 86, 101, 99, 116, 111, 114, 86, 101, 114, 116, 101, 120, 69, 109, 98, 101, 100, 100, 105, 110, 103, 60, 115, 105, 122, 101, 62, 58, 58, 114, 101, 109, 111, 118, 101, 95, 108, 97, 115, 116, 40, 41, 32, 91, 119, 105, 116, 104, 32, 117, 110, 115, 105, 103, 110, 101, 100, 32, 105, 110, 116, 32, 115, 105, 122, 101, 32, 61, 32, 55, 85, 93};
.global .align 1 .b8 __unnamed_9[78] = {118, 111, 105, 100, 32, 86, 101, 99, 116, 111, 114, 86, 101, 114, 116, 101, 120, 69, 109, 98, 101, 100, 100, 105, 110, 103, 60, 115, 105, 122, 101, 62, 58, 58, 114, 101, 109, 111, 118, 101, 95, 108, 97, 115, 116, 40, 41, 32, 91, 119, 105, 116, 104, 32, 117, 110, 115, 105, 103, 110, 101, 100, 32, 105, 110, 116, 32, 115, 105, 122, 101, 32, 61, 32, 56, 85, 93};
.global .align 1 .b8 __unnamed_10[78] = {118, 111, 105, 100, 32, 86, 101, 99, 116, 111, 114, 86, 101, 114, 116, 101, 120, 69, 109, 98, 101, 100, 100, 105, 110, 103, 60, 115, 105, 122, 101, 62, 58, 58, 114, 101, 109, 111, 118, 101, 95, 108, 97, 115, 116, 40, 41, 32, 91, 119, 105, 116, 104, 32, 117, 110, 115, 105, 103, 110, 101, 100, 32, 105, 110, 116, 32, 115, 105, 122, 101, 32, 61, 32, 57, 85, 93};
.global .align 1 .b8 $str$3[32] = {72, 101, 108, 108, 111, 32, 102, 114, 111, 109, 32, 98, 108, 111, 99, 107, 32, 37, 100, 44, 32, 116, 104, 114, 101, 97, 100, 32, 37, 100, 10};
.global .align 1 .b8 $str$4[29] = {118, 101, 114, 116, 101, 120, 95, 105, 100, 32, 37, 100, 44, 32, 110, 95, 118, 101, 114, 116, 105, 99, 101, 115, 32, 37, 100, 10};
.global .align 1 .b8 $str$5[6] = {102, 97, 108, 115, 101};
.global .align 1 .b8 $str$6[27] = {47, 116, 109, 112, 47, 115, 97, 115, 115, 95, 99, 117, 95, 99, 115, 110, 106, 108, 117, 104, 108, 47, 107, 46, 99, 117};
.global .align 1 .b8 $str$7[41] = {118, 101, 114, 116, 101, 120, 95, 105, 100, 32, 60, 32, 110, 95, 118, 101, 114, 116, 105, 99, 101, 115, 32, 38, 38, 32, 48, 32, 60, 61, 32, 118, 101, 114, 116, 101, 120, 95, 105, 100};
.global .align 1 .b8 $str$11[16] = {102, 105, 108, 108, 101, 100, 95, 115, 105, 122, 101, 32, 62, 32, 48};

.visible .entry _Z12print_kernelv()
{
	.local .align 8 .b8 	__local_depot0[8];
	.reg .b64 	%SP;
	.reg .b64 	%SPL;
	.reg .b32 	%r<5>;
	.reg .b64 	%rd<5>;

	mov.u64 	%SPL, __local_depot0;
	cvta.local.u64 	%SP, %SPL;
	add.u64 	%rd1, %SP, 0;
	add.u64 	%rd2, %SPL, 0;
	mov.u32 	%r1, %ctaid.x;
	mov.u32 	%r2, %tid.x;
	st.local.v2.u32 	[%rd2], {%r1, %r2};
	mov.u64 	%rd3, $str$3;
	cvta.global.u64 	%rd4, %rd3;
	{ // callseq 0, 0
	.param .b64 param0;
	st.param.b64 	[param0], %rd4;
	.param .b64 param1;
	st.param.b64 	[param1], %rd1;
	.param .b32 retval0;
	call.uni (retval0), 
	vprintf, 
	(
	param0, 
	param1
	);
	ld.param.b32 	%r3, [retval0];
	} // callseq 0
	ret;

}
	// .globl	_Z38run_single_step_vectorvertex_embeddingILm1EEvPviP3CSRS0_PiS0_S3_S3_S3_i
.visible .entry _Z38run_single_step_vectorvertex_embeddingILm1EEvPviP3CSRS0_PiS0_S3_S3_S3_i(
	.param .u64 .ptr .align 1 _Z38run_single_step_vectorvertex_embeddingILm1EEvPviP3CSRS0_PiS0_S3_S3_S3_i_param_0,
	.param .u32 _Z38run_single_step_vectorvertex_embeddingILm1EEvPviP3CSRS0_PiS0_S3_S3_S3_i_param_1,
	.param .u64 .ptr .align 1 _Z38run_single_step_vectorvertex_embeddingILm1EEvPviP3CSRS0_PiS0_S3_S3_S3_i_param_2,
	.param .u64 .ptr .align 1 _Z38run_single_step_vectorvertex_embeddingILm1EEvPviP3CSRS0_PiS0_S3_S3_S3_i_param_3,
	.param .u64 .ptr .align 1 _Z38run_single_step_vectorvertex_embeddingILm1EEvPviP3CSRS0_PiS0_S3_S3_S3_i_param_4,
	.param .u64 .ptr .align 1 _Z38run_single_step_vectorvertex_embeddingILm1EEvPviP3CSRS0_PiS0_S3_S3_S3_i_param_5,
	.param .u64 .ptr .align 1 _Z38run_single_step_vectorvertex_embeddingILm1EEvPviP3CSRS0_PiS0_S3_S3_S3_i_param_6,
	.param .u64 .ptr .align 1 _Z38run_single_step_vectorvertex_embeddingILm1EEvPviP3CSRS0_PiS0_S3_S3_S3_i_param_7,
	.param .u64 .ptr .align 1 _Z38run_single_step_vectorvertex_embeddingILm1EEvPviP3CSRS0_PiS0_S3_S3_S3_i_param_8,
	.param .u32 _Z38run_single_step_vectorvertex_embeddingILm1EEvPviP3CSRS0_PiS0_S3_S3_S3_i_param_9
)
{
	.local .align 8 .b8 	__local_depot1[24];
	.reg .b64 	%SP;
	.reg .b64 	%SPL;
	.reg .pred 	%p<69>;
	.reg .b16 	%rs<27>;
	.reg .b32 	%r<212>;
	.reg .b64 	%rd<180>;

	mov.u64 	%SPL, __local_depot1;
	cvta.local.u64 	%SP, %SPL;
	ld.param.u64 	%rd18, [_Z38run_single_step_vectorvertex_embeddingILm1EEvPviP3CSRS0_PiS0_S3_S3_S3_i_param_0];
	ld.param.u32 	%r89, [_Z38run_single_step_vectorvertex_embeddingILm1EEvPviP3CSRS0_PiS0_S3_S3_S3_i_param_1];
	ld.param.u64 	%rd19, [_Z38run_single_step_vectorvertex_embeddingILm1EEvPviP3CSRS0_PiS0_S3_S3_S3_i_param_2];
	ld.param.u64 	%rd20, [_Z38run_single_step_vectorvertex_embeddingILm1EEvPviP3CSRS0_PiS0_S3_S3_S3_i_param_3];
	ld.param.u64 	%rd16, [_Z38run_single_step_vectorvertex_embeddingILm1EEvPviP3CSRS0_PiS0_S3_S3_S3_i_param_4];
	ld.param.u64 	%rd21, [_Z38run_single_step_vectorvertex_embeddingILm1EEvPviP3CSRS0_PiS0_S3_S3_S3_i_param_5];
	ld.param.u64 	%rd17, [_Z38run_single_step_vectorvertex_embeddingILm1EEvPviP3CSRS0_PiS0_S3_S3_S3_i_param_6];
	ld.param.u32 	%r88, [_Z38run_single_step_vectorvertex_embeddingILm1EEvPviP3CSRS0_PiS0_S3_S3_S3_i_param_9];
	cvta.to.global.u64 	%rd1, %rd20;
	cvta.to.global.u64 	%rd2, %rd21;
	cvta.to.global.u64 	%rd3, %rd17;
	cvta.to.global.u64 	%rd4, %rd16;
	cvta.to.global.u64 	%rd5, %rd19;
	cvta.to.global.u64 	%rd6, %rd18;
	add.u64 	%rd7, %SPL, 8;
	mov.u32 	%r90, %ctaid.x;
	mov.u32 	%r91, %ntid.x;
	mov.u32 	%r92, %tid.x;
	mad.lo.s32 	%r1, %r90, %r91, %r92;
	setp.ge.s32 	%p1, %r1, %r89;
	@%p1 bra 	$L__BB1_86;
	setp.ne.s32 	%p2, %r88, 0;
	@%p2 bra 	$L__BB1_44;
	mov.b32 	%r134, 0;
	st.local.u32 	[%rd7+8], %r134;
	mul.wide.s32 	%rd100, %r1, 8;
	add.s64 	%rd8, %rd6, %rd100;
	ld.global.u32 	%r2, [%rd8+4];
	setp.eq.s32 	%p36, %r2, 0;
	@%p36 bra 	$L__BB1_9;
	and.b32  	%r3, %r2, 3;
	setp.lt.u32 	%p37, %r2, 4;
	mov.b32 	%r178, 0;
	@%p37 bra 	$L__BB1_6;
	and.b32  	%r178, %r2, -4;
	mov.b32 	%r176, 0;
$L__BB1_5:
	mul.wide.u32 	%rd101, %r176, 4;
	add.s64 	%rd102, %rd8, %rd101;
	ld.global.u32 	%r137, [%rd102];
	ld.local.u32 	%r138, [%rd7+8];
	add.s32 	%r139, %r138, 1;
	st.local.u32 	[%rd7+8], %r139;
	mul.wide.u32 	%rd103, %r138, 4;
	add.s64 	%rd104, %rd7, %rd103;
	st.local.u32 	[%rd104], %r137;
	ld.global.u32 	%r140, [%rd102+4];
	ld.local.u32 	%r141, [%rd7+8];
	add.s32 	%r142, %r141, 1;
	st.local.u32 	[%rd7+8], %r142;
	mul.wide.u32 	%rd105, %r141, 4;
	add.s64 	%rd106, %rd7, %rd105;
	st.local.u32 	[%rd106], %r140;
	ld.global.u32 	%r143, [%rd102+8];
	ld.local.u32 	%r144, [%rd7+8];
	add.s32 	%r145, %r144, 1;
	st.local.u32 	[%rd7+8], %r145;
	mul.wide.u32 	%rd107, %r144, 4;
	add.s64 	%rd108, %rd7, %rd107;
	st.local.u32 	[%rd108], %r143;
	ld.global.u32 	%r146, [%rd102+12];
	ld.local.u32 	%r147, [%rd7+8];
	add.s32 	%r148, %r147, 1;
	st.local.u32 	[%rd7+8], %r148;
	mul.wide.u32 	%rd109, %r147, 4;
	add.s64 	%rd110, %rd7, %rd109;
	st.local.u32 	[%rd110], %r146;
	add.s32 	%r176, %r176, 4;
	setp.ne.s32 	%p38, %r176, %r178;
	@%p38 bra 	$L__BB1_5;
$L__BB1_6:
	setp.eq.s32 	%p39, %r3, 0;
	@%p39 bra 	$L__BB1_9;
	mov.b32 	%r179, 0;
$L__BB1_8:
	.pragma "nounroll";
	mul.wide.u32 	%rd111, %r178, 4;
	add.s64 	%rd112, %rd8, %rd111;
	ld.global.u32 	%r150, [%rd112];
	ld.local.u32 	%r151, [%rd7+8];
	add.s32 	%r152, %r151, 1;
	st.local.u32 	[%rd7+8], %r152;
	mul.wide.u32 	%rd113, %r151, 4;
	add.s64 	%rd114, %rd7, %rd113;
	st.local.u32 	[%rd114], %r150;
	add.s32 	%r178, %r178, 1;
	add.s32 	%r179, %r179, 1;
	setp.ne.s32 	%p40, %r179, %r3;
	@%p40 bra 	$L__BB1_8;
$L__BB1_9:
	ld.local.u32 	%r193, [%rd7+8];
	setp.eq.s32 	%p41, %r193, 0;
	@%p41 bra 	$L__BB1_86;
	mov.b32 	%r181, 0;
	add.u64 	%rd117, %SP, 0;
	mov.u64 	%rd119, $str$4;
	mov.u64 	%rd121, $str$5;
	mov.u64 	%rd123, $str$6;
	mov.u64 	%rd125, __unnamed_1;
$L__BB1_11:
	mul.wide.u32 	%rd115, %r181, 4;
	add.s64 	%rd116, %rd7, %rd115;
	ld.local.u32 	%r15, [%rd116];
	ld.global.u32 	%r16, [%rd5+89288];
	setp.lt.s32 	%p42, %r15, %r16;
	setp.gt.s32 	%p43, %r15, -1;
	and.pred  	%p44, %p43, %p42;
	@%p44 bra 	$L__BB1_13;
	cvta.to.local.u64 	%rd118, %rd117;
	st.local.v2.u32 	[%rd118], {%r15, %r16};
	cvta.global.u64 	%rd120, %rd119;
	{ // callseq 8, 0
	.param .b64 param0;
	st.param.b64 	[param0], %rd120;
	.param .b64 param1;
	st.param.b64 	[param1], %rd117;
	.param .b32 retval0;
	call.uni (retval0), 
	vprintf, 
	(
	param0, 
	param1
	);
	ld.param.b32 	%r154, [retval0];
	} // callseq 8
	cvta.global.u64 	%rd122, %rd121;
	cvta.global.u64 	%rd124, %rd123;
	cvta.global.u64 	%rd126, %rd125;
	{ // callseq 9, 0
	.param .b64 param0;
	st.param.b64 	[param0], %rd122;
	.param .b64 param1;
	st.param.b64 	[param1], %rd124;
	.param .b32 param2;
	st.param.b32 	[param2], 167;
	.param .b64 param3;
	st.param.b64 	[param3], %rd126;
	.param .b64 param4;
	st.param.b64 	[param4], 1;
	call.uni 
	__assertfail, 
	(
	param0, 
	param1, 
	param2, 
	param3, 
	param4
	);
	} // callseq 9
$L__BB1_13:
	mul.wide.s32 	%rd127, %r15, 16;
	add.s64 	%rd128, %rd5, %rd127;
	add.s64 	%rd9, %rd128, 8;
	ld.global.u32 	%r185, [%rd128+8];
$L__BB1_14:
	setp.gt.s32 	%p45, %r15, -1;
	ld.global.u32 	%r156, [%rd5+89288];
	setp.lt.s32 	%p46, %r15, %r156;
	and.pred  	%p47, %p45, %p46;
	@%p47 bra 	$L__BB1_16;
	mov.u64 	%rd129, $str$7;
	cvta.global.u64 	%rd130, %rd129;
	mov.u64 	%rd131, $str$6;
	cvta.global.u64 	%rd132, %rd131;
	mov.u64 	%rd133, __unnamed_2;
	cvta.global.u64 	%rd134, %rd133;
	{ // callseq 10, 0
	.param .b64 param0;
	st.param.b64 	[param0], %rd130;
	.param .b64 param1;
	st.param.b64 	[param1], %rd132;
	.param .b32 param2;
	st.param.b32 	[param2], 175;
	.param .b64 param3;
	st.param.b64 	[param3], %rd134;
	.param .b64 param4;
	st.param.b64 	[param4], 1;
	call.uni 
	__assertfail, 
	(
	param0, 
	param1, 
	param2, 
	param3, 
	param4
	);
	} // callseq 10
$L__BB1_16:
	ld.global.u32 	%r157, [%rd9+4];
	setp.gt.s32 	%p48, %r185, %r157;
	@%p48 bra 	$L__BB1_43;
	mul.wide.s32 	%rd135, %r185, 4;
	add.s64 	%rd136, %rd5, %rd135;
	ld.global.u32 	%r22, [%rd136+52992];
	ld.local.u32 	%r158, [%rd7];
	setp.gt.s32 	%p49, %r158, %r22;
	@%p49 bra 	$L__BB1_42;
	setp.eq.s32 	%p50, %r193, 0;
	@%p50 bra 	$L__BB1_22;
	max.u32 	%r159, %r193, 1;
	neg.s32 	%r186, %r159;
	mov.u64 	%rd179, %rd7;
$L__BB1_20:
	ld.local.u32 	%r160, [%rd179];
	setp.eq.s32 	%p51, %r160, %r22;
	@%p51 bra 	$L__BB1_42;
	add.s32 	%r186, %r186, 1;
	setp.ne.s32 	%p52, %r186, 0;
	add.s64 	%rd179, %rd179, 4;
	@%p52 bra 	$L__BB1_20;
$L__BB1_22:
	add.s32 	%r161, %r193, 1;
	st.local.u32 	[%rd7+8], %r161;
	mul.wide.u32 	%rd137, %r193, 4;
	add.s64 	%rd138, %rd7, %rd137;
	st.local.u32 	[%rd138], %r22;
	ld.local.u32 	%r26, [%rd7+8];
	setp.eq.s32 	%p53, %r26, 0;
	@%p53 bra 	$L__BB1_38;
	mov.b32 	%r187, 0;
$L__BB1_24:
	mul.wide.u32 	%rd139, %r187, 4;
	add.s64 	%rd140, %rd7, %rd139;
	ld.local.u32 	%r28, [%rd140];
	mul.wide.s32 	%rd141, %r28, 16;
	add.s64 	%rd142, %rd5, %rd141;
	add.s64 	%rd12, %rd142, 8;
	mov.b32 	%r188, 0;
$L__BB1_25:
	mul.wide.u32 	%rd143, %r188, 4;
	add.s64 	%rd144, %rd7, %rd143;
	ld.local.u32 	%r30, [%rd144];
	setp.eq.s32 	%p54, %r28, %r30;
	@%p54 bra 	$L__BB1_36;
	mov.b32 	%r189, 0;
$L__BB1_27:
	mul.wide.u32 	%rd145, %r189, 4;
	add.s64 	%rd146, %rd7, %rd145;
	ld.local.u32 	%r165, [%rd146];
	setp.eq.s32 	%p55, %r165, %r30;
	@%p55 bra 	$L__BB1_29;
	add.s32 	%r189, %r189, 1;
	setp.eq.s32 	%p56, %r189, %r26;
	@%p56 bra 	$L__BB1_36;
	bra.uni 	$L__BB1_27;
$L__BB1_29:
	setp.gt.s32 	%p57, %r28, -1;
	ld.global.u32 	%r33, [%rd5+89288];
	setp.lt.s32 	%p58, %r28, %r33;
	and.pred  	%p59, %p57, %p58;
	@%p59 bra 	$L__BB1_31;
	add.u64 	%rd147, %SP, 0;
	add.u64 	%rd148, %SPL, 0;
	st.local.v2.u32 	[%rd148], {%r28, %r33};
	mov.u64 	%rd149, $str$4;
	cvta.global.u64 	%rd150, %rd149;
	{ // callseq 11, 0
	.param .b64 param0;
	st.param.b64 	[param0], %rd150;
	.param .b64 param1;
	st.param.b64 	[param1], %rd147;
	.param .b32 retval0;
	call.uni (retval0), 
	vprintf, 
	(
	param0, 
	param1
	);
	ld.param.b32 	%r166, [retval0];
	} // callseq 11
	mov.u64 	%rd151, $str$5;
	cvta.global.u64 	%rd152, %rd151;
	mov.u64 	%rd153, $str$6;
	cvta.global.u64 	%rd154, %rd153;
	mov.u64 	%rd155, __unnamed_1;
	cvta.global.u64 	%rd156, %rd155;
	{ // callseq 12, 0
	.param .b64 param0;
	st.param.b64 	[param0], %rd152;
	.param .b64 param1;
	st.param.b64 	[param1], %rd154;
	.param .b32 param2;
	st.param.b32 	[param2], 167;
	.param .b64 param3;
	st.param.b64 	[param3], %rd156;
	.param .b64 param4;
	st.param.b64 	[param4], 1;
	call.uni 
	__assertfail, 
	(
	param0, 
	param1, 
	param2, 
	param3, 
	param4
	);
	} // callseq 12
$L__BB1_31:
	ld.global.u32 	%r190, [%rd12];
$L__BB1_32:
	setp.gt.s32 	%p60, %r28, -1;
	ld.global.u32 	%r168, [%rd5+89288];
	setp.lt.s32 	%p61, %r28, %r168;
	and.pred  	%p62, %p60, %p61;
	@%p62 bra 	$L__BB1_34;
	mov.u64 	%rd157, $str$7;
	cvta.global.u64 	%rd158, %rd157;
	mov.u64 	%rd159, $str$6;
	cvta.global.u64 	%rd160, %rd159;
	mov.u64 	%rd161, __unnamed_2;
	cvta.global.u64 	%rd162, %rd161;
	{ // callseq 13, 0
	.param .b64 param0;
	st.param.b64 	[param0], %rd158;
	.param .b64 param1;
	st.param.b64 	[param1], %rd160;
	.param .b32 param2;
	st.param.b32 	[param2], 175;
	.param .b64 param3;
	st.param.b64 	[param3], %rd162;
	.param .b64 param4;
	st.param.b64 	[param4], 1;
	call.uni 
	__assertfail, 
	(
	param0, 
	param1, 
	param2, 
	param3, 
	param4
	);
	} // callseq 13
$L__BB1_34:
	ld.global.u32 	%r169, [%rd12+4];
	setp.gt.s32 	%p63, %r190, %r169;
	@%p63 bra 	$L__BB1_39;
	mul.wide.s32 	%rd163, %r190, 4;
	add.s64 	%rd164, %rd5, %rd163;
	ld.global.u32 	%r170, [%rd164+52992];
	setp.ne.s32 	%p64, %r170, %r30;
	add.s32 	%r190, %r190, 1;
	@%p64 bra 	$L__BB1_32;
$L__BB1_36:
	add.s32 	%r188, %r188, 1;
	setp.ne.s32 	%p65, %r188, %r26;
	@%p65 bra 	$L__BB1_25;
	add.s32 	%r187, %r187, 1;
	setp.ne.s32 	%p66, %r187, %r26;
	@%p66 bra 	$L__BB1_24;
$L__BB1_38:
	ld.param.u64 	%rd178, [_Z38run_single_step_vectorvertex_embeddingILm1EEvPviP3CSRS0_PiS0_S3_S3_S3_i_param_6];
	ld.param.u64 	%rd177, [_Z38run_single_step_vectorvertex_embeddingILm1EEvPviP3CSRS0_PiS0_S3_S3_S3_i_param_4];
	cvt.u16.u32 	%rs1, %r26;
	shr.u16 	%rs2, %rs1, 8;
	shr.u32 	%r171, %r26, 16;
	cvta.to.global.u64 	%rd165, %rd177;
	atom.global.add.u32 	%r172, [%rd165], 1;
	cvta.to.global.u64 	%rd166, %rd178;
	atom.global.add.u32 	%r173, [%rd166], 1;
	mul.wide.s32 	%rd167, %r172, 12;
	add.s64 	%rd168, %rd1, %rd167;
	ld.local.u8 	%rs3, [%rd7];
	ld.local.v2.u8 	{%rs4, %rs5}, [%rd7];
	ld.local.u8 	%rs6, [%rd7+2];
	ld.local.v2.u8 	{%rs7, %rs8}, [%rd7+2];
	ld.local.u8 	%rs9, [%rd7+4];
	ld.local.v2.u8 	{%rs10, %rs11}, [%rd7+4];
	ld.local.u8 	%rs12, [%rd7+6];
	ld.local.v2.u8 	{%rs13, %rs14}, [%rd7+6];
	st.global.u8 	[%rd168], %rs3;
	st.global.u8 	[%rd168+1], %rs5;
	st.global.u8 	[%rd168+2], %rs6;
	st.global.u8 	[%rd168+3], %rs8;
	st.global.u8 	[%rd168+4], %rs9;
	st.global.u8 	[%rd168+5], %rs11;
	st.global.u8 	[%rd168+6], %rs12;
	st.global.u8 	[%rd168+7], %rs14;
	st.global.u8 	[%rd168+8], %r26;
	st.global.u8 	[%rd168+9], %rs2;
	st.global.u8 	[%rd168+10], %r171;
	shr.u32 	%r174, %r26, 24;
	st.global.u8 	[%rd168+11], %r174;
	mul.wide.s32 	%rd169, %r173, 12;
	add.s64 	%rd170, %rd2, %rd169;
	shl.b16 	%rs15, %rs5, 8;
	or.b16  	%rs16, %rs4, %rs15;
	shr.u16 	%rs17, %rs16, 8;
	shl.b16 	%rs18, %rs8, 8;
	or.b16  	%rs19, %rs7, %rs18;
	shr.u16 	%rs20, %rs19, 8;
	shl.b16 	%rs21, %rs11, 8;
	or.b16  	%rs22, %rs10, %rs21;
	shr.u16 	%rs23, %rs22, 8;
	shl.b16 	%rs24, %rs14, 8;
	or.b16  	%rs25, %rs13, %rs24;
	shr.u16 	%rs26, %rs25, 8;
	st.global.u8 	[%rd170], %rs4;
	st.global.u8 	[%rd170+1], %rs17;
	st.global.u8 	[%rd170+2], %rs7;
	st.global.u8 	[%rd170+3], %rs20;
	st.global.u8 	[%rd170+4], %rs10;
	st.global.u8 	[%rd170+5], %rs23;
	st.global.u8 	[%rd170+6], %rs13;
	st.global.u8 	[%rd170+7], %rs26;
	st.global.u8 	[%rd170+8], %rs1;
	shr.u32 	%r175, %r26, 8;
	st.global.u8 	[%rd170+9], %r175;
	st.global.u8 	[%rd170+10], %r171;
	st.global.u8 	[%rd170+11], %r174;
$L__BB1_39:
	setp.ne.s32 	%p67, %r26, 0;
	@%p67 bra 	$L__BB1_41;
	mov.u64 	%rd171, $str$11;
	cvta.global.u64 	%rd172, %rd171;
	mov.u64 	%rd173, $str$6;
	cvta.global.u64 	%rd174, %rd173;
	mov.u64 	%rd175, __unnamed_3;
	cvta.global.u64 	%rd176, %rd175;
	{ // callseq 14, 0
	.param .b64 param0;
	st.param.b64 	[param0], %rd172;
	.param .b64 param1;
	st.param.b64 	[param1], %rd174;
	.param .b32 param2;
	st.param.b32 	[param2], 492;
	.param .b64 param3;
	st.param.b64 	[param3], %rd176;
	.param .b64 param4;
	st.param.b64 	[param4], 1;
	call.uni 
	__assertfail, 
	(
	param0, 
	param1, 
	param2, 
	param3, 
	param4
	);
	} // callseq 14
$L__BB1_41:
	add.s32 	%r193, %r26, -1;
	st.local.u32 	[%rd7+8], %r193;
$L__BB1_42:
	add.s32 	%r185, %r185, 1;
	bra.uni 	$L__BB1_14;
$L__BB1_43:
	add.s32 	%r181, %r181, 1;
	setp.gt.u32 	%p68, %r193, %r181;
	@%p68 bra 	$L__BB1_11;
	bra.uni 	$L__BB1_86;
$L__BB1_44:
	mov.b32 	%r93, 0;
	st.local.u32 	[%rd7+8], %r93;
	mul.wide.s32 	%rd23, %r1, 8;
	add.s64 	%rd13, %rd6, %rd23;
	ld.global.u32 	%r45, [%rd13+4];
	setp.eq.s32 	%p3, %r45, 0;
	@%p3 bra 	$L__BB1_51;
	and.b32  	%r46, %r45, 3;
	setp.lt.u32 	%p4, %r45, 4;
	mov.b32 	%r194, 0;
	@%p4 bra 	$L__BB1_48;
	and.b32  	%r194, %r45, -4;
	mov.b32 	%r197, 0;
$L__BB1_47:
	mul.wide.u32 	%rd24, %r197, 4;
	add.s64 	%rd25, %rd13, %rd24;
	ld.global.u32 	%r96, [%rd25];
	ld.local.u32 	%r97, [%rd7+8];
	add.s32 	%r98, %r97, 1;
	st.local.u32 	[%rd7+8], %r98;
	mul.wide.u32 	%rd26, %r97, 4;
	add.s64 	%rd27, %rd7, %rd26;
	st.local.u32 	[%rd27], %r96;
	ld.global.u32 	%r99, [%rd25+4];
	ld.local.u32 	%r100, [%rd7+8];
	add.s32 	%r101, %r100, 1;
	st.local.u32 	[%rd7+8], %r101;
	mul.wide.u32 	%rd28, %r100, 4;
	add.s64 	%rd29, %rd7, %rd28;
	st.local.u32 	[%rd29], %r99;
	ld.global.u32 	%r102, [%rd25+8];
	ld.local.u32 	%r103, [%rd7+8];
	add.s32 	%r104, %r103, 1;
	st.local.u32 	[%rd7+8], %r104;
	mul.wide.u32 	%rd30, %r103, 4;
	add.s64 	%rd31, %rd7, %rd30;
	st.local.u32 	[%rd31], %r102;
	ld.global.u32 	%r105, [%rd25+12];
	ld.local.u32 	%r106, [%rd7+8];
	add.s32 	%r107, %r106, 1;
	st.local.u32 	[%rd7+8], %r107;
	mul.wide.u32 	%rd32, %r106, 4;
	add.s64 	%rd33, %rd7, %rd32;
	st.local.u32 	[%rd33], %r105;
	add.s32 	%r197, %r197, 4;
	setp.eq.s32 	%p5, %r197, %r194;
	@%p5 bra 	$L__BB1_48;
	bra.uni 	$L__BB1_47;
$L__BB1_48:
	setp.eq.s32 	%p6, %r46, 0;
	@%p6 bra 	$L__BB1_51;
	mov.b32 	%r196, 0;
$L__BB1_50:
	.pragma "nounroll";
	mul.wide.u32 	%rd34, %r194, 4;
	add.s64 	%rd35, %rd13, %rd34;
	ld.global.u32 	%r109, [%rd35];
	ld.local.u32 	%r110, [%rd7+8];
	add.s32 	%r111, %r110, 1;
	st.local.u32 	[%rd7+8], %r111;
	mul.wide.u32 	%rd36, %r110, 4;
	add.s64 	%rd37, %rd7, %rd36;
	st.local.u32 	[%rd37], %r109;
	add.s32 	%r194, %r194, 1;
	add.s32 	%r196, %r196, 1;
	setp.ne.s32 	%p7, %r196, %r46;
	@%p7 bra 	$L__BB1_50;
$L__BB1_51:
	ld.local.u32 	%r211, [%rd7+8];
	setp.eq.s32 	%p8, %r211, 0;
	@%p8 bra 	$L__BB1_86;
	mov.b32 	%r199, 0;
	add.u64 	%rd40, %SP, 0;
	mov.u64 	%rd42, $str$4;
	mov.u64 	%rd44, $str$5;
	mov.u64 	%rd46, $str$6;
	mov.u64 	%rd48, __unnamed_1;
$L__BB1_53:
	mul.wide.u32 	%rd38, %r199, 4;
	add.s64 	%rd39, %rd7, %rd38;
	ld.local.u32 	%r58, [%rd39];
	ld.global.u32 	%r59, [%rd5+89288];
	setp.lt.s32 	%p9, %r58, %r59;
	setp.gt.s32 	%p10, %r58, -1;
	and.pred  	%p11, %p10, %p9;
	@%p11 bra 	$L__BB1_55;
	cvta.to.local.u64 	%rd41, %rd40;
	st.local.v2.u32 	[%rd41], {%r58, %r59};
	cvta.global.u64 	%rd43, %rd42;
	{ // callseq 1, 0
	.param .b64 param0;
	st.param.b64 	[param0], %rd43;
	.param .b64 param1;
	st.param.b64 	[param1], %rd40;
	.param .b32 retval0;
	call.uni (retval0), 
	vprintf, 
	(
	param0, 
	param1
	);
	ld.param.b32 	%r113, [retval0];
	} // callseq 1
	cvta.global.u64 	%rd45, %rd44;
	cvta.global.u64 	%rd47, %rd46;
	cvta.global.u64 	%rd49, %rd48;
	{ // callseq 2, 0
	.param .b64 param0;
	st.param.b64 	[param0], %rd45;
	.param .b64 param1;
	st.param.b64 	[param1], %rd47;
	.param .b32 param2;
	st.param.b32 	[param2], 167;
	.param .b64 param3;
	st.param.b64 	[param3], %rd49;
	.param .b64 param4;
	st.param.b64 	[param4], 1;
	call.uni 
	__assertfail, 
	(
	param0, 
	param1, 
	param2, 
	param3, 
	param4
	);
	} // callseq 2
$L__BB1_55:
	mul.wide.s32 	%rd50, %r58, 16;
	add.s64 	%rd51, %rd5, %rd50;
	add.s64 	%rd14, %rd51, 8;
	ld.global.u32 	%r203, [%rd51+8];
$L__BB1_56:
	setp.gt.s32 	%p12, %r58, -1;
	ld.global.u32 	%r115, [%rd5+89288];
	setp.lt.s32 	%p13, %r58, %r115;
	and.pred  	%p14, %p12, %p13;
	@%p14 bra 	$L__BB1_58;
	mov.u64 	%rd52, $str$7;
	cvta.global.u64 	%rd53, %rd52;
	mov.u64 	%rd54, $str$6;
	cvta.global.u64 	%rd55, %rd54;
	mov.u64 	%rd56, __unnamed_2;
	cvta.global.u64 	%rd57, %rd56;
	{ // callseq 3, 0
	.param .b64 param0;
	st.param.b64 	[param0], %rd53;
	.param .b64 param1;
	st.param.b64 	[param1], %rd55;
	.param .b32 param2;
	st.param.b32 	[param2], 175;
	.param .b64 param3;
	st.param.b64 	[param3], %rd57;
	.param .b64 param4;
	st.param.b64 	[param4], 1;
	call.uni 
	__assertfail, 
	(
	param0, 
	param1, 
	param2, 
	param3, 
	param4
	);
	} // callseq 3
$L__BB1_58:
	ld.global.u32 	%r116, [%rd14+4];
	setp.gt.s32 	%p15, %r203, %r116;
	@%p15 bra 	$L__BB1_85;
	mul.wide.s32 	%rd58, %r203, 4;
	add.s64 	%rd59, %rd5, %rd58;
	ld.global.u32 	%r65, [%rd59+52992];
	ld.local.u32 	%r117, [%rd7];
	setp.gt.s32 	%p16, %r117, %r65;
	@%p16 bra 	$L__BB1_84;
	setp.eq.s32 	%p17, %r211, 0;
	@%p17 bra 	$L__BB1_64;
	max.u32 	%r66, %r211, 1;
	mov.b32 	%r204, 0;
	bra.uni 	$L__BB1_63;
$L__BB1_62:
	add.s32 	%r204, %r204, 1;
	setp.eq.s32 	%p19, %r204, %r66;
	@%p19 bra 	$L__BB1_64;
$L__BB1_63:
	mul.wide.u32 	%rd60, %r204, 4;
	add.s64 	%rd61, %rd7, %rd60;
	ld.local.u32 	%r119, [%rd61];
	setp.eq.s32 	%p18, %r119, %r65;
	@%p18 bra 	$L__BB1_84;
	bra.uni 	$L__BB1_62;
$L__BB1_64:
	add.s32 	%r120, %r211, 1;
	st.local.u32 	[%rd7+8], %r120;
	mul.wide.u32 	%rd62, %r211, 4;
	add.s64 	%rd63, %rd7, %rd62;
	st.local.u32 	[%rd63], %r65;
	ld.local.u32 	%r69, [%rd7+8];
	setp.eq.s32 	%p20, %r69, 0;
	@%p20 bra 	$L__BB1_80;
	mov.b32 	%r205, 0;
$L__BB1_66:
	mul.wide.u32 	%rd64, %r205, 4;
	add.s64 	%rd65, %rd7, %rd64;
	ld.local.u32 	%r71, [%rd65];
	mul.wide.s32 	%rd66, %r71, 16;
	add.s64 	%rd67, %rd5, %rd66;
	add.s64 	%rd15, %rd67, 8;
	mov.b32 	%r206, 0;
$L__BB1_67:
	mul.wide.u32 	%rd68, %r206, 4;
	add.s64 	%rd69, %rd7, %rd68;
	ld.local.u32 	%r73, [%rd69];
	setp.eq.s32 	%p21, %r71, %r73;
	@%p21 bra 	$L__BB1_78;
	mov.b32 	%r207, 0;
	bra.uni 	$L__BB1_70;
$L__BB1_69:
	add.s32 	%r207, %r207, 1;
	setp.eq.s32 	%p23, %r207, %r69;
	@%p23 bra 	$L__BB1_78;
$L__BB1_70:
	mul.wide.u32 	%rd70, %r207, 4;
	add.s64 	%rd71, %rd7, %rd70;
	ld.local.u32 	%r124, [%rd71];
	setp.ne.s32 	%p22, %r124, %r73;
	@%p22 bra 	$L__BB1_69;
	setp.gt.s32 	%p24, %r71, -1;
	ld.global.u32 	%r76, [%rd5+89288];
	setp.lt.s32 	%p25, %r71, %r76;
	and.pred  	%p26, %p24, %p25;
	@%p26 bra 	$L__BB1_73;
	add.u64 	%rd72, %SP, 0;
	add.u64 	%rd73, %SPL, 0;
	st.local.v2.u32 	[%rd73], {%r71, %r76};
	mov.u64 	%rd74, $str$4;
	cvta.global.u64 	%rd75, %rd74;
	{ // callseq 4, 0
	.param .b64 param0;
	st.param.b64 	[param0], %rd75;
	.param .b64 param1;
	st.param.b64 	[param1], %rd72;
	.param .b32 retval0;
	call.uni (retval0), 
	vprintf, 
	(
	param0, 
	param1
	);
	ld.param.b32 	%r125, [retval0];
	} // callseq 4
	mov.u64 	%rd76, $str$5;
	cvta.global.u64 	%rd77, %rd76;
	mov.u64 	%rd78, $str$6;
	cvta.global.u64 	%rd79, %rd78;
	mov.u64 	%rd80, __unnamed_1;
	cvta.global.u64 	%rd81, %rd80;
	{ // callseq 5, 0
	.param .b64 param0;
	st.param.b64 	[param0], %rd77;
	.param .b64 param1;
	st.param.b64 	[param1], %rd79;
	.param .b32 param2;
	st.param.b32 	[param2], 167;
	.param .b64 param3;
	st.param.b64 	[param3], %rd81;
	.param .b64 param4;
	st.param.b64 	[param4], 1;
	call.uni 
	__assertfail, 
	(
	param0, 
	param1, 
	param2, 
	param3, 
	param4
	);
	} // callseq 5
$L__BB1_73:
	ld.global.u32 	%r208, [%rd15];
$L__BB1_74:
	ld.global.u32 	%r127, [%rd5+89288];
	setp.lt.s32 	%p28, %r71, %r127;
	and.pred  	%p29, %p24, %p28;
	@%p29 bra 	$L__BB1_76;
	mov.u64 	%rd82, $str$7;
	cvta.global.u64 	%rd83, %rd82;
	mov.u64 	%rd84, $str$6;
	cvta.global.u64 	%rd85, %rd84;
	mov.u64 	%rd86, __unnamed_2;
	cvta.global.u64 	%rd87, %rd86;
	{ // callseq 6, 0
	.param .b64 param0;
	st.param.b64 	[param0], %rd83;
	.param .b64 param1;
	st.param.b64 	[param1], %rd85;
	.param .b32 param2;
	st.param.b32 	[param2], 175;
	.param .b64 param3;
	st.param.b64 	[param3], %rd87;
	.param .b64 param4;
	st.param.b64 	[param4], 1;
	call.uni 
	__assertfail, 
	(
	param0, 
	param1, 
	param2, 
	param3, 
	param4
	);
	} // callseq 6
$L__BB1_76:
	ld.global.u32 	%r128, [%rd15+4];
	setp.gt.s32 	%p30, %r208, %r128;
	@%p30 bra 	$L__BB1_81;
	mul.wide.s32 	%rd88, %r208, 4;
	add.s64 	%rd89, %rd5, %rd88;
	ld.global.u32 	%r129, [%rd89+52992];
	setp.ne.s32 	%p31, %r129, %r73;
	add.s32 	%r208, %r208, 1;
	@%p31 bra 	$L__BB1_74;
$L__BB1_78:
	add.s32 	%r206, %r206, 1;
	setp.ne.s32 	%p32, %r206, %r69;
	@%p32 bra 	$L__BB1_67;
	add.s32 	%r205, %r205, 1;
	setp.ne.s32 	%p33, %r205, %r69;
	@%p33 bra 	$L__BB1_66;
$L__BB1_80:
	atom.global.add.u32 	%r130, [%rd4], 1;
	atom.global.add.u32 	%r131, [%rd3], 1;
	shl.b32 	%r132, %r131, 1;
	mul.wide.s32 	%rd90, %r132, 4;
	add.s64 	%rd91, %rd2, %rd90;
	st.global.u32 	[%rd91], %r1;
	st.global.u32 	[%rd91+4], %r65;
	shl.b32 	%r133, %r130, 1;
	mul.wide.s32 	%rd92, %r133, 4;
	add.s64 	%rd93, %rd1, %rd92;
	st.global.u32 	[%rd93], %r1;
	st.global.u32 	[%rd93+4], %r65;
$L__BB1_81:
	setp.ne.s32 	%p34, %r69, 0;
	@%p34 bra 	$L__BB1_83;
	mov.u64 	%rd94, $str$11;
	cvta.global.u64 	%rd95, %rd94;
	mov.u64 	%rd96, $str$6;
	cvta.global.u64 	%rd97, %rd96;
	mov.u64 	%rd98, __unnamed_3;
	cvta.global.u64 	%rd99, %rd98;
	{ // callseq 7, 0
	.param .b64 param0;
	st.param.b64 	[param0], %rd95;
	.param .b64 param1;
	st.param.b64 	[param1], %rd97;
	.param .b32 param2;
	st.param.b32 	[param2], 492;
	.param .b64 param3;
	st.param.b64 	[param3], %rd99;
	.param .b64 param4;
	st.param.b64 	[param4], 1;
	call.uni 
	__assertfail, 
	(
	param0, 
	param1, 
	param2, 
	param3, 
	param4
	);
	} // callseq 7
$L__BB1_83:
	add.s32 	%r211, %r69, -1;
	st.local.u32 	[%rd7+8], %r211;
$L__BB1_84:
	add.s32 	%r203, %r203, 1;
	bra.uni 	$L__BB1_56;
$L__BB1_85:
	add.s32 	%r199, %r199, 1;
	setp.gt.u32 	%p35, %r211, %r199;
	@%p35 bra 	$L__BB1_53;
$L__BB1_86:
	ret;

}
	// .globl	_Z38run_single_step_vectorvertex_embeddingILm2EEvPviP3CSRS0_PiS0_S3_S3_S3_i
.visible .entry _Z38run_single_step_vectorvertex_embeddingILm2EEvPviP3CSRS0_PiS0_S3_S3_S3_i(
	.param .u64 .ptr .align 1 _Z38run_single_step_vectorvertex_embeddingILm2EEvPviP3CSRS0_PiS0_S3_S3_S3_i_param_0,
	.param .u32 _Z38run_single_step_vectorvertex_embeddingILm2EEvPviP3CSRS0_PiS0_S3_S3_S3_i_param_1,
	.param .u64 .ptr .align 1 _Z38run_single_step_vectorvertex_embeddingILm2EEvPviP3CSRS0_PiS0_S3_S3_S3_i_param_2,
	.param .u64 .ptr .align 1 _Z38run_single_step_vectorvertex_embeddingILm2EEvPviP3CSRS0_PiS0_S3_S3_S3_i_param_3,
	.param .u64 .ptr .align 1 _Z38run_single_step_vectorvertex_embeddingILm2EEvPviP3CSRS0_PiS0_S3_S3_S3_i_param_4,
	.param .u64 .ptr .align 1 _Z38run_single_step_vectorvertex_embeddingILm2EEvPviP3CSRS0_PiS0_S3_S3_S3_i_param_5,
	.param .u64 .ptr .align 1 _Z38run_single_step_vectorvertex_embeddingILm2EEvPviP3CSRS0_PiS0_S3_S3_S3_i_param_6,
	.param .u64 .ptr .align 1 _Z38run_single_step_vectorvertex_embeddingILm2EEvPviP3CSRS0_PiS0_S3_S3_S3_i_param_7,
	.param .u64 .ptr .align 1 _Z38run_single_step_vectorvertex_embeddingILm2EEvPviP3CSRS0_PiS0_S3_S3_S3_i_param_8,
	.param .u32 _Z38run_single_step_vectorvertex_embeddingILm2EEvPviP3CSRS0_PiS0_S3_S3_S3_i_param_9
)
{
	.local .align 16 .b8 	__local_depot2[32];
	.reg .b64 	%SP;
	.reg .b64 	%SPL;
	.reg .pred 	%p<50>;
	.reg .b16 	%rs<47>;
	.reg .b32 	%r<133>;
	.reg .b64 	%rd<128>;

	mov.u64 	%SPL, __local_depot2;
	cvta.local.u64 	%SP, %SPL;
	ld.param.u64 	%rd9, [_Z38run_single_step_vectorvertex_embeddingILm2EEvPviP3CSRS0_PiS0_S3_S3_S3_i_param_0];
	ld.param.u32 	%r58, [_Z38run_single_step_vectorvertex_embeddingILm2EEvPviP3CSRS0_PiS0_S3_S3_S3_i_param_1];
	ld.param.u64 	%rd13, [_Z38run_single_step_vectorvertex_embeddingILm2EEvPviP3CSRS0_PiS0_S3_S3_S3_i_param_2];
	ld.param.u64 	%rd14, [_Z38run_single_step_vectorvertex_embeddingILm2EEvPviP3CSRS0_PiS0_S3_S3_S3_i_param_3];
	cvta.to.global.u64 	%rd1, %rd14;
	cvta.to.global.u64 	%rd2, %rd13;
	add.u64 	%rd3, %SPL, 16;
	mov.u32 	%r59, %ctaid.x;
	mov.u32 	%r60, %ntid.x;
	mov.u32 	%r61, %tid.x;
	mad.lo.s32 	%r1, %r59, %r60, %r61;
	setp.ge.s32 	%p1, %r1, %r58;
	@%p1 bra 	$L__BB2_57;
	cvta.to.global.u64 	%rd16, %rd9;
	mov.b32 	%r62, 0;
	st.local.u32 	[%rd3+12], %r62;
	mul.wide.s32 	%rd17, %r1, 12;
	add.s64 	%rd4, %rd16, %rd17;
	ld.global.u32 	%r2, [%rd4+8];
	setp.eq.s32 	%p2, %r2, 0;
	@%p2 bra 	$L__BB2_8;
	and.b32  	%r3, %r2, 3;
	setp.lt.u32 	%p3, %r2, 4;
	mov.b32 	%r111, 0;
	@%p3 bra 	$L__BB2_5;
	and.b32  	%r111, %r2, -4;
	mov.b32 	%r114, 0;
$L__BB2_4:
	mul.wide.u32 	%rd18, %r114, 4;
	add.s64 	%rd19, %rd4, %rd18;
	ld.global.u32 	%r65, [%rd19];
	ld.local.u32 	%r66, [%rd3+12];
	add.s32 	%r67, %r66, 1;
	st.local.u32 	[%rd3+12], %r67;
	mul.wide.u32 	%rd20, %r66, 4;
	add.s64 	%rd21, %rd3, %rd20;
	st.local.u32 	[%rd21], %r65;
	ld.global.u32 	%r68, [%rd19+4];
	ld.local.u32 	%r69, [%rd3+12];
	add.s32 	%r70, %r69, 1;
	st.local.u32 	[%rd3+12], %r70;
	mul.wide.u32 	%rd22, %r69, 4;
	add.s64 	%rd23, %rd3, %rd22;
	st.local.u32 	[%rd23], %r68;
	ld.global.u32 	%r71, [%rd19+8];
	ld.local.u32 	%r72, [%rd3+12];
	add.s32 	%r73, %r72, 1;
	st.local.u32 	[%rd3+12], %r73;
	mul.wide.u32 	%rd24, %r72, 4;
	add.s64 	%rd25, %rd3, %rd24;
	st.local.u32 	[%rd25], %r71;
	ld.global.u32 	%r74, [%rd19+12];
	ld.local.u32 	%r75, [%rd3+12];
	add.s32 	%r76, %r75, 1;
	st.local.u32 	[%rd3+12], %r76;
	mul.wide.u32 	%rd26, %r75, 4;
	add.s64 	%rd27, %rd3, %rd26;
	st.local.u32 	[%rd27], %r74;
	add.s32 	%r114, %r114, 4;
	setp.eq.s32 	%p4, %r114, %r111;
	@%p4 bra 	$L__BB2_5;
	bra.uni 	$L__BB2_4;
$L__BB2_5:
	setp.eq.s32 	%p5, %r3, 0;
	@%p5 bra 	$L__BB2_8;
	mov.b32 	%r113, 0;
$L__BB2_7:
	.pragma "nounroll";
	mul.wide.u32 	%rd28, %r111, 4;
	add.s64 	%rd29, %rd4, %rd28;
	ld.global.u32 	%r78, [%rd29];
	ld.local.u32 	%r79, [%rd3+12];
	add.s32 	%r80, %r79, 1;
	st.local.u32 	[%rd3+12], %r80;
	mul.wide.u32 	%rd30, %r79, 4;
	add.s64 	%rd31, %rd3, %rd30;
	st.local.u32 	[%rd31], %r78;
	add.s32 	%r111, %r111, 1;
	add.s32 	%r113, %r113, 1;
	setp.ne.s32 	%p6, %r113, %r3;
	@%p6 bra 	$L__BB2_7;
$L__BB2_8:
	ld.local.u32 	%r132, [%rd3+12];
	setp.eq.s32 	%p7, %r132, 0;
	@%p7 bra 	$L__BB2_57;
	add.s64 	%rd5, %rd2, 52992;
	mov.b32 	%r116, 0;
	add.u64 	%rd34, %SP, 0;
	mov.u64 	%rd36, $str$4;
	mov.u64 	%rd38, $str$5;
$L__BB2_10:
	mul.wide.u32 	%rd32, %r116, 4;
	add.s64 	%rd33, %rd3, %rd32;
	ld.local.u32 	%r15, [%rd33];
	ld.global.u32 	%r16, [%rd2+89288];
	setp.lt.s32 	%p8, %r15, %r16;
	setp.gt.s32 	%p9, %r15, -1;
	and.pred  	%p10, %p9, %p8;
	@%p10 bra 	$L__BB2_12;
	cvta.to.local.u64 	%rd35, %rd34;
	st.local.v2.u32 	[%rd35], {%r15, %r16};
	cvta.global.u64 	%rd37, %rd36;
	{ // callseq 15, 0
	.param .b64 param0;
	st.param.b64 	[param0], %rd37;
	.param .b64 param1;
	st.param.b64 	[param1], %rd34;
	.param .b32 retval0;
	call.uni (retval0), 
	vprintf, 
	(
	param0, 
	param1
	);
	ld.param.b32 	%r82, [retval0];
	} // callseq 15
	cvta.global.u64 	%rd39, %rd38;
	mov.u64 	%rd40, $str$6;
	cvta.global.u64 	%rd41, %rd40;
	mov.u64 	%rd42, __unnamed_1;
	cvta.global.u64 	%rd43, %rd42;
	{ // callseq 16, 0
	.param .b64 param0;
	st.param.b64 	[param0], %rd39;
	.param .b64 param1;
	st.param.b64 	[param1], %rd41;
	.param .b32 param2;
	st.param.b32 	[param2], 167;
	.param .b64 param3;
	st.param.b64 	[param3], %rd43;
	.param .b64 param4;
	st.param.b64 	[param4], 1;
	call.uni 
	__assertfail, 
	(
	param0, 
	param1, 
	param2, 
	param3, 
	param4
	);
	} // callseq 16
$L__BB2_12:
	mul.wide.s32 	%rd44, %r15, 16;
	add.s64 	%rd45, %rd2, %rd44;
	add.s64 	%rd6, %rd45, 8;
	ld.global.u32 	%r121, [%rd45+8];
$L__BB2_13:
	setp.gt.s32 	%p11, %r15, -1;
	ld.global.u32 	%r84, [%rd2+89288];
	setp.lt.s32 	%p12, %r15, %r84;
	and.pred  	%p13, %p11, %p12;
	@%p13 bra 	$L__BB2_15;
	mov.u64 	%rd46, $str$7;
	cvta.global.u64 	%rd47, %rd46;
	mov.u64 	%rd48, $str$6;
	cvta.global.u64 	%rd49, %rd48;
	mov.u64 	%rd50, __unnamed_2;
	cvta.global.u64 	%rd51, %rd50;
	{ // callseq 17, 0
	.param .b64 param0;
	st.param.b64 	[param0], %rd47;
	.param .b64 param1;
	st.param.b64 	[param1], %rd49;
	.param .b32 param2;
	st.param.b32 	[param2], 175;
	.param .b64 param3;
	st.param.b64 	[param3], %rd51;
	.param .b64 param4;
	st.param.b64 	[param4], 1;
	call.uni 
	__assertfail, 
	(
	param0, 
	param1, 
	param2, 
	param3, 
	param4
	);
	} // callseq 17
$L__BB2_15:
	ld.global.u32 	%r85, [%rd6+4];
	setp.gt.s32 	%p14, %r121, %r85;
	@%p14 bra 	$L__BB2_56;
	mul.wide.s32 	%rd52, %r121, 4;
	add.s64 	%rd53, %rd2, %rd52;
	ld.global.u32 	%r23, [%rd53+52992];
	ld.local.u32 	%r86, [%rd3];
	setp.gt.s32 	%p15, %r86, %r23;
	@%p15 bra 	$L__BB2_55;
	setp.eq.s32 	%p16, %r132, 0;
	@%p16 bra 	$L__BB2_27;
	max.u32 	%r24, %r132, 1;
	mov.b16 	%rs45, 0;
	mov.b32 	%r122, 0;
$L__BB2_19:
	mul.wide.u32 	%rd54, %r122, 4;
	add.s64 	%rd55, %rd3, %rd54;
	ld.local.u32 	%r27, [%rd55];
	and.b16  	%rs4, %rs45, 255;
	setp.ne.s16 	%p17, %rs4, 0;
	@%p17 bra 	$L__BB2_29;
	ld.global.u32 	%r28, [%rd2+89288];
	setp.lt.s32 	%p18, %r27, %r28;
	setp.gt.s32 	%p19, %r27, -1;
	and.pred  	%p20, %p19, %p18;
	@%p20 bra 	$L__BB2_22;
	add.u64 	%rd56, %SP, 0;
	add.u64 	%rd57, %SPL, 0;
	st.local.v2.u32 	[%rd57], {%r27, %r28};
	mov.u64 	%rd58, $str$4;
	cvta.global.u64 	%rd59, %rd58;
	{ // callseq 18, 0
	.param .b64 param0;
	st.param.b64 	[param0], %rd59;
	.param .b64 param1;
	st.param.b64 	[param1], %rd56;
	.param .b32 retval0;
	call.uni (retval0), 
	vprintf, 
	(
	param0, 
	param1
	);
	ld.param.b32 	%r88, [retval0];
	} // callseq 18
	mov.u64 	%rd60, $str$5;
	cvta.global.u64 	%rd61, %rd60;
	mov.u64 	%rd62, $str$6;
	cvta.global.u64 	%rd63, %rd62;
	mov.u64 	%rd64, __unnamed_1;
	cvta.global.u64 	%rd65, %rd64;
	{ // callseq 19, 0
	.param .b64 param0;
	st.param.b64 	[param0], %rd61;
	.param .b64 param1;
	st.param.b64 	[param1], %rd63;
	.param .b32 param2;
	st.param.b32 	[param2], 167;
	.param .b64 param3;
	st.param.b64 	[param3], %rd65;
	.param .b64 param4;
	st.param.b64 	[param4], 1;
	call.uni 
	__assertfail, 
	(
	param0, 
	param1, 
	param2, 
	param3, 
	param4
	);
	} // callseq 19
$L__BB2_22:
	mul.wide.s32 	%rd66, %r27, 16;
	add.s64 	%rd67, %rd2, %rd66;
	add.s64 	%rd7, %rd67, 8;
	ld.global.u32 	%r123, [%rd67+8];
$L__BB2_23:
	ld.global.u32 	%r90, [%rd2+89288];
	setp.lt.s32 	%p22, %r27, %r90;
	and.pred  	%p23, %p19, %p22;
	@%p23 bra 	$L__BB2_25;
	mov.u64 	%rd68, $str$7;
	cvta.global.u64 	%rd69, %rd68;
	mov.u64 	%rd70, $str$6;
	cvta.global.u64 	%rd71, %rd70;
	mov.u64 	%rd72, __unnamed_2;
	cvta.global.u64 	%rd73, %rd72;
	{ // callseq 20, 0
	.param .b64 param0;
	st.param.b64 	[param0], %rd69;
	.param .b64 param1;
	st.param.b64 	[param1], %rd71;
	.param .b32 param2;
	st.param.b32 	[param2], 175;
	.param .b64 param3;
	st.param.b64 	[param3], %rd73;
	.param .b64 param4;
	st.param.b64 	[param4], 1;
	call.uni 
	__assertfail, 
	(
	param0, 
	param1, 
	param2, 
	param3, 
	param4
	);
	} // callseq 20
$L__BB2_25:
	ld.global.u32 	%r91, [%rd7+4];
	setp.gt.s32 	%p24, %r123, %r91;
	@%p24 bra 	$L__BB2_29;
	mul.wide.s32 	%rd74, %r123, 4;
	add.s64 	%rd75, %rd5, %rd74;
	ld.global.u32 	%r92, [%rd75];
	setp.eq.s32 	%p25, %r92, %r23;
	add.s32 	%r123, %r123, 1;
	mov.b16 	%rs46, 1;
	@%p25 bra 	$L__BB2_30;
	bra.uni 	$L__BB2_23;
$L__BB2_27:
	setp.eq.s32 	%p30, %r132, 0;
	@%p30 bra 	$L__BB2_33;
	max.u32 	%r25, %r132, 1;
	mov.b32 	%r124, 0;
	bra.uni 	$L__BB2_32;
$L__BB2_29:
	setp.ne.s16 	%p26, %rs4, 0;
	setp.gt.s32 	%p27, %r27, %r23;
	and.pred  	%p28, %p26, %p27;
	mov.u16 	%rs46, %rs45;
	@%p28 bra 	$L__BB2_55;
$L__BB2_30:
	add.s32 	%r122, %r122, 1;
	setp.eq.s32 	%p29, %r122, %r24;
	mov.u16 	%rs45, %rs46;
	@%p29 bra 	$L__BB2_27;
	bra.uni 	$L__BB2_19;
$L__BB2_31:
	add.s32 	%r124, %r124, 1;
	setp.eq.s32 	%p32, %r124, %r25;
	@%p32 bra 	$L__BB2_33;
$L__BB2_32:
	mul.wide.u32 	%rd76, %r124, 4;
	add.s64 	%rd77, %rd3, %rd76;
	ld.local.u32 	%r94, [%rd77];
	setp.eq.s32 	%p31, %r94, %r23;
	@%p31 bra 	$L__BB2_55;
	bra.uni 	$L__BB2_31;
$L__BB2_33:
	add.s32 	%r95, %r132, 1;
	st.local.u32 	[%rd3+12], %r95;
	mul.wide.u32 	%rd78, %r132, 4;
	add.s64 	%rd79, %rd3, %rd78;
	st.local.u32 	[%rd79], %r23;
	ld.local.u32 	%r35, [%rd3+12];
	setp.eq.s32 	%p33, %r35, 0;
	@%p33 bra 	$L__BB2_49;
	mov.b32 	%r125, 0;
$L__BB2_35:
	mul.wide.u32 	%rd80, %r125, 4;
	add.s64 	%rd81, %rd3, %rd80;
	ld.local.u32 	%r37, [%rd81];
	mul.wide.s32 	%rd82, %r37, 16;
	add.s64 	%rd83, %rd2, %rd82;
	add.s64 	%rd8, %rd83, 8;
	mov.b32 	%r126, 0;
$L__BB2_36:
	mul.wide.u32 	%rd84, %r126, 4;
	add.s64 	%rd85, %rd3, %rd84;
	ld.local.u32 	%r39, [%rd85];
	setp.eq.s32 	%p34, %r37, %r39;
	@%p34 bra 	$L__BB2_47;
	mov.b32 	%r127, 0;
	bra.uni 	$L__BB2_39;
$L__BB2_38:
	add.s32 	%r127, %r127, 1;
	setp.eq.s32 	%p36, %r127, %r35;
	@%p36 bra 	$L__BB2_47;
$L__BB2_39:
	mul.wide.u32 	%rd86, %r127, 4;
	add.s64 	%rd87, %rd3, %rd86;
	ld.local.u32 	%r99, [%rd87];
	setp.ne.s32 	%p35, %r99, %r39;
	@%p35 bra 	$L__BB2_38;
	setp.gt.s32 	%p37, %r37, -1;
	ld.global.u32 	%r42, [%rd2+89288];
	setp.lt.s32 	%p38, %r37, %r42;
	and.pred  	%p39, %p37, %p38;
	@%p39 bra 	$L__BB2_42;
	add.u64 	%rd88, %SP, 0;
	add.u64 	%rd89, %SPL, 0;
	st.local.v2.u32 	[%rd89], {%r37, %r42};
	mov.u64 	%rd90, $str$4;
	cvta.global.u64 	%rd91, %rd90;
	{ // callseq 21, 0
	.param .b64 param0;
	st.param.b64 	[param0], %rd91;
	.param .b64 param1;
	st.param.b64 	[param1], %rd88;
	.param .b32 retval0;
	call.uni (retval0), 
	vprintf, 
	(
	param0, 
	param1
	);
	ld.param.b32 	%r100, [retval0];
	} // callseq 21
	mov.u64 	%rd92, $str$5;
	cvta.global.u64 	%rd93, %rd92;
	mov.u64 	%rd94, $str$6;
	cvta.global.u64 	%rd95, %rd94;
	mov.u64 	%rd96, __unnamed_1;
	cvta.global.u64 	%rd97, %rd96;
	{ // callseq 22, 0
	.param .b64 param0;
	st.param.b64 	[param0], %rd93;
	.param .b64 param1;
	st.param.b64 	[param1], %rd95;
	.param .b32 param2;
	st.param.b32 	[param2], 167;
	.param .b64 param3;
	st.param.b64 	[param3], %rd97;
	.param .b64 param4;
	st.param.b64 	[param4], 1;
	call.uni 
	__assertfail, 
	(
	param0, 
	param1, 
	param2, 
	param3, 
	param4
	);
	} // callseq 22
$L__BB2_42:
	ld.global.u32 	%r128, [%rd8];
$L__BB2_43:
	setp.gt.s32 	%p40, %r37, -1;
	ld.global.u32 	%r102, [%rd2+89288];
	setp.lt.s32 	%p41, %r37, %r102;
	and.pred  	%p42, %p40, %p41;
	@%p42 bra 	$L__BB2_45;
	mov.u64 	%rd98, $str$7;
	cvta.global.u64 	%rd99, %rd98;
	mov.u64 	%rd100, $str$6;
	cvta.global.u64 	%rd101, %rd100;
	mov.u64 	%rd102, __unnamed_2;
	cvta.global.u64 	%rd103, %rd102;
	{ // callseq 23, 0
	.param .b64 param0;
	st.param.b64 	[param0], %rd99;
	.param .b64 param1;
	st.param.b64 	[param1], %rd101;
	.param .b32 param2;
	st.param.b32 	[param2], 175;
	.param .b64 param3;
	st.param.b64 	[param3], %rd103;
	.param .b64 param4;
	st.param.b64 	[param4], 1;
	call.uni 
	__assertfail, 
	(
	param0, 
	param1, 
	param2, 
	param3, 
	param4
	);
	} // callseq 23
$L__BB2_45:
	ld.global.u32 	%r103, [%rd8+4];
	setp.gt.s32 	%p43, %r128, %r103;
	@%p43 bra 	$L__BB2_52;
	mul.wide.s32 	%rd104, %r128, 4;
	add.s64 	%rd105, %rd2, %rd104;
	ld.global.u32 	%r104, [%rd105+52992];
	setp.ne.s32 	%p44, %r104, %r39;
	add.s32 	%r128, %r128, 1;
	@%p44 bra 	$L__BB2_43;
$L__BB2_47:
	add.s32 	%r126, %r126, 1;
	setp.ne.s32 	%p45, %r126, %r35;
	@%p45 bra 	$L__BB2_36;
	add.s32 	%r125, %r125, 1;
	setp.ne.s32 	%p46, %r125, %r35;
	@%p46 bra 	$L__BB2_35;
$L__BB2_49:
	ld.param.u32 	%r110, [_Z38run_single_step_vectorvertex_embeddingILm2EEvPviP3CSRS0_PiS0_S3_S3_S3_i_param_9];
	ld.param.u64 	%rd127, [_Z38run_single_step_vectorvertex_embeddingILm2EEvPviP3CSRS0_PiS0_S3_S3_S3_i_param_6];
	ld.param.u64 	%rd124, [_Z38run_single_step_vectorvertex_embeddingILm2EEvPviP3CSRS0_PiS0_S3_S3_S3_i_param_4];
	setp.eq.s32 	%p47, %r110, 0;
	cvta.to.global.u64 	%rd106, %rd124;
	atom.global.add.u32 	%r48, [%rd106], 1;
	cvta.to.global.u64 	%rd107, %rd127;
	atom.global.add.u32 	%r49, [%rd107], 1;
	@%p47 bra 	$L__BB2_51;
	ld.param.u64 	%rd125, [_Z38run_single_step_vectorvertex_embeddingILm2EEvPviP3CSRS0_PiS0_S3_S3_S3_i_param_5];
	shl.b32 	%r105, %r49, 1;
	cvta.to.global.u64 	%rd108, %rd125;
	mul.wide.s32 	%rd109, %r105, 4;
	add.s64 	%rd110, %rd108, %rd109;
	st.global.u32 	[%rd110], %r1;
	st.global.u32 	[%rd110+4], %r23;
	shl.b32 	%r106, %r48, 1;
	mul.wide.s32 	%rd111, %r106, 4;
	add.s64 	%rd112, %rd1, %rd111;
	st.global.u32 	[%rd112], %r1;
	st.global.u32 	[%rd112+4], %r23;
	bra.uni 	$L__BB2_52;
$L__BB2_51:
	ld.param.u64 	%rd126, [_Z38run_single_step_vectorvertex_embeddingILm2EEvPviP3CSRS0_PiS0_S3_S3_S3_i_param_5];
	cvt.u16.u32 	%rs7, %r35;
	shr.u16 	%rs8, %rs7, 8;
	shr.u32 	%r107, %r35, 16;
	mul.wide.s32 	%rd113, %r48, 16;
	add.s64 	%rd114, %rd1, %rd113;
	ld.local.u8 	%rs9, [%rd3];
	ld.local.v2.u8 	{%rs10, %rs11}, [%rd3];
	ld.local.u8 	%rs12, [%rd3+2];
	ld.local.v2.u8 	{%rs13, %rs14}, [%rd3+2];
	ld.local.u8 	%rs15, [%rd3+4];
	ld.local.v2.u8 	{%rs16, %rs17}, [%rd3+4];
	ld.local.u8 	%rs18, [%rd3+6];
	ld.local.v2.u8 	{%rs19, %rs20}, [%rd3+6];
	ld.local.u8 	%rs21, [%rd3+8];
	ld.local.v2.u8 	{%rs22, %rs23}, [%rd3+8];
	ld.local.u8 	%rs24, [%rd3+10];
	ld.local.v2.u8 	{%rs25, %rs26}, [%rd3+10];
	st.global.u8 	[%rd114], %rs9;
	st.global.u8 	[%rd114+1], %rs11;
	st.global.u8 	[%rd114+2], %rs12;
	st.global.u8 	[%rd114+3], %rs14;
	st.global.u8 	[%rd114+4], %rs15;
	st.global.u8 	[%rd114+5], %rs17;
	st.global.u8 	[%rd114+6], %rs18;
	st.global.u8 	[%rd114+7], %rs20;
	st.global.u8 	[%rd114+8], %rs21;
	st.global.u8 	[%rd114+9], %rs23;
	st.global.u8 	[%rd114+10], %rs24;
	st.global.u8 	[%rd114+11], %rs26;
	st.global.u8 	[%rd114+12], %r35;
	st.global.u8 	[%rd114+13], %rs8;
	st.global.u8 	[%rd114+14], %r107;
	shr.u32 	%r108, %r35, 24;
	st.global.u8 	[%rd114+15], %r108;
	cvta.to.global.u64 	%rd115, %rd126;
	mul.wide.s32 	%rd116, %r49, 16;
	add.s64 	%rd117, %rd115, %rd116;
	shl.b16 	%rs27, %rs11, 8;
	or.b16  	%rs28, %rs10, %rs27;
	shr.u16 	%rs29, %rs28, 8;
	shl.b16 	%rs30, %rs14, 8;
	or.b16  	%rs31, %rs13, %rs30;
	shr.u16 	%rs32, %rs31, 8;
	shl.b16 	%rs33, %rs17, 8;
	or.b16  	%rs34, %rs16, %rs33;
	shr.u16 	%rs35, %rs34, 8;
	shl.b16 	%rs36, %rs20, 8;
	or.b16  	%rs37, %rs19, %rs36;
	shr.u16 	%rs38, %rs37, 8;
	shl.b16 	%rs39, %rs23, 8;
	or.b16  	%rs40, %rs22, %rs39;
	shr.u16 	%rs41, %rs40, 8;
	shl.b16 	%rs42, %rs26, 8;
	or.b16  	%rs43, %rs25, %rs42;
	shr.u16 	%rs44, %rs43, 8;
	st.global.u8 	[%rd117], %rs10;
	st.global.u8 	[%rd117+1], %rs29;
	st.global.u8 	[%rd117+2], %rs13;
	st.global.u8 	[%rd117+3], %rs32;
	st.global.u8 	[%rd117+4], %rs16;
	st.global.u8 	[%rd117+5], %rs35;
	st.global.u8 	[%rd117+6], %rs19;
	st.global.u8 	[%rd117+7], %rs38;
	st.global.u8 	[%rd117+8], %rs22;
	st.global.u8 	[%rd117+9], %rs41;
	st.global.u8 	[%rd117+10], %rs25;
	st.global.u8 	[%rd117+11], %rs44;
	st.global.u8 	[%rd117+12], %rs7;
	shr.u32 	%r109, %r35, 8;
	st.global.u8 	[%rd117+13], %r109;
	st.global.u8 	[%rd117+14], %r107;
	st.global.u8 	[%rd117+15], %r108;
$L__BB2_52:
	setp.ne.s32 	%p48, %r35, 0;
	@%p48 bra 	$L__BB2_54;
	mov.u64 	%rd118, $str$11;
	cvta.global.u64 	%rd119, %rd118;
	mov.u64 	%rd120, $str$6;
	cvta.global.u64 	%rd121, %rd120;
	mov.u64 	%rd122, __unnamed_4;
	cvta.global.u64 	%rd123, %rd122;
	{ // callseq 24, 0
	.param .b64 param0;
	st.param.b64 	[param0], %rd119;
	.param .b64 param1;
	st.param.b64 	[param1], %rd121;
	.param .b32 param2;
	st.param.b32 	[param2], 492;
	.param .b64 param3;
	st.param.b64 	[param3], %rd123;
	.param .b64 param4;
	st.param.b64 	[param4], 1;
	call.uni 
	__assertfail, 
	(
	param0, 
	param1, 
	param2, 
	param3, 
	param4
	);
	} // callseq 24
$L__BB2_54:
	add.s32 	%r132, %r35, -1;
	st.local.u32 	[%rd3+12], %r132;
$L__BB2_55:
	add.s32 	%r121, %r121, 1;
	bra.uni 	$L__BB2_13;
$L__BB2_56:
	add.s32 	%r116, %r116, 1;
	setp.gt.u32 	%p49, %r132, %r116;
	@%p49 bra 	$L__BB2_10;
$L__BB2_57:
	ret;

}
	// .globl	_Z38run_single_step_vectorvertex_embeddingILm3EEvPviP3CSRS0_PiS0_S3_S3_S3_i
.visible .entry _Z38run_single_step_vectorvertex_embeddingILm3EEvPviP3CSRS0_PiS0_S3_S3_S3_i(
	.param .u64 .ptr .align 1 _Z38run_single_step_vectorvertex_embeddingILm3EEvPviP3CSRS0_PiS0_S3_S3_S3_i_param_0,
	.param .u32 _Z38run_single_step_vectorvertex_embeddingILm3EEvPviP3CSRS0_PiS0_S3_S3_S3_i_param_1,
	.param .u64 .ptr .align 1 _Z38run_single_step_vectorvertex_embeddingILm3EEvPviP3CSRS0_PiS0_S3_S3_S3_i_param_2,
	.param .u64 .ptr .align 1 _Z38run_single_step_vectorvertex_embeddingILm3EEvPviP3CSRS0_PiS0_S3_S3_S3_i_param_3,
	.param .u64 .ptr .align 1 _Z38run_single_step_vectorvertex_embeddingILm3EEvPviP3CSRS0_PiS0_S3_S3_S3_i_param_4,
	.param .u64 .ptr .align 1 _Z38run_single_step_vectorvertex_embeddingILm3EEvPviP3CSRS0_PiS0_S3_S3_S3_i_param_5,
	.param .u64 .ptr .align 1 _Z38run_single_step_vectorvertex_embeddingILm3EEvPviP3CSRS0_PiS0_S3_S3_S3_i_param_6,
	.param .u64 .ptr .align 1 _Z38run_single_step_vectorvertex_embeddingILm3EEvPviP3CSRS0_PiS0_S3_S3_S3_i_param_7,
	.param .u64 .ptr .align 1 _Z38run_single_step_vectorvertex_embeddingILm3EEvPviP3CSRS0_PiS0_S3_S3_S3_i_param_8,
	.param .u32 _Z38run_single_step_vectorvertex_embeddingILm3EEvPviP3CSRS0_PiS0_S3_S3_S3_i_param_9
)
{
	.local .align 8 .b8 	__local_depot3[32];
	.reg .b64 	%SP;
	.reg .b64 	%SPL;
	.reg .pred 	%p<52>;
	.reg .b16 	%rs<11>;
	.reg .b32 	%r<130>;
	.reg .b64 	%rd<136>;

	mov.u64 	%SPL, __local_depot3;
	cvta.local.u64 	%SP, %SPL;
	ld.param.u64 	%rd17, [_Z38run_single_step_vectorvertex_embeddingILm3EEvPviP3CSRS0_PiS0_S3_S3_S3_i_param_0];
	ld.param.u32 	%r58, [_Z38run_single_step_vectorvertex_embeddingILm3EEvPviP3CSRS0_PiS0_S3_S3_S3_i_param_1];
	ld.param.u64 	%rd20, [_Z38run_single_step_vectorvertex_embeddingILm3EEvPviP3CSRS0_PiS0_S3_S3_S3_i_param_2];
	ld.param.u64 	%rd21, [_Z38run_single_step_vectorvertex_embeddingILm3EEvPviP3CSRS0_PiS0_S3_S3_S3_i_param_3];
	ld.param.u64 	%rd22, [_Z38run_single_step_vectorvertex_embeddingILm3EEvPviP3CSRS0_PiS0_S3_S3_S3_i_param_5];
	ld.param.u64 	%rd19, [_Z38run_single_step_vectorvertex_embeddingILm3EEvPviP3CSRS0_PiS0_S3_S3_S3_i_param_6];
	cvta.to.global.u64 	%rd1, %rd21;
	cvta.to.global.u64 	%rd2, %rd22;
	cvta.to.global.u64 	%rd3, %rd20;
	add.u64 	%rd4, %SPL, 8;
	mov.u32 	%r59, %ctaid.x;
	mov.u32 	%r60, %ntid.x;
	mov.u32 	%r61, %tid.x;
	mad.lo.s32 	%r1, %r59, %r60, %r61;
	setp.ge.s32 	%p1, %r1, %r58;
	@%p1 bra 	$L__BB3_60;
	cvta.to.global.u64 	%rd24, %rd17;
	mov.b32 	%r62, 0;
	st.local.u32 	[%rd4+16], %r62;
	mul.wide.s32 	%rd25, %r1, 16;
	add.s64 	%rd5, %rd24, %rd25;
	ld.global.u32 	%r2, [%rd5+12];
	setp.eq.s32 	%p2, %r2, 0;
	@%p2 bra 	$L__BB3_8;
	and.b32  	%r3, %r2, 3;
	setp.lt.u32 	%p3, %r2, 4;
	mov.b32 	%r108, 0;
	@%p3 bra 	$L__BB3_5;
	and.b32  	%r108, %r2, -4;
	mov.b32 	%r111, 0;
$L__BB3_4:
	mul.wide.u32 	%rd26, %r111, 4;
	add.s64 	%rd27, %rd5, %rd26;
	ld.global.u32 	%r65, [%rd27];
	ld.local.u32 	%r66, [%rd4+16];
	add.s32 	%r67, %r66, 1;
	st.local.u32 	[%rd4+16], %r67;
	mul.wide.u32 	%rd28, %r66, 4;
	add.s64 	%rd29, %rd4, %rd28;
	st.local.u32 	[%rd29], %r65;
	ld.global.u32 	%r68, [%rd27+4];
	ld.local.u32 	%r69, [%rd4+16];
	add.s32 	%r70, %r69, 1;
	st.local.u32 	[%rd4+16], %r70;
	mul.wide.u32 	%rd30, %r69, 4;
	add.s64 	%rd31, %rd4, %rd30;
	st.local.u32 	[%rd31], %r68;
	ld.global.u32 	%r71, [%rd27+8];
	ld.local.u32 	%r72, [%rd4+16];
	add.s32 	%r73, %r72, 1;
	st.local.u32 	[%rd4+16], %r73;
	mul.wide.u32 	%rd32, %r72, 4;
	add.s64 	%rd33, %rd4, %rd32;
	st.local.u32 	[%rd33], %r71;
	ld.global.u32 	%r74, [%rd27+12];
	ld.local.u32 	%r75, [%rd4+16];
	add.s32 	%r76, %r75, 1;
	st.local.u32 	[%rd4+16], %r76;
	mul.wide.u32 	%rd34, %r75, 4;
	add.s64 	%rd35, %rd4, %rd34;
	st.local.u32 	[%rd35], %r74;
	add.s32 	%r111, %r111, 4;
	setp.eq.s32 	%p4, %r111, %r108;
	@%p4 bra 	$L__BB3_5;
	bra.uni 	$L__BB3_4;
$L__BB3_5:
	setp.eq.s32 	%p5, %r3, 0;
	@%p5 bra 	$L__BB3_8;
	mov.b32 	%r110, 0;
$L__BB3_7:
	.pragma "nounroll";
	mul.wide.u32 	%rd36, %r108, 4;
	add.s64 	%rd37, %rd5, %rd36;
	ld.global.u32 	%r78, [%rd37];
	ld.local.u32 	%r79, [%rd4+16];
	add.s32 	%r80, %r79, 1;
	st.local.u32 	[%rd4+16], %r80;
	mul.wide.u32 	%rd38, %r79, 4;
	add.s64 	%rd39, %rd4, %rd38;
	st.local.u32 	[%rd39], %r78;
	add.s32 	%r108, %r108, 1;
	add.s32 	%r110, %r110, 1;
	setp.ne.s32 	%p6, %r110, %r3;
	@%p6 bra 	$L__BB3_7;
$L__BB3_8:
	ld.local.u32 	%r129, [%rd4+16];
	setp.eq.s32 	%p7, %r129, 0;
	@%p7 bra 	$L__BB3_60;
	add.s64 	%rd6, %rd3, 52992;
	cvta.to.global.u64 	%rd7, %rd19;
	mov.b32 	%r113, 0;
	add.u64 	%rd42, %SP, 0;
	mov.u64 	%rd44, $str$4;
$L__BB3_10:
	mul.wide.u32 	%rd40, %r113, 4;
	add.s64 	%rd41, %rd4, %rd40;
	ld.local.u32 	%r15, [%rd41];
	ld.global.u32 	%r16, [%rd3+89288];
	setp.lt.s32 	%p8, %r15, %r16;
	setp.gt.s32 	%p9, %r15, -1;
	and.pred  	%p10, %p9, %p8;
	@%p10 bra 	$L__BB3_12;
	cvta.to.local.u64 	%rd43, %rd42;
	st.local.v2.u32 	[%rd43], {%r15, %r16};
	cvta.global.u64 	%rd45, %rd44;
	{ // callseq 25, 0
	.param .b64 param0;
	st.param.b64 	[param0], %rd45;
	.param .b64 param1;
	st.param.b64 	[param1], %rd42;
	.param .b32 retval0;
	call.uni (retval0), 
	vprintf, 
	(
	param0, 
	param1
	);
	ld.param.b32 	%r82, [retval0];
	} // callseq 25
	mov.u64 	%rd46, $str$5;
	cvta.global.u64 	%rd47, %rd46;
	mov.u64 	%rd48, $str$6;
	cvta.global.u64 	%rd49, %rd48;
	mov.u64 	%rd50, __unnamed_1;
	cvta.global.u64 	%rd51, %rd50;
	{ // callseq 26, 0
	.param .b64 param0;
	st.param.b64 	[param0], %rd47;
	.param .b64 param1;
	st.param.b64 	[param1], %rd49;
	.param .b32 param2;
	st.param.b32 	[param2], 167;
	.param .b64 param3;
	st.param.b64 	[param3], %rd51;
	.param .b64 param4;
	st.param.b64 	[param4], 1;
	call.uni 
	__assertfail, 
	(
	param0, 
	param1, 
	param2, 
	param3, 
	param4
	);
	} // callseq 26
$L__BB3_12:
	mul.wide.s32 	%rd52, %r15, 16;
	add.s64 	%rd53, %rd3, %rd52;
	add.s64 	%rd8, %rd53, 8;
	ld.global.u32 	%r118, [%rd53+8];
$L__BB3_13:
	setp.gt.s32 	%p11, %r15, -1;
	ld.global.u32 	%r84, [%rd3+89288];
	setp.lt.s32 	%p12, %r15, %r84;
	and.pred  	%p13, %p11, %p12;
	@%p13 bra 	$L__BB3_15;
	mov.u64 	%rd54, $str$7;
	cvta.global.u64 	%rd55, %rd54;
	mov.u64 	%rd56, $str$6;
	cvta.global.u64 	%rd57, %rd56;
	mov.u64 	%rd58, __unnamed_2;
	cvta.global.u64 	%rd59, %rd58;
	{ // callseq 27, 0
	.param .b64 param0;
	st.param.b64 	[param0], %rd55;
	.param .b64 param1;
	st.param.b64 	[param1], %rd57;
	.param .b32 param2;
	st.param.b32 	[param2], 175;
	.param .b64 param3;
	st.param.b64 	[param3], %rd59;
	.param .b64 param4;
	st.param.b64 	[param4], 1;
	call.uni 
	__assertfail, 
	(
	param0, 
	param1, 
	param2, 
	param3, 
	param4
	);
	} // callseq 27
$L__BB3_15:
	ld.global.u32 	%r85, [%rd8+4];
	setp.gt.s32 	%p14, %r118, %r85;
	@%p14 bra 	$L__BB3_59;
	mul.wide.s32 	%rd60, %r118, 4;
	add.s64 	%rd61, %rd3, %rd60;
	ld.global.u32 	%r23, [%rd61+52992];
	ld.local.u32 	%r86, [%rd4];
	setp.gt.s32 	%p15, %r86, %r23;
	@%p15 bra 	$L__BB3_58;
	setp.eq.s32 	%p16, %r129, 0;
	@%p16 bra 	$L__BB3_27;
	max.u32 	%r24, %r129, 1;
	mov.b16 	%rs9, 0;
	mov.b32 	%r119, 0;
$L__BB3_19:
	mul.wide.u32 	%rd62, %r119, 4;
	add.s64 	%rd63, %rd4, %rd62;
	ld.local.u32 	%r27, [%rd63];
	and.b16  	%rs4, %rs9, 255;
	setp.ne.s16 	%p17, %rs4, 0;
	@%p17 bra 	$L__BB3_29;
	ld.global.u32 	%r28, [%rd3+89288];
	setp.lt.s32 	%p18, %r27, %r28;
	setp.gt.s32 	%p19, %r27, -1;
	and.pred  	%p20, %p19, %p18;
	@%p20 bra 	$L__BB3_22;
	add.u64 	%rd64, %SP, 0;
	add.u64 	%rd65, %SPL, 0;
	st.local.v2.u32 	[%rd65], {%r27, %r28};
	mov.u64 	%rd66, $str$4;
	cvta.global.u64 	%rd67, %rd66;
	{ // callseq 28, 0
	.param .b64 param0;
	st.param.b64 	[param0], %rd67;
	.param .b64 param1;
	st.param.b64 	[param1], %rd64;
	.param .b32 retval0;
	call.uni (retval0), 
	vprintf, 
	(
	param0, 
	param1
	);
	ld.param.b32 	%r88, [retval0];
	} // callseq 28
	mov.u64 	%rd68, $str$5;
	cvta.global.u64 	%rd69, %rd68;
	mov.u64 	%rd70, $str$6;
	cvta.global.u64 	%rd71, %rd70;
	mov.u64 	%rd72, __unnamed_1;
	cvta.global.u64 	%rd73, %rd72;
	{ // callseq 29, 0
	.param .b64 param0;
	st.param.b64 	[param0], %rd69;
	.param .b64 param1;
	st.param.b64 	[param1], %rd71;
	.param .b32 param2;
	st.param.b32 	[param2], 167;
	.param .b64 param3;
	st.param.b64 	[param3], %rd73;
	.param .b64 param4;
	st.param.b64 	[param4], 1;
	call.uni 
	__assertfail, 
	(
	param0, 
	param1, 
	param2, 
	param3, 
	param4
	);
	} // callseq 29
$L__BB3_22:
	mul.wide.s32 	%rd74, %r27, 16;
	add.s64 	%rd75, %rd3, %rd74;
	add.s64 	%rd9, %rd75, 8;
	ld.global.u32 	%r120, [%rd75+8];
$L__BB3_23:
	ld.global.u32 	%r90, [%rd3+89288];
	setp.lt.s32 	%p22, %r27, %r90;
	and.pred  	%p23, %p19, %p22;
	@%p23 bra 	$L__BB3_25;
	mov.u64 	%rd76, $str$7;
	cvta.global.u64 	%rd77, %rd76;
	mov.u64 	%rd78, $str$6;
	cvta.global.u64 	%rd79, %rd78;
	mov.u64 	%rd80, __unnamed_2;
	cvta.global.u64 	%rd81, %rd80;
	{ // callseq 30, 0
	.param .b64 param0;
	st.param.b64 	[param0], %rd77;
	.param .b64 param1;
	st.param.b64 	[param1], %rd79;
	.param .b32 param2;
	st.param.b32 	[param2], 175;
	.param .b64 param3;
	st.param.b64 	[param3], %rd81;
	.param .b64 param4;
	st.param.b64 	[param4], 1;
	call.uni 
	__assertfail, 
	(
	param0, 
	param1, 
	param2, 
	param3, 
	param4
	);
	} // callseq 30
$L__BB3_25:
	ld.global.u32 	%r91, [%rd9+4];
	setp.gt.s32 	%p24, %r120, %r91;
	@%p24 bra 	$L__BB3_29;
	mul.wide.s32 	%rd82, %r120, 4;
	add.s64 	%rd83, %rd6, %rd82;
	ld.global.u32 	%r92, [%rd83];
	setp.eq.s32 	%p25, %r92, %r23;
	add.s32 	%r120, %r120, 1;
	mov.b16 	%rs10, 1;
	@%p25 bra 	$L__BB3_30;
	bra.uni 	$L__BB3_23;
$L__BB3_27:
	setp.eq.s32 	%p30, %r129, 0;
	@%p30 bra 	$L__BB3_33;
	max.u32 	%r25, %r129, 1;
	mov.b32 	%r121, 0;
	bra.uni 	$L__BB3_32;
$L__BB3_29:
	and.b16  	%rs6, %rs9, 255;
	setp.ne.s16 	%p26, %rs6, 0;
	setp.gt.s32 	%p27, %r27, %r23;
	and.pred  	%p28, %p26, %p27;
	mov.u16 	%rs10, %rs9;
	@%p28 bra 	$L__BB3_58;
$L__BB3_30:
	add.s32 	%r119, %r119, 1;
	setp.eq.s32 	%p29, %r119, %r24;
	mov.u16 	%rs9, %rs10;
	@%p29 bra 	$L__BB3_27;
	bra.uni 	$L__BB3_19;
$L__BB3_31:
	add.s32 	%r121, %r121, 1;
	setp.eq.s32 	%p32, %r121, %r25;
	@%p32 bra 	$L__BB3_33;
$L__BB3_32:
	mul.wide.u32 	%rd84, %r121, 4;
	add.s64 	%rd85, %rd4, %rd84;
	ld.local.u32 	%r94, [%rd85];
	setp.eq.s32 	%p31, %r94, %r23;
	@%p31 bra 	$L__BB3_58;
	bra.uni 	$L__BB3_31;
$L__BB3_33:
	add.s32 	%r95, %r129, 1;
	st.local.u32 	[%rd4+16], %r95;
	mul.wide.u32 	%rd86, %r129, 4;
	add.s64 	%rd87, %rd4, %rd86;
	st.local.u32 	[%rd87], %r23;
	ld.local.u32 	%r35, [%rd4+16];
	setp.eq.s32 	%p33, %r35, 0;
	@%p33 bra 	$L__BB3_49;
	mov.b32 	%r122, 0;
$L__BB3_35:
	mul.wide.u32 	%rd88, %r122, 4;
	add.s64 	%rd89, %rd4, %rd88;
	ld.local.u32 	%r37, [%rd89];
	mul.wide.s32 	%rd90, %r37, 16;
	add.s64 	%rd91, %rd3, %rd90;
	add.s64 	%rd10, %rd91, 8;
	mov.b32 	%r123, 0;
$L__BB3_36:
	mul.wide.u32 	%rd92, %r123, 4;
	add.s64 	%rd93, %rd4, %rd92;
	ld.local.u32 	%r39, [%rd93];
	setp.eq.s32 	%p34, %r37, %r39;
	@%p34 bra 	$L__BB3_47;
	mov.b32 	%r124, 0;
	bra.uni 	$L__BB3_39;
$L__BB3_38:
	add.s32 	%r124, %r124, 1;
	setp.eq.s32 	%p36, %r124, %r35;
	@%p36 bra 	$L__BB3_47;
$L__BB3_39:
	mul.wide.u32 	%rd94, %r124, 4;
	add.s64 	%rd95, %rd4, %rd94;
	ld.local.u32 	%r99, [%rd95];
	setp.ne.s32 	%p35, %r99, %r39;
	@%p35 bra 	$L__BB3_38;
	setp.gt.s32 	%p37, %r37, -1;
	ld.global.u32 	%r42, [%rd3+89288];
	setp.lt.s32 	%p38, %r37, %r42;
	and.pred  	%p39, %p37, %p38;
	@%p39 bra 	$L__BB3_42;
	add.u64 	%rd96, %SP, 0;
	add.u64 	%rd97, %SPL, 0;
	st.local.v2.u32 	[%rd97], {%r37, %r42};
	mov.u64 	%rd98, $str$4;
	cvta.global.u64 	%rd99, %rd98;
	{ // callseq 31, 0
	.param .b64 param0;
	st.param.b64 	[param0], %rd99;
	.param .b64 param1;
	st.param.b64 	[param1], %rd96;
	.param .b32 retval0;
	call.uni (retval0), 
	vprintf, 
	(
	param0, 
	param1
	);
	ld.param.b32 	%r100, [retval0];
	} // callseq 31
	mov.u64 	%rd100, $str$5;
	cvta.global.u64 	%rd101, %rd100;
	mov.u64 	%rd102, $str$6;
	cvta.global.u64 	%rd103, %rd102;
	mov.u64 	%rd104, __unnamed_1;
	cvta.global.u64 	%rd105, %rd104;
	{ // callseq 32, 0
	.param .b64 param0;
	st.param.b64 	[param0], %rd101;
	.param .b64 param1;
	st.param.b64 	[param1], %rd103;
	.param .b32 param2;
	st.param.b32 	[param2], 167;
	.param .b64 param3;
	st.param.b64 	[param3], %rd105;
	.param .b64 param4;
	st.param.b64 	[param4], 1;
	call.uni 
	__assertfail, 
	(
	param0, 
	param1, 
	param2, 
	param3, 
	param4
	);
	} // callseq 32
$L__BB3_42:
	ld.global.u32 	%r125, [%rd10];
$L__BB3_43:
	ld.global.u32 	%r102, [%rd3+89288];
	setp.lt.s32 	%p41, %r37, %r102;
	and.pred  	%p42, %p37, %p41;
	@%p42 bra 	$L__BB3_45;
	mov.u64 	%rd106, $str$7;
	cvta.global.u64 	%rd107, %rd106;
	mov.u64 	%rd108, $str$6;
	cvta.global.u64 	%rd109, %rd108;
	mov.u64 	%rd110, __unnamed_2;
	cvta.global.u64 	%rd111, %rd110;
	{ // callseq 33, 0
	.param .b64 param0;
	st.param.b64 	[param0], %rd107;
	.param .b64 param1;
	st.param.b64 	[param1], %rd109;
	.param .b32 param2;
	st.param.b32 	[param2], 175;
	.param .b64 param3;
	st.param.b64 	[param3], %rd111;
	.param .b64 param4;
	st.param.b64 	[param4], 1;
	call.uni 
	__assertfail, 
	(
	param0, 
	param1, 
	param2, 
	param3, 
	param4
	);
	} // callseq 33
$L__BB3_45:
	ld.global.u32 	%r103, [%rd10+4];
	setp.gt.s32 	%p43, %r125, %r103;
	@%p43 bra 	$L__BB3_55;
	mul.wide.s32 	%rd112, %r125, 4;
	add.s64 	%rd113, %rd3, %rd112;
	ld.global.u32 	%r104, [%rd113+52992];
	setp.ne.s32 	%p44, %r104, %r39;
	add.s32 	%r125, %r125, 1;
	@%p44 bra 	$L__BB3_43;
$L__BB3_47:
	add.s32 	%r123, %r123, 1;
	setp.ne.s32 	%p45, %r123, %r35;
	@%p45 bra 	$L__BB3_36;
	add.s32 	%r122, %r122, 1;
	setp.ne.s32 	%p46, %r122, %r35;
	@%p46 bra 	$L__BB3_35;
$L__BB3_49:
	ld.param.u32 	%r107, [_Z38run_single_step_vectorvertex_embeddingILm3EEvPviP3CSRS0_PiS0_S3_S3_S3_i_param_9];
	ld.param.u64 	%rd133, [_Z38run_single_step_vectorvertex_embeddingILm3EEvPviP3CSRS0_PiS0_S3_S3_S3_i_param_4];
	setp.eq.s32 	%p47, %r107, 0;
	cvta.to.global.u64 	%rd114, %rd133;
	atom.global.add.u32 	%r48, [%rd114], 1;
	atom.global.add.u32 	%r49, [%rd7], 1;
	@%p47 bra 	$L__BB3_51;
	shl.b32 	%r105, %r49, 1;
	mul.wide.s32 	%rd115, %r105, 4;
	add.s64 	%rd116, %rd2, %rd115;
	st.global.u32 	[%rd116], %r1;
	st.global.u32 	[%rd116+4], %r23;
	shl.b32 	%r106, %r48, 1;
	mul.wide.s32 	%rd117, %r106, 4;
	add.s64 	%rd118, %rd1, %rd117;
	st.global.u32 	[%rd118], %r1;
	st.global.u32 	[%rd118+4], %r23;
	bra.uni 	$L__BB3_55;
$L__BB3_51:
	mul.wide.s32 	%rd120, %r48, 20;
	add.s64 	%rd11, %rd1, %rd120;
	mov.b64 	%rd134, 0;
$L__BB3_52:
	add.s64 	%rd121, %rd4, %rd134;
	ld.local.u8 	%rs7, [%rd121];
	add.s64 	%rd122, %rd11, %rd134;
	st.global.u8 	[%rd122], %rs7;
	add.s64 	%rd13, %rd134, 1;
	setp.lt.u64 	%p48, %rd134, 19;
	mov.u64 	%rd134, %rd13;
	@%p48 bra 	$L__BB3_52;
	mul.wide.s32 	%rd124, %r49, 20;
	add.s64 	%rd14, %rd2, %rd124;
	mov.b64 	%rd135, 0;
$L__BB3_54:
	add.s64 	%rd125, %rd4, %rd135;
	ld.local.u8 	%rs8, [%rd125];
	add.s64 	%rd126, %rd14, %rd135;
	st.global.u8 	[%rd126], %rs8;
	add.s64 	%rd16, %rd135, 1;
	setp.lt.u64 	%p49, %rd135, 19;
	mov.u64 	%rd135, %rd16;
	@%p49 bra 	$L__BB3_54;
$L__BB3_55:
	setp.ne.s32 	%p50, %r35, 0;
	@%p50 bra 	$L__BB3_57;
	mov.u64 	%rd127, $str$11;
	cvta.global.u64 	%rd128, %rd127;
	mov.u64 	%rd129, $str$6;
	cvta.global.u64 	%rd130, %rd129;
	mov.u64 	%rd131, __unnamed_5;
	cvta.global.u64 	%rd132, %rd131;
	{ // callseq 34, 0
	.param .b64 param0;
	st.param.b64 	[param0], %rd128;
	.param .b64 param1;
	st.param.b64 	[param1], %rd130;
	.param .b32 param2;
	st.param.b32 	[param2], 492;
	.param .b64 param3;
	st.param.b64 	[param3], %rd132;
	.param .b64 param4;
	st.param.b64 	[param4], 1;
	call.uni 
	__assertfail, 
	(
	param0, 
	param1, 
	param2, 
	param3, 
	param4
	);
	} // callseq 34
$L__BB3_57:
	add.s32 	%r129, %r35, -1;
	st.local.u32 	[%rd4+16], %r129;
$L__BB3_58:
	add.s32 	%r118, %r118, 1;
	bra.uni 	$L__BB3_13;
$L__BB3_59:
	add.s32 	%r113, %r113, 1;
	setp.gt.u32 	%p51, %r129, %r113;
	@%p51 bra 	$L__BB3_10;
$L__BB3_60:
	ret;

}
	// .globl	_Z38run_single_step_vectorvertex_embeddingILm4EEvPviP3CSRS0_PiS0_S3_S3_S3_i
.visible .entry _Z38run_single_step_vectorvertex_embeddingILm4EEvPviP3CSRS0_PiS0_S3_S3_S3_i(
	.param .u64 .ptr .align 1 _Z38run_single_step_vectorvertex_embeddingILm4EEvPviP3CSRS0_PiS0_S3_S3_S3_i_param_0,
	.param .u32 _Z38run_single_step_vectorvertex_embeddingILm4EEvPviP3CSRS0_PiS0_S3_S3_S3_i_param_1,
	.param .u64 .ptr .align 1 _Z38run_single_step_vectorvertex_embeddingILm4EEvPviP3CSRS0_PiS0_S3_S3_S3_i_param_2,
	.param .u64 .ptr .align 1 _Z38run_single_step_vectorvertex_embeddingILm4EEvPviP3CSRS0_PiS0_S3_S3_S3_i_param_3,
	.param .u64 .ptr .align 1 _Z38run_single_step_vectorvertex_embeddingILm4EEvPviP3CSRS0_PiS0_S3_S3_S3_i_param_4,
	.param .u64 .ptr .align 1 _Z38run_single_step_vectorvertex_embeddingILm4EEvPviP3CSRS0_PiS0_S3_S3_S3_i_param_5,
	.param .u64 .ptr .align 1 _Z38run_single_step_vectorvertex_embeddingILm4EEvPviP3CSRS0_PiS0_S3_S3_S3_i_param_6,
	.param .u64 .ptr .align 1 _Z38run_single_step_vectorvertex_embeddingILm4EEvPviP3CSRS0_PiS0_S3_S3_S3_i_param_7,
	.param .u64 .ptr .align 1 _Z38run_single_step_vectorvertex_embeddingILm4EEvPviP3CSRS0_PiS0_S3_S3_S3_i_param_8,
	.param .u32 _Z38run_single_step_vectorvertex_embeddingILm4EEvPviP3CSRS0_PiS0_S3_S3_S3_i_param_9
)
{
	.local .align 8 .b8 	__local_depot4[32];
	.reg .b64 	%SP;
	.reg .b64 	%SPL;
	.reg .pred 	%p<52>;
	.reg .b16 	%rs<11>;
	.reg .b32 	%r<130>;
	.reg .b64 	%rd<136>;

	mov.u64 	%SPL, __local_depot4;
	cvta.local.u64 	%SP, %SPL;
	ld.param.u64 	%rd17, [_Z38run_single_step_vectorvertex_embeddingILm4EEvPviP3CSRS0_PiS0_S3_S3_S3_i_param_0];
	ld.param.u32 	%r58, [_Z38run_single_step_vectorvertex_embeddingILm4EEvPviP3CSRS0_PiS0_S3_S3_S3_i_param_1];
	ld.param.u64 	%rd20, [_Z38run_single_step_vectorvertex_embeddingILm4EEvPviP3CSRS0_PiS0_S3_S3_S3_i_param_2];
	ld.param.u64 	%rd21, [_Z38run_single_step_vectorvertex_embeddingILm4EEvPviP3CSRS0_PiS0_S3_S3_S3_i_param_3];
	ld.param.u64 	%rd22, [_Z38run_single_step_vectorvertex_embeddingILm4EEvPviP3CSRS0_PiS0_S3_S3_S3_i_param_5];
	ld.param.u64 	%rd19, [_Z38run_single_step_vectorvertex_embeddingILm4EEvPviP3CSRS0_PiS0_S3_S3_S3_i_param_6];
	cvta.to.global.u64 	%rd1, %rd21;
	cvta.to.global.u64 	%rd2, %rd22;
	cvta.to.global.u64 	%rd3, %rd20;
	add.u64 	%rd4, %SPL, 8;
	mov.u32 	%r59, %ctaid.x;
	mov.u32 	%r60, %ntid.x;
	mov.u32 	%r61, %tid.x;
	mad.lo.s32 	%r1, %r59, %r60, %r61;
	setp.ge.s32 	%p1, %r1, %r58;
	@%p1 bra 	$L__BB4_60;
	cvta.to.global.u64 	%rd24, %rd17;
	mov.b32 	%r62, 0;
	st.local.u32 	[%rd4+20], %r62;
	mul.wide.s32 	%rd25, %r1, 20;
	add.s64 	%rd5, %rd24, %rd25;
	ld.global.u32 	%r2, [%rd5+16];
	setp.eq.s32 	%p2, %r2, 0;
	@%p2 bra 	$L__BB4_8;
	and.b32  	%r3, %r2, 3;
	setp.lt.u32 	%p3, %r2, 4;
	mov.b32 	%r108, 0;
	@%p3 bra 	$L__BB4_5;
	and.b32  	%r108, %r2, -4;
	mov.b32 	%r111, 0;
$L__BB4_4:
	mul.wide.u32 	%rd26, %r111, 4;
	add.s64 	%rd27, %rd5, %rd26;
	ld.global.u32 	%r65, [%rd27];
	ld.local.u32 	%r66, [%rd4+20];
	add.s32 	%r67, %r66, 1;
	st.local.u32 	[%rd4+20], %r67;
	mul.wide.u32 	%rd28, %r66, 4;
	add.s64 	%rd29, %rd4, %rd28;
	st.local.u32 	[%rd29], %r65;
	ld.global.u32 	%r68, [%rd27+4];
	ld.local.u32 	%r69, [%rd4+20];
	add.s32 	%r70, %r69, 1;
	st.local.u32 	[%rd4+20], %r70;
	mul.wide.u32 	%rd30, %r69, 4;
	add.s64 	%rd31, %rd4, %rd30;
	st.local.u32 	[%rd31], %r68;
	ld.global.u32 	%r71, [%rd27+8];
	ld.local.u32 	%r72, [%rd4+20];
	add.s32 	%r73, %r72, 1;
	st.local.u32 	[%rd4+20], %r73;
	mul.wide.u32 	%rd32, %r72, 4;
	add.s64 	%rd33, %rd4, %rd32;
	st.local.u32 	[%rd33], %r71;
	ld.global.u32 	%r74, [%rd27+12];
	ld.local.u32 	%r75, [%rd4+20];
	add.s32 	%r76, %r75, 1;
	st.local.u32 	[%rd4+20], %r76;
	mul.wide.u32 	%rd34, %r75, 4;
	add.s64 	%rd35, %rd4, %rd34;
	st.local.u32 	[%rd35], %r74;
	add.s32 	%r111, %r111, 4;
	setp.eq.s32 	%p4, %r111, %r108;
	@%p4 bra 	$L__BB4_5;
	bra.uni 	$L__BB4_4;
$L__BB4_5:
	setp.eq.s32 	%p5, %r3, 0;
	@%p5 bra 	$L__BB4_8;
	mov.b32 	%r110, 0;
$L__BB4_7:
	.pragma "nounroll";
	mul.wide.u32 	%rd36, %r108, 4;
	add.s64 	%rd37, %rd5, %rd36;
	ld.global.u32 	%r78, [%rd37];
	ld.local.u32 	%r79, [%rd4+20];
	add.s32 	%r80, %r79, 1;
	st.local.u32 	[%rd4+20], %r80;
	mul.wide.u32 	%rd38, %r79, 4;
	add.s64 	%rd39, %rd4, %rd38;
	st.local.u32 	[%rd39], %r78;
	add.s32 	%r108, %r108, 1;
	add.s32 	%r110, %r110, 1;
	setp.ne.s32 	%p6, %r110, %r3;
	@%p6 bra 	$L__BB4_7;
$L__BB4_8:
	ld.local.u32 	%r129, [%rd4+20];
	setp.eq.s32 	%p7, %r129, 0;
	@%p7 bra 	$L__BB4_60;
	add.s64 	%rd6, %rd3, 52992;
	cvta.to.global.u64 	%rd7, %rd19;
	mov.b32 	%r113, 0;
	add.u64 	%rd42, %SP, 0;
	mov.u64 	%rd44, $str$4;
$L__BB4_10:
	mul.wide.u32 	%rd40, %r113, 4;
	add.s64 	%rd41, %rd4, %rd40;
	ld.local.u32 	%r15, [%rd41];
	ld.global.u32 	%r16, [%rd3+89288];
	setp.lt.s32 	%p8, %r15, %r16;
	setp.gt.s32 	%p9, %r15, -1;
	and.pred  	%p10, %p9, %p8;
	@%p10 bra 	$L__BB4_12;
	cvta.to.local.u64 	%rd43, %rd42;
	st.local.v2.u32 	[%rd43], {%r15, %r16};
	cvta.global.u64 	%rd45, %rd44;
	{ // callseq 35, 0
	.param .b64 param0;
	st.param.b64 	[param0], %rd45;
	.param .b64 param1;
	st.param.b64 	[param1], %rd42;
	.param .b32 retval0;
	call.uni (retval0), 
	vprintf, 
	(
	param0, 
	param1
	);
	ld.param.b32 	%r82, [retval0];
	} // callseq 35
	mov.u64 	%rd46, $str$5;
	cvta.global.u64 	%rd47, %rd46;
	mov.u64 	%rd48, $str$6;
	cvta.global.u64 	%rd49, %rd48;
	mov.u64 	%rd50, __unnamed_1;
	cvta.global.u64 	%rd51, %rd50;
	{ // callseq 36, 0
	.param .b64 param0;
	st.param.b64 	[param0], %rd47;
	.param .b64 param1;
	st.param.b64 	[param1], %rd49;
	.param .b32 param2;
	st.param.b32 	[param2], 167;
	.param .b64 param3;
	st.param.b64 	[param3], %rd51;
	.param .b64 param4;
	st.param.b64 	[param4], 1;
	call.uni 
	__assertfail, 
	(
	param0, 
	param1, 
	param2, 
	param3, 
	param4
	);
	} // callseq 36
$L__BB4_12:
	mul.wide.s32 	%rd52, %r15, 16;
	add.s64 	%rd53, %rd3, %rd52;
	add.s64 	%rd8, %rd53, 8;
	ld.global.u32 	%r118, [%rd53+8];
$L__BB4_13:
	setp.gt.s32 	%p11, %r15, -1;
	ld.global.u32 	%r84, [%rd3+89288];
	setp.lt.s32 	%p12, %r15, %r84;
	and.pred  	%p13, %p11, %p12;
	@%p13 bra 	$L__BB4_15;
	mov.u64 	%rd54, $str$7;
	cvta.global.u64 	%rd55, %rd54;
	mov.u64 	%rd56, $str$6;
	cvta.global.u64 	%rd57, %rd56;
	mov.u64 	%rd58, __unnamed_2;
	cvta.global.u64 	%rd59, %rd58;
	{ // callseq 37, 0
	.param .b64 param0;
	st.param.b64 	[param0], %rd55;
	.param .b64 param1;
	st.param.b64 	[param1], %rd57;
	.param .b32 param2;
	st.param.b32 	[param2], 175;
	.param .b64 param3;
	st.param.b64 	[param3], %rd59;
	.param .b64 param4;
	st.param.b64 	[param4], 1;
	call.uni 
	__assertfail, 
	(
	param0, 
	param1, 
	param2, 
	param3, 
	param4
	);
	} // callseq 37
$L__BB4_15:
	ld.global.u32 	%r85, [%rd8+4];
	setp.gt.s32 	%p14, %r118, %r85;
	@%p14 bra 	$L__BB4_59;
	mul.wide.s32 	%rd60, %r118, 4;
	add.s64 	%rd61, %rd3, %rd60;
	ld.global.u32 	%r23, [%rd61+52992];
	ld.local.u32 	%r86, [%rd4];
	setp.gt.s32 	%p15, %r86, %r23;
	@%p15 bra 	$L__BB4_58;
	setp.eq.s32 	%p16, %r129, 0;
	@%p16 bra 	$L__BB4_27;
	max.u32 	%r24, %r129, 1;
	mov.b16 	%rs9, 0;
	mov.b32 	%r119, 0;
$L__BB4_19:
	mul.wide.u32 	%rd62, %r119, 4;
	add.s64 	%rd63, %rd4, %rd62;
	ld.local.u32 	%r27, [%rd63];
	and.b16  	%rs4, %rs9, 255;
	setp.ne.s16 	%p17, %rs4, 0;
	@%p17 bra 	$L__BB4_29;
	ld.global.u32 	%r28, [%rd3+89288];
	setp.lt.s32 	%p18, %r27, %r28;
	setp.gt.s32 	%p19, %r27, -1;
	and.pred  	%p20, %p19, %p18;
	@%p20 bra 	$L__BB4_22;
	add.u64 	%rd64, %SP, 0;
	add.u64 	%rd65, %SPL, 0;
	st.local.v2.u32 	[%rd65], {%r27, %r28};
	mov.u64 	%rd66, $str$4;
	cvta.global.u64 	%rd67, %rd66;
	{ // callseq 38, 0
	.param .b64 param0;
	st.param.b64 	[param0], %rd67;
	.param .b64 param1;
	st.param.b64 	[param1], %rd64;
	.param .b32 retval0;
	call.uni (retval0), 
	vprintf, 
	(
	param0, 
	param1
	);
	ld.param.b32 	%r88, [retval0];
	} // callseq 38
	mov.u64 	%rd68, $str$5;
	cvta.global.u64 	%rd69, %rd68;
	mov.u64 	%rd70, $str$6;
	cvta.global.u64 	%rd71, %rd70;
	mov.u64 	%rd72, __unnamed_1;
	cvta.global.u64 	%rd73, %rd72;
	{ // callseq 39, 0
	.param .b64 param0;
	st.param.b64 	[param0], %rd69;
	.param .b64 param1;
	st.param.b64 	[param1], %rd71;
	.param .b32 param2;
	st.param.b32 	[param2], 167;
	.param .b64 param3;
	st.param.b64 	[param3], %rd73;
	.param .b64 param4;
	st.param.b64 	[param4], 1;
	call.uni 
	__assertfail, 
	(
	param0, 
	param1, 
	param2, 
	param3, 
	param4
	);
	} // callseq 39
$L__BB4_22:
	mul.wide.s32 	%rd74, %r27, 16;
	add.s64 	%rd75, %rd3, %rd74;
	add.s64 	%rd9, %rd75, 8;
	ld.global.u32 	%r120, [%rd75+8];
$L__BB4_23:
	ld.global.u32 	%r90, [%rd3+89288];
	setp.lt.s32 	%p22, %r27, %r90;
	and.pred  	%p23, %p19, %p22;
	@%p23 bra 	$L__BB4_25;
	mov.u64 	%rd76, $str$7;
	cvta.global.u64 	%rd77, %rd76;
	mov.u64 	%rd78, $str$6;
	cvta.global.u64 	%rd79, %rd78;
	mov.u64 	%rd80, __unnamed_2;
	cvta.global.u64 	%rd81, %rd80;
	{ // callseq 40, 0
	.param .b64 param0;
	st.param.b64 	[param0], %rd77;
	.param .b64 param1;
	st.param.b64 	[param1], %rd79;
	.param .b32 param2;
	st.param.b32 	[param2], 175;
	.param .b64 param3;
	st.param.b64 	[param3], %rd81;
	.param .b64 param4;
	st.param.b64 	[param4], 1;
	call.uni 
	__assertfail, 
	(
	param0, 
	param1, 
	param2, 
	param3, 
	param4
	);
	} // callseq 40
$L__BB4_25:
	ld.global.u32 	%r91, [%rd9+4];
	setp.gt.s32 	%p24, %r120, %r91;
	@%p24 bra 	$L__BB4_29;
	mul.wide.s32 	%rd82, %r120, 4;
	add.s64 	%rd83, %rd6, %rd82;
	ld.global.u32 	%r92, [%rd83];
	setp.eq.s32 	%p25, %r92, %r23;
	add.s32 	%r120, %r120, 1;
	mov.b16 	%rs10, 1;
	@%p25 bra 	$L__BB4_30;
	bra.uni 	$L__BB4_23;
$L__BB4_27:
	setp.eq.s32 	%p30, %r129, 0;
	@%p30 bra 	$L__BB4_33;
	max.u32 	%r25, %r129, 1;
	mov.b32 	%r121, 0;
	bra.uni 	$L__BB4_32;
$L__BB4_29:
	and.b16  	%rs6, %rs9, 255;
	setp.ne.s16 	%p26, %rs6, 0;
	setp.gt.s32 	%p27, %r27, %r23;
	and.pred  	%p28, %p26, %p27;
	mov.u16 	%rs10, %rs9;
	@%p28 bra 	$L__BB4_58;
$L__BB4_30:
	add.s32 	%r119, %r119, 1;
	setp.eq.s32 	%p29, %r119, %r24;
	mov.u16 	%rs9, %rs10;
	@%p29 bra 	$L__BB4_27;
	bra.uni 	$L__BB4_19;
$L__BB4_31:
	add.s32 	%r121, %r121, 1;
	setp.eq.s32 	%p32, %r121, %r25;
	@%p32 bra 	$L__BB4_33;
$L__BB4_32:
	mul.wide.u32 	%rd84, %r121, 4;
	add.s64 	%rd85, %rd4, %rd84;
	ld.local.u32 	%r94, [%rd85];
	setp.eq.s32 	%p31, %r94, %r23;
	@%p31 bra 	$L__BB4_58;
	bra.uni 	$L__BB4_31;
$L__BB4_33:
	add.s32 	%r95, %r129, 1;
	st.local.u32 	[%rd4+20], %r95;
	mul.wide.u32 	%rd86, %r129, 4;
	add.s64 	%rd87, %rd4, %rd86;
	st.local.u32 	[%rd87], %r23;
	ld.local.u32 	%r35, [%rd4+20];
	setp.eq.s32 	%p33, %r35, 0;
	@%p33 bra 	$L__BB4_49;
	mov.b32 	%r122, 0;
$L__BB4_35:
	mul.wide.u32 	%rd88, %r122, 4;
	add.s64 	%rd89, %rd4, %rd88;
	ld.local.u32 	%r37, [%rd89];
	mul.wide.s32 	%rd90, %r37, 16;
	add.s64 	%rd91, %rd3, %rd90;
	add.s64 	%rd10, %rd91, 8;
	mov.b32 	%r123, 0;
$L__BB4_36:
	mul.wide.u32 	%rd92, %r123, 4;
	add.s64 	%rd93, %rd4, %rd92;
	ld.local.u32 	%r39, [%rd93];
	setp.eq.s32 	%p34, %r37, %r39;
	@%p34 bra 	$L__BB4_47;
	mov.b32 	%r124, 0;
	bra.uni 	$L__BB4_39;
$L__BB4_38:
	add.s32 	%r124, %r124, 1;
	setp.eq.s32 	%p36, %r124, %r35;
	@%p36 bra 	$L__BB4_47;
$L__BB4_39:
	mul.wide.u32 	%rd94, %r124, 4;
	add.s64 	%rd95, %rd4, %rd94;
	ld.local.u32 	%r99, [%rd95];
	setp.ne.s32 	%p35, %r99, %r39;
	@%p35 bra 	$L__BB4_38;
	setp.gt.s32 	%p37, %r37, -1;
	ld.global.u32 	%r42, [%rd3+89288];
	setp.lt.s32 	%p38, %r37, %r42;
	and.pred  	%p39, %p37, %p38;
	@%p39 bra 	$L__BB4_42;
	add.u64 	%rd96, %SP, 0;
	add.u64 	%rd97, %SPL, 0;
	st.local.v2.u32 	[%rd97], {%r37, %r42};
	mov.u64 	%rd98, $str$4;
	cvta.global.u64 	%rd99, %rd98;
	{ // callseq 41, 0
	.param .b64 param0;
	st.param.b64 	[param0], %rd99;
	.param .b64 param1;
	st.param.b64 	[param1], %rd96;
	.param .b32 retval0;
	call.uni (retval0), 
	vprintf, 
	(
	param0, 
	param1
	);
	ld.param.b32 	%r100, [retval0];
	} // callseq 41
	mov.u64 	%rd100, $str$5;
	cvta.global.u64 	%rd101, %rd100;
	mov.u64 	%rd102, $str$6;
	cvta.global.u64 	%rd103, %rd102;
	mov.u64 	%rd104, __unnamed_1;
	cvta.global.u64 	%rd105, %rd104;
	{ // callseq 42, 0
	.param .b64 param0;
	st.param.b64 	[param0], %rd101;
	.param .b64 param1;
	st.param.b64 	[param1], %rd103;
	.param .b32 param2;
	st.param.b32 	[param2], 167;
	.param .b64 param3;
	st.param.b64 	[param3], %rd105;
	.param .b64 param4;
	st.param.b64 	[param4], 1;
	call.uni 
	__assertfail, 
	(
	param0, 
	param1, 
	param2, 
	param3, 
	param4
	);
	} // callseq 42
$L__BB4_42:
	ld.global.u32 	%r125, [%rd10];
$L__BB4_43:
	ld.global.u32 	%r102, [%rd3+89288];
	setp.lt.s32 	%p41, %r37, %r102;
	and.pred  	%p42, %p37, %p41;
	@%p42 bra 	$L__BB4_45;
	mov.u64 	%rd106, $str$7;
	cvta.global.u64 	%rd107, %rd106;
	mov.u64 	%rd108, $str$6;
	cvta.global.u64 	%rd109, %rd108;
	mov.u64 	%rd110, __unnamed_2;
	cvta.global.u64 	%rd111, %rd110;
	{ // callseq 43, 0
	.param .b64 param0;
	st.param.b64 	[param0], %rd107;
	.param .b64 param1;
	st.param.b64 	[param1], %rd109;
	.param .b32 param2;
	st.param.b32 	[param2], 175;
	.param .b64 param3;
	st.param.b64 	[param3], %rd111;
	.param .b64 param4;
	st.param.b64 	[param4], 1;
	call.uni 
	__assertfail, 
	(
	param0, 
	param1, 
	param2, 
	param3, 
	param4
	);
	} // callseq 43
$L__BB4_45:
	ld.global.u32 	%r103, [%rd10+4];
	setp.gt.s32 	%p43, %r125, %r103;
	@%p43 bra 	$L__BB4_55;
	mul.wide.s32 	%rd112, %r125, 4;
	add.s64 	%rd113, %rd3, %rd112;
	ld.global.u32 	%r104, [%rd113+52992];
	setp.ne.s32 	%p44, %r104, %r39;
	add.s32 	%r125, %r125, 1;
	@%p44 bra 	$L__BB4_43;
$L__BB4_47:
	add.s32 	%r123, %r123, 1;
	setp.ne.s32 	%p45, %r123, %r35;
	@%p45 bra 	$L__BB4_36;
	add.s32 	%r122, %r122, 1;
	setp.ne.s32 	%p46, %r122, %r35;
	@%p46 bra 	$L__BB4_35;
$L__BB4_49:
	ld.param.u32 	%r107, [_Z38run_single_step_vectorvertex_embeddingILm4EEvPviP3CSRS0_PiS0_S3_S3_S3_i_param_9];
	ld.param.u64 	%rd133, [_Z38run_single_step_vectorvertex_embeddingILm4EEvPviP3CSRS0_PiS0_S3_S3_S3_i_param_4];
	setp.eq.s32 	%p47, %r107, 0;
	cvta.to.global.u64 	%rd114, %rd133;
	atom.global.add.u32 	%r48, [%rd114], 1;
	atom.global.add.u32 	%r49, [%rd7], 1;
	@%p47 bra 	$L__BB4_51;
	shl.b32 	%r105, %r49, 1;
	mul.wide.s32 	%rd115, %r105, 4;
	add.s64 	%rd116, %rd2, %rd115;
	st.global.u32 	[%rd116], %r1;
	st.global.u32 	[%rd116+4], %r23;
	shl.b32 	%r106, %r48, 1;
	mul.wide.s32 	%rd117, %r106, 4;
	add.s64 	%rd118, %rd1, %rd117;
	st.global.u32 	[%rd118], %r1;
	st.global.u32 	[%rd118+4], %r23;
	bra.uni 	$L__BB4_55;
$L__BB4_51:
	mul.wide.s32 	%rd120, %r48, 24;
	add.s64 	%rd11, %rd1, %rd120;
	mov.b64 	%rd134, 0;
$L__BB4_52:
	add.s64 	%rd121, %rd4, %rd134;
	ld.local.u8 	%rs7, [%rd121];
	add.s64 	%rd122, %rd11, %rd134;
	st.global.u8 	[%rd122], %rs7;
	add.s64 	%rd13, %rd134, 1;
	setp.lt.u64 	%p48, %rd134, 23;
	mov.u64 	%rd134, %rd13;
	@%p48 bra 	$L__BB4_52;
	mul.wide.s32 	%rd124, %r49, 24;
	add.s64 	%rd14, %rd2, %rd124;
	mov.b64 	%rd135, 0;
$L__BB4_54:
	add.s64 	%rd125, %rd4, %rd135;
	ld.local.u8 	%rs8, [%rd125];
	add.s64 	%rd126, %rd14, %rd135;
	st.global.u8 	[%rd126], %rs8;
	add.s64 	%rd16, %rd135, 1;
	setp.lt.u64 	%p49, %rd135, 23;
	mov.u64 	%rd135, %rd16;
	@%p49 bra 	$L__BB4_54;
$L__BB4_55:
	setp.ne.s32 	%p50, %r35, 0;
	@%p50 bra 	$L__BB4_57;
	mov.u64 	%rd127, $str$11;
	cvta.global.u64 	%rd128, %rd127;
	mov.u64 	%rd129, $str$6;
	cvta.global.u64 	%rd130, %rd129;
	mov.u64 	%rd131, __unnamed_6;
	cvta.global.u64 	%rd132, %rd131;
	{ // callseq 44, 0
	.param .b64 param0;
	st.param.b64 	[param0], %rd128;
	.param .b64 param1;
	st.param.b64 	[param1], %rd130;
	.param .b32 param2;
	st.param.b32 	[param2], 492;
	.param .b64 param3;
	st.param.b64 	[param3], %rd132;
	.param .b64 param4;
	st.param.b64 	[param4], 1;
	call.uni 
	__assertfail, 
	(
	param0, 
	param1, 
	param2, 
	param3, 
	param4
	);
	} // callseq 44
$L__BB4_57:
	add.s32 	%r129, %r35, -1;
	st.local.u32 	[%rd4+20], %r129;
$L__BB4_58:
	add.s32 	%r118, %r118, 1;
	bra.uni 	$L__BB4_13;
$L__BB4_59:
	add.s32 	%r113, %r113, 1;
	setp.gt.u32 	%p51, %r129, %r113;
	@%p51 bra 	$L__BB4_10;
$L__BB4_60:
	ret;

}
	// .globl	_Z38run_single_step_vectorvertex_embeddingILm5EEvPviP3CSRS0_PiS0_S3_S3_S3_i
.visible .entry _Z38run_single_step_vectorvertex_embeddingILm5EEvPviP3CSRS0_PiS0_S3_S3_S3_i(
	.param .u64 .ptr .align 1 _Z38run_single_step_vectorvertex_embeddingILm5EEvPviP3CSRS0_PiS0_S3_S3_S3_i_param_0,
	.param .u32 _Z38run_single_step_vectorvertex_embeddingILm5EEvPviP3CSRS0_PiS0_S3_S3_S3_i_param_1,
	.param .u64 .ptr .align 1 _Z38run_single_step_vectorvertex_embeddingILm5EEvPviP3CSRS0_PiS0_S3_S3_S3_i_param_2,
	.param .u64 .ptr .align 1 _Z38run_single_step_vectorvertex_embeddingILm5EEvPviP3CSRS0_PiS0_S3_S3_S3_i_param_3,
	.param .u64 .ptr .align 1 _Z38run_single_step_vectorvertex_embeddingILm5EEvPviP3CSRS0_PiS0_S3_S3_S3_i_param_4,
	.param .u64 .ptr .align 1 _Z38run_single_step_vectorvertex_embeddingILm5EEvPviP3CSRS0_PiS0_S3_S3_S3_i_param_5,
	.param .u64 .ptr .align 1 _Z38run_single_step_vectorvertex_embeddingILm5EEvPviP3CSRS0_PiS0_S3_S3_S3_i_param_6,
	.param .u64 .ptr .align 1 _Z38run_single_step_vectorvertex_embeddingILm5EEvPviP3CSRS0_PiS0_S3_S3_S3_i_param_7,
	.param .u64 .ptr .align 1 _Z38run_single_step_vectorvertex_embeddingILm5EEvPviP3CSRS0_PiS0_S3_S3_S3_i_param_8,
	.param .u32 _Z38run_single_step_vectorvertex_embeddingILm5EEvPviP3CSRS0_PiS0_S3_S3_S3_i_param_9
)
{
	.local .align 8 .b8 	__local_depot5[40];
	.reg .b64 	%SP;
	.reg .b64 	%SPL;
	.reg .pred 	%p<52>;
	.reg .b16 	%rs<11>;
	.reg .b32 	%r<130>;
	.reg .b64 	%rd<136>;

	mov.u64 	%SPL, __local_depot5;
	cvta.local.u64 	%SP, %SPL;
	ld.param.u64 	%rd17, [_Z38run_single_step_vectorvertex_embeddingILm5EEvPviP3CSRS0_PiS0_S3_S3_S3_i_param_0];
	ld.param.u32 	%r58, [_Z38run_single_step_vectorvertex_embeddingILm5EEvPviP3CSRS0_PiS0_S3_S3_S3_i_param_1];
	ld.param.u64 	%rd20, [_Z38run_single_step_vectorvertex_embeddingILm5EEvPviP3CSRS0_PiS0_S3_S3_S3_i_param_2];
	ld.param.u64 	%rd21, [_Z38run_single_step_vectorvertex_embeddingILm5EEvPviP3CSRS0_PiS0_S3_S3_S3_i_param_3];
	ld.param.u64 	%rd22, [_Z38run_single_step_vectorvertex_embeddingILm5EEvPviP3CSRS0_PiS0_S3_S3_S3_i_param_5];
	ld.param.u64 	%rd19, [_Z38run_single_step_vectorvertex_embeddingILm5EEvPviP3CSRS0_PiS0_S3_S3_S3_i_param_6];
	cvta.to.global.u64 	%rd1, %rd21;
	cvta.to.global.u64 	%rd2, %rd22;
	cvta.to.global.u64 	%rd3, %rd20;
	add.u64 	%rd4, %SPL, 8;
	mov.u32 	%r59, %ctaid.x;
	mov.u32 	%r60, %ntid.x;
	mov.u32 	%r61, %tid.x;
	mad.lo.s32 	%r1, %r59, %r60, %r61;
	setp.ge.s32 	%p1, %r1, %r58;
	@%p1 bra 	$L__BB5_60;
	cvta.to.global.u64 	%rd24, %rd17;
	mov.b32 	%r62, 0;
	st.local.u32 	[%rd4+24], %r62;
	mul.wide.s32 	%rd25, %r1, 24;
	add.s64 	%rd5, %rd24, %rd25;
	ld.global.u32 	%r2, [%rd5+20];
	setp.eq.s32 	%p2, %r2, 0;
	@%p2 bra 	$L__BB5_8;
	and.b32  	%r3, %r2, 3;
	setp.lt.u32 	%p3, %r2, 4;
	mov.b32 	%r108, 0;
	@%p3 bra 	$L__BB5_5;
	and.b32  	%r108, %r2, -4;
	mov.b32 	%r111, 0;
$L__BB5_4:
	mul.wide.u32 	%rd26, %r111, 4;
	add.s64 	%rd27, %rd5, %rd26;
	ld.global.u32 	%r65, [%rd27];
	ld.local.u32 	%r66, [%rd4+24];
	add.s32 	%r67, %r66, 1;
	st.local.u32 	[%rd4+24], %r67;
	mul.wide.u32 	%rd28, %r66, 4;
	add.s64 	%rd29, %rd4, %rd28;
	st.local.u32 	[%rd29], %r65;
	ld.global.u32 	%r68, [%rd27+4];
	ld.local.u32 	%r69, [%rd4+24];
	add.s32 	%r70, %r69, 1;
	st.local.u32 	[%rd4+24], %r70;
	mul.wide.u32 	%rd30, %r69, 4;
	add.s64 	%rd31, %rd4, %rd30;
	st.local.u32 	[%rd31], %r68;
	ld.global.u32 	%r71, [%rd27+8];
	ld.local.u32 	%r72, [%rd4+24];
	add.s32 	%r73, %r72, 1;
	st.local.u32 	[%rd4+24], %r73;
	mul.wide.u32 	%rd32, %r72, 4;
	add.s64 	%rd33, %rd4, %rd32;
	st.local.u32 	[%rd33], %r71;
	ld.global.u32 	%r74, [%rd27+12];
	ld.local.u32 	%r75, [%rd4+24];
	add.s32 	%r76, %r75, 1;
	st.local.u32 	[%rd4+24], %r76;
	mul.wide.u32 	%rd34, %r75, 4;
	add.s64 	%rd35, %rd4, %rd34;
	st.local.u32 	[%rd35], %r74;
	add.s32 	%r111, %r111, 4;
	setp.eq.s32 	%p4, %r111, %r108;
	@%p4 bra 	$L__BB5_5;
	bra.uni 	$L__BB5_4;
$L__BB5_5:
	setp.eq.s32 	%p5, %r3, 0;
	@%p5 bra 	$L__BB5_8;
	mov.b32 	%r110, 0;
$L__BB5_7:
	.pragma "nounroll";
	mul.wide.u32 	%rd36, %r108, 4;
	add.s64 	%rd37, %rd5, %rd36;
	ld.global.u32 	%r78, [%rd37];
	ld.local.u32 	%r79, [%rd4+24];
	add.s32 	%r80, %r79, 1;
	st.local.u32 	[%rd4+24], %r80;
	mul.wide.u32 	%rd38, %r79, 4;
	add.s64 	%rd39, %rd4, %rd38;
	st.local.u32 	[%rd39], %r78;
	add.s32 	%r108, %r108, 1;
	add.s32 	%r110, %r110, 1;
	setp.ne.s32 	%p6, %r110, %r3;
	@%p6 bra 	$L__BB5_7;
$L__BB5_8:
	ld.local.u32 	%r129, [%rd4+24];
	setp.eq.s32 	%p7, %r129, 0;
	@%p7 bra 	$L__BB5_60;
	add.s64 	%rd6, %rd3, 52992;
	cvta.to.global.u64 	%rd7, %rd19;
	mov.b32 	%r113, 0;
	add.u64 	%rd42, %SP, 0;
	mov.u64 	%rd44, $str$4;
$L__BB5_10:
	mul.wide.u32 	%rd40, %r113, 4;
	add.s64 	%rd41, %rd4, %rd40;
	ld.local.u32 	%r15, [%rd41];
	ld.global.u32 	%r16, [%rd3+89288];
	setp.lt.s32 	%p8, %r15, %r16;
	setp.gt.s32 	%p9, %r15, -1;
	and.pred  	%p10, %p9, %p8;
	@%p10 bra 	$L__BB5_12;
	cvta.to.local.u64 	%rd43, %rd42;
	st.local.v2.u32 	[%rd43], {%r15, %r16};
	cvta.global.u64 	%rd45, %rd44;
	{ // callseq 45, 0
	.param .b64 param0;
	st.param.b64 	[param0], %rd45;
	.param .b64 param1;
	st.param.b64 	[param1], %rd42;
	.param .b32 retval0;
	call.uni (retval0), 
	vprintf, 
	(
	param0, 
	param1
	);
	ld.param.b32 	%r82, [retval0];
	} // callseq 45
	mov.u64 	%rd46, $str$5;
	cvta.global.u64 	%rd47, %rd46;
	mov.u64 	%rd48, $str$6;
	cvta.global.u64 	%rd49, %rd48;
	mov.u64 	%rd50, __unnamed_1;
	cvta.global.u64 	%rd51, %rd50;
	{ // callseq 46, 0
	.param .b64 param0;
	st.param.b64 	[param0], %rd47;
	.param .b64 param1;
	st.param.b64 	[param1], %rd49;
	.param .b32 param2;
	st.param.b32 	[param2], 167;
	.param .b64 param3;
	st.param.b64 	[param3], %rd51;
	.param .b64 param4;
	st.param.b64 	[param4], 1;
	call.uni 
	__assertfail, 
	(
	param0, 
	param1, 
	param2, 
	param3, 
	param4
	);
	} // callseq 46
$L__BB5_12:
	mul.wide.s32 	%rd52, %r15, 16;
	add.s64 	%rd53, %rd3, %rd52;
	add.s64 	%rd8, %rd53, 8;
	ld.global.u32 	%r118, [%rd53+8];
$L__BB5_13:
	setp.gt.s32 	%p11, %r15, -1;
	ld.global.u32 	%r84, [%rd3+89288];
	setp.lt.s32 	%p12, %r15, %r84;
	and.pred  	%p13, %p11, %p12;
	@%p13 bra 	$L__BB5_15;
	mov.u64 	%rd54, $str$7;
	cvta.global.u64 	%rd55, %rd54;
	mov.u64 	%rd56, $str$6;
	cvta.global.u64 	%rd57, %rd56;
	mov.u64 	%rd58, __unnamed_2;
	cvta.global.u64 	%rd59, %rd58;
	{ // callseq 47, 0
	.param .b64 param0;
	st.param.b64 	[param0], %rd55;
	.param .b64 param1;
	st.param.b64 	[param1], %rd57;
	.param .b32 param2;
	st.param.b32 	[param2], 175;
	.param .b64 param3;
	st.param.b64 	[param3], %rd59;
	.param .b64 param4;
	st.param.b64 	[param4], 1;
	call.uni 
	__assertfail, 
	(
	param0, 
	param1, 
	param2, 
	param3, 
	param4
	);
	} // callseq 47
$L__BB5_15:
	ld.global.u32 	%r85, [%rd8+4];
	setp.gt.s32 	%p14, %r118, %r85;
	@%p14 bra 	$L__BB5_59;
	mul.wide.s32 	%rd60, %r118, 4;
	add.s64 	%rd61, %rd3, %rd60;
	ld.global.u32 	%r23, [%rd61+52992];
	ld.local.u32 	%r86, [%rd4];
	setp.gt.s32 	%p15, %r86, %r23;
	@%p15 bra 	$L__BB5_58;
	setp.eq.s32 	%p16, %r129, 0;
	@%p16 bra 	$L__BB5_27;
	max.u32 	%r24, %r129, 1;
	mov.b16 	%rs9, 0;
	mov.b32 	%r119, 0;
$L__BB5_19:
	mul.wide.u32 	%rd62, %r119, 4;
	add.s64 	%rd63, %rd4, %rd62;
	ld.local.u32 	%r27, [%rd63];
	and.b16  	%rs4, %rs9, 255;
	setp.ne.s16 	%p17, %rs4, 0;
	@%p17 bra 	$L__BB5_29;
	ld.global.u32 	%r28, [%rd3+89288];
	setp.lt.s32 	%p18, %r27, %r28;
	setp.gt.s32 	%p19, %r27, -1;
	and.pred  	%p20, %p19, %p18;
	@%p20 bra 	$L__BB5_22;
	add.u64 	%rd64, %SP, 0;
	add.u64 	%rd65, %SPL, 0;
	st.local.v2.u32 	[%rd65], {%r27, %r28};
	mov.u64 	%rd66, $str$4;
	cvta.global.u64 	%rd67, %rd66;
	{ // callseq 48, 0
	.param .b64 param0;
	st.param.b64 	[param0], %rd67;
	.param .b64 param1;
	st.param.b64 	[param1], %rd64;
	.param .b32 retval0;
	call.uni (retval0), 
	vprintf, 
	(
	param0, 
	param1
	);
	ld.param.b32 	%r88, [retval0];
	} // callseq 48
	mov.u64 	%rd68, $str$5;
	cvta.global.u64 	%rd69, %rd68;
	mov.u64 	%rd70, $str$6;
	cvta.global.u64 	%rd71, %rd70;
	mov.u64 	%rd72, __unnamed_1;
	cvta.global.u64 	%rd73, %rd72;
	{ // callseq 49, 0
	.param .b64 param0;
	st.param.b64 	[param0], %rd69;
	.param .b64 param1;
	st.param.b64 	[param1], %rd71;
	.param .b32 param2;
	st.param.b32 	[param2], 167;
	.param .b64 param3;
	st.param.b64 	[param3], %rd73;
	.param .b64 param4;
	st.param.b64 	[param4], 1;
	call.uni 
	__assertfail, 
	(
	param0, 
	param1, 
	param2, 
	param3, 
	param4
	);
	} // callseq 49
$L__BB5_22:
	mul.wide.s32 	%rd74, %r27, 16;
	add.s64 	%rd75, %rd3, %rd74;
	add.s64 	%rd9, %rd75, 8;
	ld.global.u32 	%r120, [%rd75+8];
$L__BB5_23:
	ld.global.u32 	%r90, [%rd3+89288];
	setp.lt.s32 	%p22, %r27, %r90;
	and.pred  	%p23, %p19, %p22;
	@%p23 bra 	$L__BB5_25;
	mov.u64 	%rd76, $str$7;
	cvta.global.u64 	%rd77, %rd76;
	mov.u64 	%rd78, $str$6;
	cvta.global.u64 	%rd79, %rd78;
	mov.u64 	%rd80, __unnamed_2;
	cvta.global.u64 	%rd81, %rd80;
	{ // callseq 50, 0
	.param .b64 param0;
	st.param.b64 	[param0], %rd77;
	.param .b64 param1;
	st.param.b64 	[param1], %rd79;
	.param .b32 param2;
	st.param.b32 	[param2], 175;
	.param .b64 param3;
	st.param.b64 	[param3], %rd81;
	.param .b64 param4;
	st.param.b64 	[param4], 1;
	call.uni 
	__assertfail, 
	(
	param0, 
	param1, 
	param2, 
	param3, 
	param4
	);
	} // callseq 50
$L__BB5_25:
	ld.global.u32 	%r91, [%rd9+4];
	setp.gt.s32 	%p24, %r120, %r91;
	@%p24 bra 	$L__BB5_29;
	mul.wide.s32 	%rd82, %r120, 4;
	add.s64 	%rd83, %rd6, %rd82;
	ld.global.u32 	%r92, [%rd83];
	setp.eq.s32 	%p25, %r92, %r23;
	add.s32 	%r120, %r120, 1;
	mov.b16 	%rs10, 1;
	@%p25 bra 	$L__BB5_30;
	bra.uni 	$L__BB5_23;
$L__BB5_27:
	setp.eq.s32 	%p30, %r129, 0;
	@%p30 bra 	$L__BB5_33;
	max.u32 	%r25, %r129, 1;
	mov.b32 	%r121, 0;
	bra.uni 	$L__BB5_32;
$L__BB5_29:
	and.b16  	%rs6, %rs9, 255;
	setp.ne.s16 	%p26, %rs6, 0;
	setp.gt.s32 	%p27, %r27, %r23;
	and.pred  	%p28, %p26, %p27;
	mov.u16 	%rs10, %rs9;
	@%p28 bra 	$L__BB5_58;
$L__BB5_30:
	add.s32 	%r119, %r119, 1;
	setp.eq.s32 	%p29, %r119, %r24;
	mov.u16 	%rs9, %rs10;
	@%p29 bra 	$L__BB5_27;
	bra.uni 	$L__BB5_19;
$L__BB5_31:
	add.s32 	%r121, %r121, 1;
	setp.eq.s32 	%p32, %r121, %r25;
	@%p32 bra 	$L__BB5_33;
$L__BB5_32:
	mul.wide.u32 	%rd84, %r121, 4;
	add.s64 	%rd85, %rd4, %rd84;
	ld.local.u32 	%r94, [%rd85];
	setp.eq.s32 	%p31, %r94, %r23;
	@%p31 bra 	$L__BB5_58;
	bra.uni 	$L__BB5_31;
$L__BB5_33:
	add.s32 	%r95, %r129, 1;
	st.local.u32 	[%rd4+24], %r95;
	mul.wide.u32 	%rd86, %r129, 4;
	add.s64 	%rd87, %rd4, %rd86;
	st.local.u32 	[%rd87], %r23;
	ld.local.u32 	%r35, [%rd4+24];
	setp.eq.s32 	%p33, %r35, 0;
	@%p33 bra 	$L__BB5_49;
	mov.b32 	%r122, 0;
$L__BB5_35:
	mul.wide.u32 	%rd88, %r122, 4;
	add.s64 	%rd89, %rd4, %rd88;
	ld.local.u32 	%r37, [%rd89];
	mul.wide.s32 	%rd90, %r37, 16;
	add.s64 	%rd91, %rd3, %rd90;
	add.s64 	%rd10, %rd91, 8;
	mov.b32 	%r123, 0;
$L__BB5_36:
	mul.wide.u32 	%rd92, %r123, 4;
	add.s64 	%rd93, %rd4, %rd92;
	ld.local.u32 	%r39, [%rd93];
	setp.eq.s32 	%p34, %r37, %r39;
	@%p34 bra 	$L__BB5_47;
	mov.b32 	%r124, 0;
	bra.uni 	$L__BB5_39;
$L__BB5_38:
	add.s32 	%r124, %r124, 1;
	setp.eq.s32 	%p36, %r124, %r35;
	@%p36 bra 	$L__BB5_47;
$L__BB5_39:
	mul.wide.u32 	%rd94, %r124, 4;
	add.s64 	%rd95, %rd4, %rd94;
	ld.local.u32 	%r99, [%rd95];
	setp.ne.s32 	%p35, %r99, %r39;
	@%p35 bra 	$L__BB5_38;
	setp.gt.s32 	%p37, %r37, -1;
	ld.global.u32 	%r42, [%rd3+89288];
	setp.lt.s32 	%p38, %r37, %r42;
	and.pred  	%p39, %p37, %p38;
	@%p39 bra 	$L__BB5_42;
	add.u64 	%rd96, %SP, 0;
	add.u64 	%rd97, %SPL, 0;
	st.local.v2.u32 	[%rd97], {%r37, %r42};
	mov.u64 	%rd98, $str$4;
	cvta.global.u64 	%rd99, %rd98;
	{ // callseq 51, 0
	.param .b64 param0;
	st.param.b64 	[param0], %rd99;
	.param .b64 param1;
	st.param.b64 	[param1], %rd96;
	.param .b32 retval0;
	call.uni (retval0), 
	vprintf, 
	(
	param0, 
	param1
	);
	ld.param.b32 	%r100, [retval0];
	} // callseq 51
	mov.u64 	%rd100, $str$5;
	cvta.global.u64 	%rd101, %rd100;
	mov.u64 	%rd102, $str$6;
	cvta.global.u64 	%rd103, %rd102;
	mov.u64 	%rd104, __unnamed_1;
	cvta.global.u64 	%rd105, %rd104;
	{ // callseq 52, 0
	.param .b64 param0;
	st.param.b64 	[param0], %rd101;
	.param .b64 param1;
	st.param.b64 	[param1], %rd103;
	.param .b32 param2;
	st.param.b32 	[param2], 167;
	.param .b64 param3;
	st.param.b64 	[param3], %rd105;
	.param .b64 param4;
	st.param.b64 	[param4], 1;
	call.uni 
	__assertfail, 
	(
	param0, 
	param1, 
	param2, 
	param3, 
	param4
	);
	} // callseq 52
$L__BB5_42:
	ld.global.u32 	%r125, [%rd10];
$L__BB5_43:
	ld.global.u32 	%r102, [%rd3+89288];
	setp.lt.s32 	%p41, %r37, %r102;
	and.pred  	%p42, %p37, %p41;
	@%p42 bra 	$L__BB5_45;
	mov.u64 	%rd106, $str$7;
	cvta.global.u64 	%rd107, %rd106;
	mov.u64 	%rd108, $str$6;
	cvta.global.u64 	%rd109, %rd108;
	mov.u64 	%rd110, __unnamed_2;
	cvta.global.u64 	%rd111, %rd110;
	{ // callseq 53, 0
	.param .b64 param0;
	st.param.b64 	[param0], %rd107;
	.param .b64 param1;
	st.param.b64 	[param1], %rd109;
	.param .b32 param2;
	st.param.b32 	[param2], 175;
	.param .b64 param3;
	st.param.b64 	[param3], %rd111;
	.param .b64 param4;
	st.param.b64 	[param4], 1;
	call.uni 
	__assertfail, 
	(
	param0, 
	param1, 
	param2, 
	param3, 
	param4
	);
	} // callseq 53
$L__BB5_45:
	ld.global.u32 	%r103, [%rd10+4];
	setp.gt.s32 	%p43, %r125, %r103;
	@%p43 bra 	$L__BB5_55;
	mul.wide.s32 	%rd112, %r125, 4;
	add.s64 	%rd113, %rd3, %rd112;
	ld.global.u32 	%r104, [%rd113+52992];
	setp.ne.s32 	%p44, %r104, %r39;
	add.s32 	%r125, %r125, 1;
	@%p44 bra 	$L__BB5_43;
$L__BB5_47:
	add.s32 	%r123, %r123, 1;
	setp.ne.s32 	%p45, %r123, %r35;
	@%p45 bra 	$L__BB5_36;
	add.s32 	%r122, %r122, 1;
	setp.ne.s32 	%p46, %r122, %r35;
	@%p46 bra 	$L__BB5_35;
$L__BB5_49:
	ld.param.u32 	%r107, [_Z38run_single_step_vectorvertex_embeddingILm5EEvPviP3CSRS0_PiS0_S3_S3_S3_i_param_9];
	ld.param.u64 	%rd133, [_Z38run_single_step_vectorvertex_embeddingILm5EEvPviP3CSRS0_PiS0_S3_S3_S3_i_param_4];
	setp.eq.s32 	%p47, %r107, 0;
	cvta.to.global.u64 	%rd114, %rd133;
	atom.global.add.u32 	%r48, [%rd114], 1;
	atom.global.add.u32 	%r49, [%rd7], 1;
	@%p47 bra 	$L__BB5_51;
	shl.b32 	%r105, %r49, 1;
	mul.wide.s32 	%rd115, %r105, 4;
	add.s64 	%rd116, %rd2, %rd115;
	st.global.u32 	[%rd116], %r1;
	st.global.u32 	[%rd116+4], %r23;
	shl.b32 	%r106, %r48, 1;
	mul.wide.s32 	%rd117, %r106, 4;
	add.s64 	%rd118, %rd1, %rd117;
	st.global.u32 	[%rd118], %r1;
	st.global.u32 	[%rd118+4], %r23;
	bra.uni 	$L__BB5_55;
$L__BB5_51:
	mul.wide.s32 	%rd120, %r48, 28;
	add.s64 	%rd11, %rd1, %rd120;
	mov.b64 	%rd134, 0;
$L__BB5_52:
	add.s64 	%rd121, %rd4, %rd134;
	ld.local.u8 	%rs7, [%rd121];
	add.s64 	%rd122, %rd11, %rd134;
	st.global.u8 	[%rd122], %rs7;
	add.s64 	%rd13, %rd134, 1;
	setp.lt.u64 	%p48, %rd134, 27;
	mov.u64 	%rd134, %rd13;
	@%p48 bra 	$L__BB5_52;
	mul.wide.s32 	%rd124, %r49, 28;
	add.s64 	%rd14, %rd2, %rd124;
	mov.b64 	%rd135, 0;
$L__BB5_54:
	add.s64 	%rd125, %rd4, %rd135;
	ld.local.u8 	%rs8, [%rd125];
	add.s64 	%rd126, %rd14, %rd135;
	st.global.u8 	[%rd126], %rs8;
	add.s64 	%rd16, %rd135, 1;
	setp.lt.u64 	%p49, %rd135, 27;
	mov.u64 	%rd135, %rd16;
	@%p49 bra 	$L__BB5_54;
$L__BB5_55:
	setp.ne.s32 	%p50, %r35, 0;
	@%p50 bra 	$L__BB5_57;
	mov.u64 	%rd127, $str$11;
	cvta.global.u64 	%rd128, %rd127;
	mov.u64 	%rd129, $str$6;
	cvta.global.u64 	%rd130, %rd129;
	mov.u64 	%rd131, __unnamed_7;
	cvta.global.u64 	%rd132, %rd131;
	{ // callseq 54, 0
	.param .b64 param0;
	st.param.b64 	[param0], %rd128;
	.param .b64 param1;
	st.param.b64 	[param1], %rd130;
	.param .b32 param2;
	st.param.b32 	[param2], 492;
	.param .b64 param3;
	st.param.b64 	[param3], %rd132;
	.param .b64 param4;
	st.param.b64 	[param4], 1;
	call.uni 
	__assertfail, 
	(
	param0, 
	param1, 
	param2, 
	param3, 
	param4
	);
	} // callseq 54
$L__BB5_57:
	add.s32 	%r129, %r35, -1;
	st.local.u32 	[%rd4+24], %r129;
$L__BB5_58:
	add.s32 	%r118, %r118, 1;
	bra.uni 	$L__BB5_13;
$L__BB5_59:
	add.s32 	%r113, %r113, 1;
	setp.gt.u32 	%p51, %r129, %r113;
	@%p51 bra 	$L__BB5_10;
$L__BB5_60:
	ret;

}
	// .globl	_Z38run_single_step_vectorvertex_embeddingILm6EEvPviP3CSRS0_PiS0_S3_S3_S3_i
.visible .entry _Z38run_single_step_vectorvertex_embeddingILm6EEvPviP3CSRS0_PiS0_S3_S3_S3_i(
	.param .u64 .ptr .align 1 _Z38run_single_step_vectorvertex_embeddingILm6EEvPviP3CSRS0_PiS0_S3_S3_S3_i_param_0,
	.param .u32 _Z38run_single_step_vectorvertex_embeddingILm6EEvPviP3CSRS0_PiS0_S3_S3_S3_i_param_1,
	.param .u64 .ptr .align 1 _Z38run_single_step_vectorvertex_embeddingILm6EEvPviP3CSRS0_PiS0_S3_S3_S3_i_param_2,
	.param .u64 .ptr .align 1 _Z38run_single_step_vectorvertex_embeddingILm6EEvPviP3CSRS0_PiS0_S3_S3_S3_i_param_3,
	.param .u64 .ptr .align 1 _Z38run_single_step_vectorvertex_embeddingILm6EEvPviP3CSRS0_PiS0_S3_S3_S3_i_param_4,
	.param .u64 .ptr .align 1 _Z38run_single_step_vectorvertex_embeddingILm6EEvPviP3CSRS0_PiS0_S3_S3_S3_i_param_5,
	.param .u64 .ptr .align 1 _Z38run_single_step_vectorvertex_embeddingILm6EEvPviP3CSRS0_PiS0_S3_S3_S3_i_param_6,
	.param .u64 .ptr .align 1 _Z38run_single_step_vectorvertex_embeddingILm6EEvPviP3CSRS0_PiS0_S3_S3_S3_i_param_7,
	.param .u64 .ptr .align 1 _Z38run_single_step_vectorvertex_embeddingILm6EEvPviP3CSRS0_PiS0_S3_S3_S3_i_param_8,
	.param .u32 _Z38run_single_step_vectorvertex_embeddingILm6EEvPviP3CSRS0_PiS0_S3_S3_S3_i_param_9
)
{
	.local .align 16 .b8 	__local_depot6[48];
	.reg .b64 	%SP;
	.reg .b64 	%SPL;
	.reg .pred 	%p<52>;
	.reg .b16 	%rs<11>;
	.reg .b32 	%r<130>;
	.reg .b64 	%rd<136>;

	mov.u64 	%SPL, __local_depot6;
	cvta.local.u64 	%SP, %SPL;
	ld.param.u64 	%rd17, [_Z38run_single_step_vectorvertex_embeddingILm6EEvPviP3CSRS0_PiS0_S3_S3_S3_i_param_0];
	ld.param.u32 	%r58, [_Z38run_single_step_vectorvertex_embeddingILm6EEvPviP3CSRS0_PiS0_S3_S3_S3_i_param_1];
	ld.param.u64 	%rd20, [_Z38run_single_step_vectorvertex_embeddingILm6EEvPviP3CSRS0_PiS0_S3_S3_S3_i_param_2];
	ld.param.u64 	%rd21, [_Z38run_single_step_vectorvertex_embeddingILm6EEvPviP3CSRS0_PiS0_S3_S3_S3_i_param_3];
	ld.param.u64 	%rd22, [_Z38run_single_step_vectorvertex_embeddingILm6EEvPviP3CSRS0_PiS0_S3_S3_S3_i_param_5];
	ld.param.u64 	%rd19, [_Z38run_single_step_vectorvertex_embeddingILm6EEvPviP3CSRS0_PiS0_S3_S3_S3_i_param_6];
	cvta.to.global.u64 	%rd1, %rd21;
	cvta.to.global.u64 	%rd2, %rd22;
	cvta.to.global.u64 	%rd3, %rd20;
	add.u64 	%rd4, %SPL, 16;
	mov.u32 	%r59, %ctaid.x;
	mov.u32 	%r60, %ntid.x;
	mov.u32 	%r61, %tid.x;
	mad.lo.s32 	%r1, %r59, %r60, %r61;
	setp.ge.s32 	%p1, %r1, %r58;
	@%p1 bra 	$L__BB6_60;
	cvta.to.global.u64 	%rd24, %rd17;
	mov.b32 	%r62, 0;
	st.local.u32 	[%rd4+28], %r62;
	mul.wide.s32 	%rd25, %r1, 28;
	add.s64 	%rd5, %rd24, %rd25;
	ld.global.u32 	%r2, [%rd5+24];
	setp.eq.s32 	%p2, %r2, 0;
	@%p2 bra 	$L__BB6_8;
	and.b32  	%r3, %r2, 3;
	setp.lt.u32 	%p3, %r2, 4;
	mov.b32 	%r108, 0;
	@%p3 bra 	$L__BB6_5;
	and.b32  	%r108, %r2, -4;
	mov.b32 	%r111, 0;
$L__BB6_4:
	mul.wide.u32 	%rd26, %r111, 4;
	add.s64 	%rd27, %rd5, %rd26;
	ld.global.u32 	%r65, [%rd27];
	ld.local.u32 	%r66, [%rd4+28];
	add.s32 	%r67, %r66, 1;
	st.local.u32 	[%rd4+28], %r67;
	mul.wide.u32 	%rd28, %r66, 4;
	add.s64 	%rd29, %rd4, %rd28;
	st.local.u32 	[%rd29], %r65;
	ld.global.u32 	%r68, [%rd27+4];
	ld.local.u32 	%r69, [%rd4+28];
	add.s32 	%r70, %r69, 1;
	st.local.u32 	[%rd4+28], %r70;
	mul.wide.u32 	%rd30, %r69, 4;
	add.s64 	%rd31, %rd4, %rd30;
	st.local.u32 	[%rd31], %r68;
	ld.global.u32 	%r71, [%rd27+8];
	ld.local.u32 	%r72, [%rd4+28];
	add.s32 	%r73, %r72, 1;
	st.local.u32 	[%rd4+28], %r73;
	mul.wide.u32 	%rd32, %r72, 4;
	add.s64 	%rd33, %rd4, %rd32;
	st.local.u32 	[%rd33], %r71;
	ld.global.u32 	%r74, [%rd27+12];
	ld.local.u32 	%r75, [%rd4+28];
	add.s32 	%r76, %r75, 1;
	st.local.u32 	[%rd4+28], %r76;
	mul.wide.u32 	%rd34, %r75, 4;
	add.s64 	%rd35, %rd4, %rd34;
	st.local.u32 	[%rd35], %r74;
	add.s32 	%r111, %r111, 4;
	setp.eq.s32 	%p4, %r111, %r108;
	@%p4 bra 	$L__BB6_5;
	bra.uni 	$L__BB6_4;
$L__BB6_5:
	setp.eq.s32 	%p5, %r3, 0;
	@%p5 bra 	$L__BB6_8;
	mov.b32 	%r110, 0;
$L__BB6_7:
	.pragma "nounroll";
	mul.wide.u32 	%rd36, %r108, 4;
	add.s64 	%rd37, %rd5, %rd36;
	ld.global.u32 	%r78, [%rd37];
	ld.local.u32 	%r79, [%rd4+28];
	add.s32 	%r80, %r79, 1;
	st.local.u32 	[%rd4+28], %r80;
	mul.wide.u32 	%rd38, %r79, 4;
	add.s64 	%rd39, %rd4, %rd38;
	st.local.u32 	[%rd39], %r78;
	add.s32 	%r108, %r108, 1;
	add.s32 	%r110, %r110, 1;
	setp.ne.s32 	%p6, %r110, %r3;
	@%p6 bra 	$L__BB6_7;
$L__BB6_8:
	ld.local.u32 	%r129, [%rd4+28];
	setp.eq.s32 	%p7, %r129, 0;
	@%p7 bra 	$L__BB6_60;
	add.s64 	%rd6, %rd3, 52992;
	cvta.to.global.u64 	%rd7, %rd19;
	mov.b32 	%r113, 0;
	add.u64 	%rd42, %SP, 0;
	mov.u64 	%rd44, $str$4;
$L__BB6_10:
	mul.wide.u32 	%rd40, %r113, 4;
	add.s64 	%rd41, %rd4, %rd40;
	ld.local.u32 	%r15, [%rd41];
	ld.global.u32 	%r16, [%rd3+89288];
	setp.lt.s32 	%p8, %r15, %r16;
	setp.gt.s32 	%p9, %r15, -1;
	and.pred  	%p10, %p9, %p8;
	@%p10 bra 	$L__BB6_12;
	cvta.to.local.u64 	%rd43, %rd42;
	st.local.v2.u32 	[%rd43], {%r15, %r16};
	cvta.global.u64 	%rd45, %rd44;
	{ // callseq 55, 0
	.param .b64 param0;
	st.param.b64 	[param0], %rd45;
	.param .b64 param1;
	st.param.b64 	[param1], %rd42;
	.param .b32 retval0;
	call.uni (retval0), 
	vprintf, 
	(
	param0, 
	param1
	);
	ld.param.b32 	%r82, [retval0];
	} // callseq 55
	mov.u64 	%rd46, $str$5;
	cvta.global.u64 	%rd47, %rd46;
	mov.u64 	%rd48, $str$6;
	cvta.global.u64 	%rd49, %rd48;
	mov.u64 	%rd50, __unnamed_1;
	cvta.global.u64 	%rd51, %rd50;
	{ // callseq 56, 0
	.param .b64 param0;
	st.param.b64 	[param0], %rd47;
	.param .b64 param1;
	st.param.b64 	[param1], %rd49;
	.param .b32 param2;
	st.param.b32 	[param2], 167;
	.param .b64 param3;
	st.param.b64 	[param3], %rd51;
	.param .b64 param4;
	st.param.b64 	[param4], 1;
	call.uni 
	__assertfail, 
	(
	param0, 
	param1, 
	param2, 
	param3, 
	param4
	);
	} // callseq 56
$L__BB6_12:
	mul.wide.s32 	%rd52, %r15, 16;
	add.s64 	%rd53, %rd3, %rd52;
	add.s64 	%rd8, %rd53, 8;
	ld.global.u32 	%r118, [%rd53+8];
$L__BB6_13:
	setp.gt.s32 	%p11, %r15, -1;
	ld.global.u32 	%r84, [%rd3+89288];
	setp.lt.s32 	%p12, %r15, %r84;
	and.pred  	%p13, %p11, %p12;
	@%p13 bra 	$L__BB6_15;
	mov.u64 	%rd54, $str$7;
	cvta.global.u64 	%rd55, %rd54;
	mov.u64 	%rd56, $str$6;
	cvta.global.u64 	%rd57, %rd56;
	mov.u64 	%rd58, __unnamed_2;
	cvta.global.u64 	%rd59, %rd58;
	{ // callseq 57, 0
	.param .b64 param0;
	st.param.b64 	[param0], %rd55;
	.param .b64 param1;
	st.param.b64 	[param1], %rd57;
	.param .b32 param2;
	st.param.b32 	[param2], 175;
	.param .b64 param3;
	st.param.b64 	[param3], %rd59;
	.param .b64 param4;
	st.param.b64 	[param4], 1;
	call.uni 
	__assertfail, 
	(
	param0, 
	param1, 
	param2, 
	param3, 
	param4
	);
	} // callseq 57
$L__BB6_15:
	ld.global.u32 	%r85, [%rd8+4];
	setp.gt.s32 	%p14, %r118, %r85;
	@%p14 bra 	$L__BB6_59;
	mul.wide.s32 	%rd60, %r118, 4;
	add.s64 	%rd61, %rd3, %rd60;
	ld.global.u32 	%r23, [%rd61+52992];
	ld.local.u32 	%r86, [%rd4];
	setp.gt.s32 	%p15, %r86, %r23;
	@%p15 bra 	$L__BB6_58;
	setp.eq.s32 	%p16, %r129, 0;
	@%p16 bra 	$L__BB6_27;
	max.u32 	%r24, %r129, 1;
	mov.b16 	%rs9, 0;
	mov.b32 	%r119, 0;
$L__BB6_19:
	mul.wide.u32 	%rd62, %r119, 4;
	add.s64 	%rd63, %rd4, %rd62;
	ld.local.u32 	%r27, [%rd63];
	and.b16  	%rs4, %rs9, 255;
	setp.ne.s16 	%p17, %rs4, 0;
	@%p17 bra 	$L__BB6_29;
	ld.global.u32 	%r28, [%rd3+89288];
	setp.lt.s32 	%p18, %r27, %r28;
	setp.gt.s32 	%p19, %r27, -1;
	and.pred  	%p20, %p19, %p18;
	@%p20 bra 	$L__BB6_22;
	add.u64 	%rd64, %SP, 0;
	add.u64 	%rd65, %SPL, 0;
	st.local.v2.u32 	[%rd65], {%r27, %r28};
	mov.u64 	%rd66, $str$4;
	cvta.global.u64 	%rd67, %rd66;
	{ // callseq 58, 0
	.param .b64 param0;
	st.param.b64 	[param0], %rd67;
	.param .b64 param1;
	st.param.b64 	[param1], %rd64;
	.param .b32 retval0;
	call.uni (retval0), 
	vprintf, 
	(
	param0, 
	param1
	);
	ld.param.b32 	%r88, [retval0];
	} // callseq 58
	mov.u64 	%rd68, $str$5;
	cvta.global.u64 	%rd69, %rd68;
	mov.u64 	%rd70, $str$6;
	cvta.global.u64 	%rd71, %rd70;
	mov.u64 	%rd72, __unnamed_1;
	cvta.global.u64 	%rd73, %rd72;
	{ // callseq 59, 0
	.param .b64 param0;
	st.param.b64 	[param0], %rd69;
	.param .b64 param1;
	st.param.b64 	[param1], %rd71;
	.param .b32 param2;
	st.param.b32 	[param2], 167;
	.param .b64 param3;
	st.param.b64 	[param3], %rd73;
	.param .b64 param4;
	st.param.b64 	[param4], 1;
	call.uni 
	__assertfail, 
	(
	param0, 
	param1, 
	param2, 
	param3, 
	param4
	);
	} // callseq 59
$L__BB6_22:
	mul.wide.s32 	%rd74, %r27, 16;
	add.s64 	%rd75, %rd3, %rd74;
	add.s64 	%rd9, %rd75, 8;
	ld.global.u32 	%r120, [%rd75+8];
$L__BB6_23:
	ld.global.u32 	%r90, [%rd3+89288];
	setp.lt.s32 	%p22, %r27, %r90;
	and.pred  	%p23, %p19, %p22;
	@%p23 bra 	$L__BB6_25;
	mov.u64 	%rd76, $str$7;
	cvta.global.u64 	%rd77, %rd76;
	mov.u64 	%rd78, $str$6;
	cvta.global.u64 	%rd79, %rd78;
	mov.u64 	%rd80, __unnamed_2;
	cvta.global.u64 	%rd81, %rd80;
	{ // callseq 60, 0
	.param .b64 param0;
	st.param.b64 	[param0], %rd77;
	.param .b64 param1;
	st.param.b64 	[param1], %rd79;
	.param .b32 param2;
	st.param.b32 	[param2], 175;
	.param .b64 param3;
	st.param.b64 	[param3], %rd81;
	.param .b64 param4;
	st.param.b64 	[param4], 1;
	call.uni 
	__assertfail, 
	(
	param0, 
	param1, 
	param2, 
	param3, 
	param4
	);
	} // callseq 60
$L__BB6_25:
	ld.global.u32 	%r91, [%rd9+4];
	setp.gt.s32 	%p24, %r120, %r91;
	@%p24 bra 	$L__BB6_29;
	mul.wide.s32 	%rd82, %r120, 4;
	add.s64 	%rd83, %rd6, %rd82;
	ld.global.u32 	%r92, [%rd83];
	setp.eq.s32 	%p25, %r92, %r23;
	add.s32 	%r120, %r120, 1;
	mov.b16 	%rs10, 1;
	@%p25 bra 	$L__BB6_30;
	bra.uni 	$L__BB6_23;
$L__BB6_27:
	setp.eq.s32 	%p30, %r129, 0;
	@%p30 bra 	$L__BB6_33;
	max.u32 	%r25, %r129, 1;
	mov.b32 	%r121, 0;
	bra.uni 	$L__BB6_32;
$L__BB6_29:
	and.b16  	%rs6, %rs9, 255;
	setp.ne.s16 	%p26, %rs6, 0;
	setp.gt.s32 	%p27, %r27, %r23;
	and.pred  	%p28, %p26, %p27;
	mov.u16 	%rs10, %rs9;
	@%p28 bra 	$L__BB6_58;
$L__BB6_30:
	add.s32 	%r119, %r119, 1;
	setp.eq.s32 	%p29, %r119, %r24;
	mov.u16 	%rs9, %rs10;
	@%p29 bra 	$L__BB6_27;
	bra.uni 	$L__BB6_19;
$L__BB6_31:
	add.s32 	%r121, %r121, 1;
	setp.eq.s32 	%p32, %r121, %r25;
	@%p32 bra 	$L__BB6_33;
$L__BB6_32:
	mul.wide.u32 	%rd84, %r121, 4;
	add.s64 	%rd85, %rd4, %rd84;
	ld.local.u32 	%r94, [%rd85];
	setp.eq.s32 	%p31, %r94, %r23;
	@%p31 bra 	$L__BB6_58;
	bra.uni 	$L__BB6_31;
$L__BB6_33:
	add.s32 	%r95, %r129, 1;
	st.local.u32 	[%rd4+28], %r95;
	mul.wide.u32 	%rd86, %r129, 4;
	add.s64 	%rd87, %rd4, %rd86;
	st.local.u32 	[%rd87], %r23;
	ld.local.u32 	%r35, [%rd4+28];
	setp.eq.s32 	%p33, %r35, 0;
	@%p33 bra 	$L__BB6_49;
	mov.b32 	%r122, 0;
$L__BB6_35:
	mul.wide.u32 	%rd88, %r122, 4;
	add.s64 	%rd89, %rd4, %rd88;
	ld.local.u32 	%r37, [%rd89];
	mul.wide.s32 	%rd90, %r37, 16;
	add.s64 	%rd91, %rd3, %rd90;
	add.s64 	%rd10, %rd91, 8;
	mov.b32 	%r123, 0;
$L__BB6_36:
	mul.wide.u32 	%rd92, %r123, 4;
	add.s64 	%rd93, %rd4, %rd92;
	ld.local.u32 	%r39, [%rd93];
	setp.eq.s32 	%p34, %r37, %r39;
	@%p34 bra 	$L__BB6_47;
	mov.b32 	%r124, 0;
	bra.uni 	$L__BB6_39;
$L__BB6_38:
	add.s32 	%r124, %r124, 1;
	setp.eq.s32 	%p36, %r124, %r35;
	@%p36 bra 	$L__BB6_47;
$L__BB6_39:
	mul.wide.u32 	%rd94, %r124, 4;
	add.s64 	%rd95, %rd4, %rd94;
	ld.local.u32 	%r99, [%rd95];
	setp.ne.s32 	%p35, %r99, %r39;
	@%p35 bra 	$L__BB6_38;
	setp.gt.s32 	%p37, %r37, -1;
	ld.global.u32 	%r42, [%rd3+89288];
	setp.lt.s32 	%p38, %r37, %r42;
	and.pred  	%p39, %p37, %p38;
	@%p39 bra 	$L__BB6_42;
	add.u64 	%rd96, %SP, 0;
	add.u64 	%rd97, %SPL, 0;
	st.local.v2.u32 	[%rd97], {%r37, %r42};
	mov.u64 	%rd98, $str$4;
	cvta.global.u64 	%rd99, %rd98;
	{ // callseq 61, 0
	.param .b64 param0;
	st.param.b64 	[param0], %rd99;
	.param .b64 param1;
	st.param.b64 	[param1], %rd96;
	.param .b32 retval0;
	call.uni (retval0), 
	vprintf, 
	(
	param0, 
	param1
	);
	ld.param.b32 	%r100, [retval0];
	} // callseq 61
	mov.u64 	%rd100, $str$5;
	cvta.global.u64 	%rd101, %rd100;
	mov.u64 	%rd102, $str$6;
	cvta.global.u64 	%rd103, %rd102;
	mov.u64 	%rd104, __unnamed_1;
	cvta.global.u64 	%rd105, %rd104;
	{ // callseq 62, 0
	.param .b64 param0;
	st.param.b64 	[param0], %rd101;
	.param .b64 param1;
	st.param.b64 	[param1], %rd103;
	.param .b32 param2;
	st.param.b32 	[param2], 167;
	.param .b64 param3;
	st.param.b64 	[param3], %rd105;
	.param .b64 param4;
	st.param.b64 	[param4], 1;
	call.uni 
	__assertfail, 
	(
	param0, 
	param1, 
	param2, 
	param3, 
	param4
	);
	} // callseq 62
$L__BB6_42:
	ld.global.u32 	%r125, [%rd10];
$L__BB6_43:
	ld.global.u32 	%r102, [%rd3+89288];
	setp.lt.s32 	%p41, %r37, %r102;
	and.pred  	%p42, %p37, %p41;
	@%p42 bra 	$L__BB6_45;
	mov.u64 	%rd106, $str$7;
	cvta.global.u64 	%rd107, %rd106;
	mov.u64 	%rd108, $str$6;
	cvta.global.u64 	%rd109, %rd108;
	mov.u64 	%rd110, __unnamed_2;
	cvta.global.u64 	%rd111, %rd110;
	{ // callseq 63, 0
	.param .b64 param0;
	st.param.b64 	[param0], %rd107;
	.param .b64 param1;
	st.param.b64 	[param1], %rd109;
	.param .b32 param2;
	st.param.b32 	[param2], 175;
	.param .b64 param3;
	st.param.b64 	[param3], %rd111;
	.param .b64 param4;
	st.param.b64 	[param4], 1;
	call.uni 
	__assertfail, 
	(
	param0, 
	param1, 
	param2, 
	param3, 
	param4
	);
	} // callseq 63
$L__BB6_45:
	ld.global.u32 	%r103, [%rd10+4];
	setp.gt.s32 	%p43, %r125, %r103;
	@%p43 bra 	$L__BB6_55;
	mul.wide.s32 	%rd112, %r125, 4;
	add.s64 	%rd113, %rd3, %rd112;
	ld.global.u32 	%r104, [%rd113+52992];
	setp.ne.s32 	%p44, %r104, %r39;
	add.s32 	%r125, %r125, 1;
	@%p44 bra 	$L__BB6_43;
$L__BB6_47:
	add.s32 	%r123, %r123, 1;
	setp.ne.s32 	%p45, %r123, %r35;
	@%p45 bra 	$L__BB6_36;
	add.s32 	%r122, %r122, 1;
	setp.ne.s32 	%p46, %r122, %r35;
	@%p46 bra 	$L__BB6_35;
$L__BB6_49:
	ld.param.u32 	%r107, [_Z38run_single_step_vectorvertex_embeddingILm6EEvPviP3CSRS0_PiS0_S3_S3_S3_i_param_9];
	ld.param.u64 	%rd133, [_Z38run_single_step_vectorvertex_embeddingILm6EEvPviP3CSRS0_PiS0_S3_S3_S3_i_param_4];
	setp.eq.s32 	%p47, %r107, 0;
	cvta.to.global.u64 	%rd114, %rd133;
	atom.global.add.u32 	%r48, [%rd114], 1;
	atom.global.add.u32 	%r49, [%rd7], 1;
	@%p47 bra 	$L__BB6_51;
	shl.b32 	%r105, %r49, 1;
	mul.wide.s32 	%rd115, %r105, 4;
	add.s64 	%rd116, %rd2, %rd115;
	st.global.u32 	[%rd116], %r1;
	st.global.u32 	[%rd116+4], %r23;
	shl.b32 	%r106, %r48, 1;
	mul.wide.s32 	%rd117, %r106, 4;
	add.s64 	%rd118, %rd1, %rd117;
	st.global.u32 	[%rd118], %r1;
	st.global.u32 	[%rd118+4], %r23;
	bra.uni 	$L__BB6_55;
$L__BB6_51:
	mul.wide.s32 	%rd120, %r48, 32;
	add.s64 	%rd11, %rd1, %rd120;
	mov.b64 	%rd134, 0;
$L__BB6_52:
	add.s64 	%rd121, %rd4, %rd134;
	ld.local.u8 	%rs7, [%rd121];
	add.s64 	%rd122, %rd11, %rd134;
	st.global.u8 	[%rd122], %rs7;
	add.s64 	%rd13, %rd134, 1;
	setp.lt.u64 	%p48, %rd134, 31;
	mov.u64 	%rd134, %rd13;
	@%p48 bra 	$L__BB6_52;
	mul.wide.s32 	%rd124, %r49, 32;
	add.s64 	%rd14, %rd2, %rd124;
	mov.b64 	%rd135, 0;
$L__BB6_54:
	add.s64 	%rd125, %rd4, %rd135;
	ld.local.u8 	%rs8, [%rd125];
	add.s64 	%rd126, %rd14, %rd135;
	st.global.u8 	[%rd126], %rs8;
	add.s64 	%rd16, %rd135, 1;
	setp.lt.u64 	%p49, %rd135, 31;
	mov.u64 	%rd135, %rd16;
	@%p49 bra 	$L__BB6_54;
$L__BB6_55:
	setp.ne.s32 	%p50, %r35, 0;
	@%p50 bra 	$L__BB6_57;
	mov.u64 	%rd127, $str$11;
	cvta.global.u64 	%rd128, %rd127;
	mov.u64 	%rd129, $str$6;
	cvta.global.u64 	%rd130, %rd129;
	mov.u64 	%rd131, __unnamed_8;
	cvta.global.u64 	%rd132, %rd131;
	{ // callseq 64, 0
	.param .b64 param0;
	st.param.b64 	[param0], %rd128;
	.param .b64 param1;
	st.param.b64 	[param1], %rd130;
	.param .b32 param2;
	st.param.b32 	[param2], 492;
	.param .b64 param3;
	st.param.b64 	[param3], %rd132;
	.param .b64 param4;
	st.param.b64 	[param4], 1;
	call.uni 
	__assertfail, 
	(
	param0, 
	param1, 
	param2, 
	param3, 
	param4
	);
	} // callseq 64
$L__BB6_57:
	add.s32 	%r129, %r35, -1;
	st.local.u32 	[%rd4+28], %r129;
$L__BB6_58:
	add.s32 	%r118, %r118, 1;
	bra.uni 	$L__BB6_13;
$L__BB6_59:
	add.s32 	%r113, %r113, 1;
	setp.gt.u32 	%p51, %r129, %r113;
	@%p51 bra 	$L__BB6_10;
$L__BB6_60:
	ret;

}
	// .globl	_Z38run_single_step_vectorvertex_embeddingILm7EEvPviP3CSRS0_PiS0_S3_S3_S3_i
.visible .entry _Z38run_single_step_vectorvertex_embeddingILm7EEvPviP3CSRS0_PiS0_S3_S3_S3_i(
	.param .u64 .ptr .align 1 _Z38run_single_step_vectorvertex_embeddingILm7EEvPviP3CSRS0_PiS0_S3_S3_S3_i_param_0,
	.param .u32 _Z38run_single_step_vectorvertex_embeddingILm7EEvPviP3CSRS0_PiS0_S3_S3_S3_i_param_1,
	.param .u64 .ptr .align 1 _Z38run_single_step_vectorvertex_embeddingILm7EEvPviP3CSRS0_PiS0_S3_S3_S3_i_param_2,
	.param .u64 .ptr .align 1 _Z38run_single_step_vectorvertex_embeddingILm7EEvPviP3CSRS0_PiS0_S3_S3_S3_i_param_3,
	.param .u64 .ptr .align 1 _Z38run_single_step_vectorvertex_embeddingILm7EEvPviP3CSRS0_PiS0_S3_S3_S3_i_param_4,
	.param .u64 .ptr .align 1 _Z38run_single_step_vectorvertex_embeddingILm7EEvPviP3CSRS0_PiS0_S3_S3_S3_i_param_5,
	.param .u64 .ptr .align 1 _Z38run_single_step_vectorvertex_embeddingILm7EEvPviP3CSRS0_PiS0_S3_S3_S3_i_param_6,
	.param .u64 .ptr .align 1 _Z38run_single_step_vectorvertex_embeddingILm7EEvPviP3CSRS0_PiS0_S3_S3_S3_i_param_7,
	.param .u64 .ptr .align 1 _Z38run_single_step_vectorvertex_embeddingILm7EEvPviP3CSRS0_PiS0_S3_S3_S3_i_param_8,
	.param .u32 _Z38run_single_step_vectorvertex_embeddingILm7EEvPviP3CSRS0_PiS0_S3_S3_S3_i_param_9
)
{
	.local .align 8 .b8 	__local_depot7[48];
	.reg .b64 	%SP;
	.reg .b64 	%SPL;
	.reg .pred 	%p<52>;
	.reg .b16 	%rs<11>;
	.reg .b32 	%r<130>;
	.reg .b64 	%rd<136>;

	mov.u64 	%SPL, __local_depot7;
	cvta.local.u64 	%SP, %SPL;
	ld.param.u64 	%rd17, [_Z38run_single_step_vectorvertex_embeddingILm7EEvPviP3CSRS0_PiS0_S3_S3_S3_i_param_0];
	ld.param.u32 	%r58, [_Z38run_single_step_vectorvertex_embeddingILm7EEvPviP3CSRS0_PiS0_S3_S3_S3_i_param_1];
	ld.param.u64 	%rd20, [_Z38run_single_step_vectorvertex_embeddingILm7EEvPviP3CSRS0_PiS0_S3_S3_S3_i_param_2];
	ld.param.u64 	%rd21, [_Z38run_single_step_vectorvertex_embeddingILm7EEvPviP3CSRS0_PiS0_S3_S3_S3_i_param_3];
	ld.param.u64 	%rd22, [_Z38run_single_step_vectorvertex_embeddingILm7EEvPviP3CSRS0_PiS0_S3_S3_S3_i_param_5];
	ld.param.u64 	%rd19, [_Z38run_single_step_vectorvertex_embeddingILm7EEvPviP3CSRS0_PiS0_S3_S3_S3_i_param_6];
	cvta.to.global.u64 	%rd1, %rd21;
	cvta.to.global.u64 	%rd2, %rd22;
	cvta.to.global.u64 	%rd3, %rd20;
	add.u64 	%rd4, %SPL, 8;
	mov.u32 	%r59, %ctaid.x;
	mov.u32 	%r60, %ntid.x;
	mov.u32 	%r61, %tid.x;
	mad.lo.s32 	%r1, %r59, %r60, %r61;
	setp.ge.s32 	%p1, %r1, %r58;
	@%p1 bra 	$L__BB7_60;
	cvta.to.global.u64 	%rd24, %rd17;
	mov.b32 	%r62, 0;
	st.local.u32 	[%rd4+32], %r62;
	mul.wide.s32 	%rd25, %r1, 32;
	add.s64 	%rd5, %rd24, %rd25;
	ld.global.u32 	%r2, [%rd5+28];
	setp.eq.s32 	%p2, %r2, 0;
	@%p2 bra 	$L__BB7_8;
	and.b32  	%r3, %r2, 3;
	setp.lt.u32 	%p3, %r2, 4;
	mov.b32 	%r108, 0;
	@%p3 bra 	$L__BB7_5;
	and.b32  	%r108, %r2, -4;
	mov.b32 	%r111, 0;
$L__BB7_4:
	mul.wide.u32 	%rd26, %r111, 4;
	add.s64 	%rd27, %rd5, %rd26;
	ld.global.u32 	%r65, [%rd27];
	ld.local.u32 	%r66, [%rd4+32];
	add.s32 	%r67, %r66, 1;
	st.local.u32 	[%rd4+32], %r67;
	mul.wide.u32 	%rd28, %r66, 4;
	add.s64 	%rd29, %rd4, %rd28;
	st.local.u32 	[%rd29], %r65;
	ld.global.u32 	%r68, [%rd27+4];
	ld.local.u32 	%r69, [%rd4+32];
	add.s32 	%r70, %r69, 1;
	st.local.u32 	[%rd4+32], %r70;
	mul.wide.u32 	%rd30, %r69, 4;
	add.s64 	%rd31, %rd4, %rd30;
	st.local.u32 	[%rd31], %r68;
	ld.global.u32 	%r71, [%rd27+8];
	ld.local.u32 	%r72, [%rd4+32];
	add.s32 	%r73, %r72, 1;
	st.local.u32 	[%rd4+32], %r73;
	mul.wide.u32 	%rd32, %r72, 4;
	add.s64 	%rd33, %rd4, %rd32;
	st.local.u32 	[%rd33], %r71;
	ld.global.u32 	%r74, [%rd27+12];
	ld.local.u32 	%r75, [%rd4+32];
	add.s32 	%r76, %r75, 1;
	st.local.u32 	[%rd4+32], %r76;
	mul.wide.u32 	%rd34, %r75, 4;
	add.s64 	%rd35, %rd4, %rd34;
	st.local.u32 	[%rd35], %r74;
	add.s32 	%r111, %r111, 4;
	setp.eq.s32 	%p4, %r111, %r108;
	@%p4 bra 	$L__BB7_5;
	bra.uni 	$L__BB7_4;
$L__BB7_5:
	setp.eq.s32 	%p5, %r3, 0;
	@%p5 bra 	$L__BB7_8;
	mov.b32 	%r110, 0;
$L__BB7_7:
	.pragma "nounroll";
	mul.wide.u32 	%rd36, %r108, 4;
	add.s64 	%rd37, %rd5, %rd36;
	ld.global.u32 	%r78, [%rd37];
	ld.local.u32 	%r79, [%rd4+32];
	add.s32 	%r80, %r79, 1;
	st.local.u32 	[%rd4+32], %r80;
	mul.wide.u32 	%rd38, %r79, 4;
	add.s64 	%rd39, %rd4, %rd38;
	st.local.u32 	[%rd39], %r78;
	add.s32 	%r108, %r108, 1;
	add.s32 	%r110, %r110, 1;
	setp.ne.s32 	%p6, %r110, %r3;
	@%p6 bra 	$L__BB7_7;
$L__BB7_8:
	ld.local.u32 	%r129, [%rd4+32];
	setp.eq.s32 	%p7, %r129, 0;
	@%p7 bra 	$L__BB7_60;
	add.s64 	%rd6, %rd3, 52992;
	cvta.to.global.u64 	%rd7, %rd19;
	mov.b32 	%r113, 0;
	add.u64 	%rd42, %SP, 0;
	mov.u64 	%rd44, $str$4;
$L__BB7_10:
	mul.wide.u32 	%rd40, %r113, 4;
	add.s64 	%rd41, %rd4, %rd40;
	ld.local.u32 	%r15, [%rd41];
	ld.global.u32 	%r16, [%rd3+89288];
	setp.lt.s32 	%p8, %r15, %r16;
	setp.gt.s32 	%p9, %r15, -1;
	and.pred  	%p10, %p9, %p8;
	@%p10 bra 	$L__BB7_12;
	cvta.to.local.u64 	%rd43, %rd42;
	st.local.v2.u32 	[%rd43], {%r15, %r16};
	cvta.global.u64 	%rd45, %rd44;
	{ // callseq 65, 0
	.param .b64 param0;
	st.param.b64 	[param0], %rd45;
	.param .b64 param1;
	st.param.b64 	[param1], %rd42;
	.param .b32 retval0;
	call.uni (retval0), 
	vprintf, 
	(
	param0, 
	param1
	);
	ld.param.b32 	%r82, [retval0];
	} // callseq 65
	mov.u64 	%rd46, $str$5;
	cvta.global.u64 	%rd47, %rd46;
	mov.u64 	%rd48, $str$6;
	cvta.global.u64 	%rd49, %rd48;
	mov.u64 	%rd50, __unnamed_1;
	cvta.global.u64 	%rd51, %rd50;
	{ // callseq 66, 0
	.param .b64 param0;
	st.param.b64 	[param0], %rd47;
	.param .b64 param1;
	st.param.b64 	[param1], %rd49;
	.param .b32 param2;
	st.param.b32 	[param2], 167;
	.param .b64 param3;
	st.param.b64 	[param3], %rd51;
	.param .b64 param4;
	st.param.b64 	[param4], 1;
	call.uni 
	__assertfail, 
	(
	param0, 
	param1, 
	param2, 
	param3, 
	param4
	);
	} // callseq 66
$L__BB7_12:
	mul.wide.s32 	%rd52, %r15, 16;
	add.s64 	%rd53, %rd3, %rd52;
	add.s64 	%rd8, %rd53, 8;
	ld.global.u32 	%r118, [%rd53+8];
$L__BB7_13:
	setp.gt.s32 	%p11, %r15, -1;
	ld.global.u32 	%r84, [%rd3+89288];
	setp.lt.s32 	%p12, %r15, %r84;
	and.pred  	%p13, %p11, %p12;
	@%p13 bra 	$L__BB7_15;
	mov.u64 	%rd54, $str$7;
	cvta.global.u64 	%rd55, %rd54;
	mov.u64 	%rd56, $str$6;
	cvta.global.u64 	%rd57, %rd56;
	mov.u64 	%rd58, __unnamed_2;
	cvta.global.u64 	%rd59, %rd58;
	{ // callseq 67, 0
	.param .b64 param0;
	st.param.b64 	[param0], %rd55;
	.param .b64 param1;
	st.param.b64 	[param1], %rd57;
	.param .b32 param2;
	st.param.b32 	[param2], 175;
	.param .b64 param3;
	st.param.b64 	[param3], %rd59;
	.param .b64 param4;
	st.param.b64 	[param4], 1;
	call.uni 
	__assertfail, 
	(
	param0, 
	param1, 
	param2, 
	param3, 
	param4
	);
	} // callseq 67
$L__BB7_15:
	ld.global.u32 	%r85, [%rd8+4];
	setp.gt.s32 	%p14, %r118, %r85;
	@%p14 bra 	$L__BB7_59;
	mul.wide.s32 	%rd60, %r118, 4;
	add.s64 	%rd61, %rd3, %rd60;
	ld.global.u32 	%r23, [%rd61+52992];
	ld.local.u32 	%r86, [%rd4];
	setp.gt.s32 	%p15, %r86, %r23;
	@%p15 bra 	$L__BB7_58;
	setp.eq.s32 	%p16, %r129, 0;
	@%p16 bra 	$L__BB7_27;
	max.u32 	%r24, %r129, 1;
	mov.b16 	%rs9, 0;
	mov.b32 	%r119, 0;
$L__BB7_19:
	mul.wide.u32 	%rd62, %r119, 4;
	add.s64 	%rd63, %rd4, %rd62;
	ld.local.u32 	%r27, [%rd63];
	and.b16  	%rs4, %rs9, 255;
	setp.ne.s16 	%p17, %rs4, 0;
	@%p17 bra 	$L__BB7_29;
	ld.global.u32 	%r28, [%rd3+89288];
	setp.lt.s32 	%p18, %r27, %r28;
	setp.gt.s32 	%p19, %r27, -1;
	and.pred  	%p20, %p19, %p18;
	@%p20 bra 	$L__BB7_22;
	add.u64 	%rd64, %SP, 0;
	add.u64 	%rd65, %SPL, 0;
	st.local.v2.u32 	[%rd65], {%r27, %r28};
	mov.u64 	%rd66, $str$4;
	cvta.global.u64 	%rd67, %rd66;
	{ // callseq 68, 0
	.param .b64 param0;
	st.param.b64 	[param0], %rd67;
	.param .b64 param1;
	st.param.b64 	[param1], %rd64;
	.param .b32 retval0;
	call.uni (retval0), 
	vprintf, 
	(
	param0, 
	param1
	);
	ld.param.b32 	%r88, [retval0];
	} // callseq 68
	mov.u64 	%rd68, $str$5;
	cvta.global.u64 	%rd69, %rd68;
	mov.u64 	%rd70, $str$6;
	cvta.global.u64 	%rd71, %rd70;
	mov.u64 	%rd72, __unnamed_1;
	cvta.global.u64 	%rd73, %rd72;
	{ // callseq 69, 0
	.param .b64 param0;
	st.param.b64 	[param0], %rd69;
	.param .b64 param1;
	st.param.b64 	[param1], %rd71;
	.param .b32 param2;
	st.param.b32 	[param2], 167;
	.param .b64 param3;
	st.param.b64 	[param3], %rd73;
	.param .b64 param4;
	st.param.b64 	[param4], 1;
	call.uni 
	__assertfail, 
	(
	param0, 
	param1, 
	param2, 
	param3, 
	param4
	);
	} // callseq 69
$L__BB7_22:
	mul.wide.s32 	%rd74, %r27, 16;
	add.s64 	%rd75, %rd3, %rd74;
	add.s64 	%rd9, %rd75, 8;
	ld.global.u32 	%r120, [%rd75+8];
$L__BB7_23:
	ld.global.u32 	%r90, [%rd3+89288];
	setp.lt.s32 	%p22, %r27, %r90;
	and.pred  	%p23, %p19, %p22;
	@%p23 bra 	$L__BB7_25;
	mov.u64 	%rd76, $str$7;
	cvta.global.u64 	%rd77, %rd76;
	mov.u64 	%rd78, $str$6;
	cvta.global.u64 	%rd79, %rd78;
	mov.u64 	%rd80, __unnamed_2;
	cvta.global.u64 	%rd81, %rd80;
	{ // callseq 70, 0
	.param .b64 param0;
	st.param.b64 	[param0], %rd77;
	.param .b64 param1;
	st.param.b64 	[param1], %rd79;
	.param .b32 param2;
	st.param.b32 	[param2], 175;
	.param .b64 param3;
	st.param.b64 	[param3], %rd81;
	.param .b64 param4;
	st.param.b64 	[param4], 1;
	call.uni 
	__assertfail, 
	(
	param0, 
	param1, 
	param2, 
	param3, 
	param4
	);
	} // callseq 70
$L__BB7_25:
	ld.global.u32 	%r91, [%rd9+4];
	setp.gt.s32 	%p24, %r120, %r91;
	@%p24 bra 	$L__BB7_29;
	mul.wide.s32 	%rd82, %r120, 4;
	add.s64 	%rd83, %rd6, %rd82;
	ld.global.u32 	%r92, [%rd83];
	setp.eq.s32 	%p25, %r92, %r23;
	add.s32 	%r120, %r120, 1;
	mov.b16 	%rs10, 1;
	@%p25 bra 	$L__BB7_30;
	bra.uni 	$L__BB7_23;
$L__BB7_27:
	setp.eq.s32 	%p30, %r129, 0;
	@%p30 bra 	$L__BB7_33;
	max.u32 	%r25, %r129, 1;
	mov.b32 	%r121, 0;
	bra.uni 	$L__BB7_32;
$L__BB7_29:
	and.b16  	%rs6, %rs9, 255;
	setp.ne.s16 	%p26, %rs6, 0;
	setp.gt.s32 	%p27, %r27, %r23;
	and.pred  	%p28, %p26, %p27;
	mov.u16 	%rs10, %rs9;
	@%p28 bra 	$L__BB7_58;
$L__BB7_30:
	add.s32 	%r119, %r119, 1;
	setp.eq.s32 	%p29, %r119, %r24;
	mov.u16 	%rs9, %rs10;
	@%p29 bra 	$L__BB7_27;
	bra.uni 	$L__BB7_19;
$L__BB7_31:
	add.s32 	%r121, %r121, 1;
	setp.eq.s32 	%p32, %r121, %r25;
	@%p32 bra 	$L__BB7_33;
$L__BB7_32:
	mul.wide.u32 	%rd84, %r121, 4;
	add.s64 	%rd85, %rd4, %rd84;
	ld.local.u32 	%r94, [%rd85];
	setp.eq.s32 	%p31, %r94, %r23;
	@%p31 bra 	$L__BB7_58;
	bra.uni 	$L__BB7_31;
$L__BB7_33:
	add.s32 	%r95, %r129, 1;
	st.local.u32 	[%rd4+32], %r95;
	mul.wide.u32 	%rd86, %r129, 4;
	add.s64 	%rd87, %rd4, %rd86;
	st.local.u32 	[%rd87], %r23;
	ld.local.u32 	%r35, [%rd4+32];
	setp.eq.s32 	%p33, %r35, 0;
	@%p33 bra 	$L__BB7_49;
	mov.b32 	%r122, 0;
$L__BB7_35:
	mul.wide.u32 	%rd88, %r122, 4;
	add.s64 	%rd89, %rd4, %rd88;
	ld.local.u32 	%r37, [%rd89];
	mul.wide.s32 	%rd90, %r37, 16;
	add.s64 	%rd91, %rd3, %rd90;
	add.s64 	%rd10, %rd91, 8;
	mov.b32 	%r123, 0;
$L__BB7_36:
	mul.wide.u32 	%rd92, %r123, 4;
	add.s64 	%rd93, %rd4, %rd92;
	ld.local.u32 	%r39, [%rd93];
	setp.eq.s32 	%p34, %r37, %r39;
	@%p34 bra 	$L__BB7_47;
	mov.b32 	%r124, 0;
	bra.uni 	$L__BB7_39;
$L__BB7_38:
	add.s32 	%r124, %r124, 1;
	setp.eq.s32 	%p36, %r124, %r35;
	@%p36 bra 	$L__BB7_47;
$L__BB7_39:
	mul.wide.u32 	%rd94, %r124, 4;
	add.s64 	%rd95, %rd4, %rd94;
	ld.local.u32 	%r99, [%rd95];
	setp.ne.s32 	%p35, %r99, %r39;
	@%p35 bra 	$L__BB7_38;
	setp.gt.s32 	%p37, %r37, -1;
	ld.global.u32 	%r42, [%rd3+89288];
	setp.lt.s32 	%p38, %r37, %r42;
	and.pred  	%p39, %p37, %p38;
	@%p39 bra 	$L__BB7_42;
	add.u64 	%rd96, %SP, 0;
	add.u64 	%rd97, %SPL, 0;
	st.local.v2.u32 	[%rd97], {%r37, %r42};
	mov.u64 	%rd98, $str$4;
	cvta.global.u64 	%rd99, %rd98;
	{ // callseq 71, 0
	.param .b64 param0;
	st.param.b64 	[param0], %rd99;
	.param .b64 param1;
	st.param.b64 	[param1], %rd96;
	.param .b32 retval0;
	call.uni (retval0), 
	vprintf, 
	(
	param0, 
	param1
	);
	ld.param.b32 	%r100, [retval0];
	} // callseq 71
	mov.u64 	%rd100, $str$5;
	cvta.global.u64 	%rd101, %rd100;
	mov.u64 	%rd102, $str$6;
	cvta.global.u64 	%rd103, %rd102;
	mov.u64 	%rd104, __unnamed_1;
	cvta.global.u64 	%rd105, %rd104;
	{ // callseq 72, 0
	.param .b64 param0;
	st.param.b64 	[param0], %rd101;
	.param .b64 param1;
	st.param.b64 	[param1], %rd103;
	.param .b32 param2;
	st.param.b32 	[param2], 167;
	.param .b64 param3;
	st.param.b64 	[param3], %rd105;
	.param .b64 param4;
	st.param.b64 	[param4], 1;
	call.uni 
	__assertfail, 
	(
	param0, 
	param1, 
	param2, 
	param3, 
	param4
	);
	} // callseq 72
$L__BB7_42:
	ld.global.u32 	%r125, [%rd10];
$L__BB7_43:
	ld.global.u32 	%r102, [%rd3+89288];
	setp.lt.s32 	%p41, %r37, %r102;
	and.pred  	%p42, %p37, %p41;
	@%p42 bra 	$L__BB7_45;
	mov.u64 	%rd106, $str$7;
	cvta.global.u64 	%rd107, %rd106;
	mov.u64 	%rd108, $str$6;
	cvta.global.u64 	%rd109, %rd108;
	mov.u64 	%rd110, __unnamed_2;
	cvta.global.u64 	%rd111, %rd110;
	{ // callseq 73, 0
	.param .b64 param0;
	st.param.b64 	[param0], %rd107;
	.param .b64 param1;
	st.param.b64 	[param1], %rd109;
	.param .b32 param2;
	st.param.b32 	[param2], 175;
	.param .b64 param3;
	st.param.b64 	[param3], %rd111;
	.param .b64 param4;
	st.param.b64 	[param4], 1;
	call.uni 
	__assertfail, 
	(
	param0, 
	param1, 
	param2, 
	param3, 
	param4
	);
	} // callseq 73
$L__BB7_45:
	ld.global.u32 	%r103, [%rd10+4];
	setp.gt.s32 	%p43, %r125, %r103;
	@%p43 bra 	$L__BB7_55;
	mul.wide.s32 	%rd112, %r125, 4;
	add.s64 	%rd113, %rd3, %rd112;
	ld.global.u32 	%r104, [%rd113+52992];
	setp.ne.s32 	%p44, %r104, %r39;
	add.s32 	%r125, %r125, 1;
	@%p44 bra 	$L__BB7_43;
$L__BB7_47:
	add.s32 	%r123, %r123, 1;
	setp.ne.s32 	%p45, %r123, %r35;
	@%p45 bra 	$L__BB7_36;
	add.s32 	%r122, %r122, 1;
	setp.ne.s32 	%p46, %r122, %r35;
	@%p46 bra 	$L__BB7_35;
$L__BB7_49:
	ld.param.u32 	%r107, [_Z38run_single_step_vectorvertex_embeddingILm7EEvPviP3CSRS0_PiS0_S3_S3_S3_i_param_9];
	ld.param.u64 	%rd133, [_Z38run_single_step_vectorvertex_embeddingILm7EEvPviP3CSRS0_PiS0_S3_S3_S3_i_param_4];
	setp.eq.s32 	%p47, %r107, 0;
	cvta.to.global.u64 	%rd114, %rd133;
	atom.global.add.u32 	%r48, [%rd114], 1;
	atom.global.add.u32 	%r49, [%rd7], 1;
	@%p47 bra 	$L__BB7_51;
	shl.b32 	%r105, %r49, 1;
	mul.wide.s32 	%rd115, %r105, 4;
	add.s64 	%rd116, %rd2, %rd115;
	st.global.u32 	[%rd116], %r1;
	st.global.u32 	[%rd116+4], %r23;
	shl.b32 	%r106, %r48, 1;
	mul.wide.s32 	%rd117, %r106, 4;
	add.s64 	%rd118, %rd1, %rd117;
	st.global.u32 	[%rd118], %r1;
	st.global.u32 	[%rd118+4], %r23;
	bra.uni 	$L__BB7_55;
$L__BB7_51:
	mul.wide.s32 	%rd120, %r48, 36;
	add.s64 	%rd11, %rd1, %rd120;
	mov.b64 	%rd134, 0;
$L__BB7_52:
	add.s64 	%rd121, %rd4, %rd134;
	ld.local.u8 	%rs7, [%rd121];
	add.s64 	%rd122, %rd11, %rd134;
	st.global.u8 	[%rd122], %rs7;
	add.s64 	%rd13, %rd134, 1;
	setp.lt.u64 	%p48, %rd134, 35;
	mov.u64 	%rd134, %rd13;
	@%p48 bra 	$L__BB7_52;
	mul.wide.s32 	%rd124, %r49, 36;
	add.s64 	%rd14, %rd2, %rd124;
	mov.b64 	%rd135, 0;
$L__BB7_54:
	add.s64 	%rd125, %rd4, %rd135;
	ld.local.u8 	%rs8, [%rd125];
	add.s64 	%rd126, %rd14, %rd135;
	st.global.u8 	[%rd126], %rs8;
	add.s64 	%rd16, %rd135, 1;
	setp.lt.u64 	%p49, %rd135, 35;
	mov.u64 	%rd135, %rd16;
	@%p49 bra 	$L__BB7_54;
$L__BB7_55:
	setp.ne.s32 	%p50, %r35, 0;
	@%p50 bra 	$L__BB7_57;
	mov.u64 	%rd127, $str$11;
	cvta.global.u64 	%rd128, %rd127;
	mov.u64 	%rd129, $str$6;
	cvta.global.u64 	%rd130, %rd129;
	mov.u64 	%rd131, __unnamed_9;
	cvta.global.u64 	%rd132, %rd131;
	{ // callseq 74, 0
	.param .b64 param0;
	st.param.b64 	[param0], %rd128;
	.param .b64 param1;
	st.param.b64 	[param1], %rd130;
	.param .b32 param2;
	st.param.b32 	[param2], 492;
	.param .b64 param3;
	st.param.b64 	[param3], %rd132;
	.param .b64 param4;
	st.param.b64 	[param4], 1;
	call.uni 
	__assertfail, 
	(
	param0, 
	param1, 
	param2, 
	param3, 
	param4
	);
	} // callseq 74
$L__BB7_57:
	add.s32 	%r129, %r35, -1;
	st.local.u32 	[%rd4+32], %r129;
$L__BB7_58:
	add.s32 	%r118, %r118, 1;
	bra.uni 	$L__BB7_13;
$L__BB7_59:
	add.s32 	%r113, %r113, 1;
	setp.gt.u32 	%p51, %r129, %r113;
	@%p51 bra 	$L__BB7_10;
$L__BB7_60:
	ret;

}
	// .globl	_Z38run_single_step_vectorvertex_embeddingILm8EEvPviP3CSRS0_PiS0_S3_S3_S3_i
.visible .entry _Z38run_single_step_vectorvertex_embeddingILm8EEvPviP3CSRS0_PiS0_S3_S3_S3_i(
	.param .u64 .ptr .align 1 _Z38run_single_step_vectorvertex_embeddingILm8EEvPviP3CSRS0_PiS0_S3_S3_S3_i_param_0,
	.param .u32 _Z38run_single_step_vectorvertex_embeddingILm8EEvPviP3CSRS0_PiS0_S3_S3_S3_i_param_1,
	.param .u64 .ptr .align 1 _Z38run_single_step_vectorvertex_embeddingILm8EEvPviP3CSRS0_PiS0_S3_S3_S3_i_param_2,
	.param .u64 .ptr .align 1 _Z38run_single_step_vectorvertex_embeddingILm8EEvPviP3CSRS0_PiS0_S3_S3_S3_i_param_3,
	.param .u64 .ptr .align 1 _Z38run_single_step_vectorvertex_embeddingILm8EEvPviP3CSRS0_PiS0_S3_S3_S3_i_param_4,
	.param .u64 .ptr .align 1 _Z38run_single_step_vectorvertex_embeddingILm8EEvPviP3CSRS0_PiS0_S3_S3_S3_i_param_5,
	.param .u64 .ptr .align 1 _Z38run_single_step_vectorvertex_embeddingILm8EEvPviP3CSRS0_PiS0_S3_S3_S3_i_param_6,
	.param .u64 .ptr .align 1 _Z38run_single_step_vectorvertex_embeddingILm8EEvPviP3CSRS0_PiS0_S3_S3_S3_i_param_7,
	.param .u64 .ptr .align 1 _Z38run_single_step_vectorvertex_embeddingILm8EEvPviP3CSRS0_PiS0_S3_S3_S3_i_param_8,
	.param .u32 _Z38run_single_step_vectorvertex_embeddingILm8EEvPviP3CSRS0_PiS0_S3_S3_S3_i_param_9
)
{
	.local .align 8 .b8 	__local_depot8[48];
	.reg .b64 	%SP;
	.reg .b64 	%SPL;
	.reg .pred 	%p<52>;
	.reg .b16 	%rs<11>;
	.reg .b32 	%r<130>;
	.reg .b64 	%rd<136>;

	mov.u64 	%SPL, __local_depot8;
	cvta.local.u64 	%SP, %SPL;
	ld.param.u64 	%rd17, [_Z38run_single_step_vectorvertex_embeddingILm8EEvPviP3CSRS0_PiS0_S3_S3_S3_i_param_0];
	ld.param.u32 	%r58, [_Z38run_single_step_vectorvertex_embeddingILm8EEvPviP3CSRS0_PiS0_S3_S3_S3_i_param_1];
	ld.param.u64 	%rd20, [_Z38run_single_step_vectorvertex_embeddingILm8EEvPviP3CSRS0_PiS0_S3_S3_S3_i_param_2];
	ld.param.u64 	%rd21, [_Z38run_single_step_vectorvertex_embeddingILm8EEvPviP3CSRS0_PiS0_S3_S3_S3_i_param_3];
	ld.param.u64 	%rd22, [_Z38run_single_step_vectorvertex_embeddingILm8EEvPviP3CSRS0_PiS0_S3_S3_S3_i_param_5];
	ld.param.u64 	%rd19, [_Z38run_single_step_vectorvertex_embeddingILm8EEvPviP3CSRS0_PiS0_S3_S3_S3_i_param_6];
	cvta.to.global.u64 	%rd1, %rd21;
	cvta.to.global.u64 	%rd2, %rd22;
	cvta.to.global.u64 	%rd3, %rd20;
	add.u64 	%rd4, %SPL, 8;
	mov.u32 	%r59, %ctaid.x;
	mov.u32 	%r60, %ntid.x;
	mov.u32 	%r61, %tid.x;
	mad.lo.s32 	%r1, %r59, %r60, %r61;
	setp.ge.s32 	%p1, %r1, %r58;
	@%p1 bra 	$L__BB8_60;
	cvta.to.global.u64 	%rd24, %rd17;
	mov.b32 	%r62, 0;
	st.local.u32 	[%rd4+36], %r62;
	mul.wide.s32 	%rd25, %r1, 36;
	add.s64 	%rd5, %rd24, %rd25;
	ld.global.u32 	%r2, [%rd5+32];
	setp.eq.s32 	%p2, %r2, 0;
	@%p2 bra 	$L__BB8_8;
	and.b32  	%r3, %r2, 3;
	setp.lt.u32 	%p3, %r2, 4;
	mov.b32 	%r108, 0;
	@%p3 bra 	$L__BB8_5;
	and.b32  	%r108, %r2, -4;
	mov.b32 	%r111, 0;
$L__BB8_4:
	mul.wide.u32 	%rd26, %r111, 4;
	add.s64 	%rd27, %rd5, %rd26;
	ld.global.u32 	%r65, [%rd27];
	ld.local.u32 	%r66, [%rd4+36];
	add.s32 	%r67, %r66, 1;
	st.local.u32 	[%rd4+36], %r67;
	mul.wide.u32 	%rd28, %r66, 4;
	add.s64 	%rd29, %rd4, %rd28;
	st.local.u32 	[%rd29], %r65;
	ld.global.u32 	%r68, [%rd27+4];
	ld.local.u32 	%r69, [%rd4+36];
	add.s32 	%r70, %r69, 1;
	st.local.u32 	[%rd4+36], %r70;
	mul.wide.u32 	%rd30, %r69, 4;
	add.s64 	%rd31, %rd4, %rd30;
	st.local.u32 	[%rd31], %r68;
	ld.global.u32 	%r71, [%rd27+8];
	ld.local.u32 	%r72, [%rd4+36];
	add.s32 	%r73, %r72, 1;
	st.local.u32 	[%rd4+36], %r73;
	mul.wide.u32 	%rd32, %r72, 4;
	add.s64 	%rd33, %rd4, %rd32;
	st.local.u32 	[%rd33], %r71;
	ld.global.u32 	%r74, [%rd27+12];
	ld.local.u32 	%r75, [%rd4+36];
	add.s32 	%r76, %r75, 1;
	st.local.u32 	[%rd4+36], %r76;
	mul.wide.u32 	%rd34, %r75, 4;
	add.s64 	%rd35, %rd4, %rd34;
	st.local.u32 	[%rd35], %r74;
	add.s32 	%r111, %r111, 4;
	setp.eq.s32 	%p4, %r111, %r108;
	@%p4 bra 	$L__BB8_5;
	bra.uni 	$L__BB8_4;
$L__BB8_5:
	setp.eq.s32 	%p5, %r3, 0;
	@%p5 bra 	$L__BB8_8;
	mov.b32 	%r110, 0;
$L__BB8_7:
	.pragma "nounroll";
	mul.wide.u32 	%rd36, %r108, 4;
	add.s64 	%rd37, %rd5, %rd36;
	ld.global.u32 	%r78, [%rd37];
	ld.local.u32 	%r79, [%rd4+36];
	add.s32 	%r80, %r79, 1;
	st.local.u32 	[%rd4+36], %r80;
	mul.wide.u32 	%rd38, %r79, 4;
	add.s64 	%rd39, %rd4, %rd38;
	st.local.u32 	[%rd39], %r78;
	add.s32 	%r108, %r108, 1;
	add.s32 	%r110, %r110, 1;
	setp.ne.s32 	%p6, %r110, %r3;
	@%p6 bra 	$L__BB8_7;
$L__BB8_8:
	ld.local.u32 	%r129, [%rd4+36];
	setp.eq.s32 	%p7, %r129, 0;
	@%p7 bra 	$L__BB8_60;
	add.s64 	%rd6, %rd3, 52992;
	cvta.to.global.u64 	%rd7, %rd19;
	mov.b32 	%r113, 0;
	add.u64 	%rd42, %SP, 0;
	mov.u64 	%rd44, $str$4;
$L__BB8_10:
	mul.wide.u32 	%rd40, %r113, 4;
	add.s64 	%rd41, %rd4, %rd40;
	ld.local.u32 	%r15, [%rd41];
	ld.global.u32 	%r16, [%rd3+89288];
	setp.lt.s32 	%p8, %r15, %r16;
	setp.gt.s32 	%p9, %r15, -1;
	and.pred  	%p10, %p9, %p8;
	@%p10 bra 	$L__BB8_12;
	cvta.to.local.u64 	%rd43, %rd42;
	st.local.v2.u32 	[%rd43], {%r15, %r16};
	cvta.global.u64 	%rd45, %rd44;
	{ // callseq 75, 0
	.param .b64 param0;
	st.param.b64 	[param0], %rd45;
	.param .b64 param1;
	st.param.b64 	[param1], %rd42;
	.param .b32 retval0;
	call.uni (retval0), 
	vprintf, 
	(
	param0, 
	param1
	);
	ld.param.b32 	%r82, [retval0];
	} // callseq 75
	mov.u64 	%rd46, $str$5;
	cvta.global.u64 	%rd47, %rd46;
	mov.u64 	%rd48, $str$6;
	cvta.global.u64 	%rd49, %rd48;
	mov.u64 	%rd50, __unnamed_1;
	cvta.global.u64 	%rd51, %rd50;
	{ // callseq 76, 0
	.param .b64 param0;
	st.param.b64 	[param0], %rd47;
	.param .b64 param1;
	st.param.b64 	[param1], %rd49;
	.param .b32 param2;
	st.param.b32 	[param2], 167;
	.param .b64 param3;
	st.param.b64 	[param3], %rd51;
	.param .b64 param4;
	st.param.b64 	[param4], 1;
	call.uni 
	__assertfail, 
	(
	param0, 
	param1, 
	param2, 
	param3, 
	param4
	);
	} // callseq 76
$L__BB8_12:
	mul.wide.s32 	%rd52, %r15, 16;
	add.s64 	%rd53, %rd3, %rd52;
	add.s64 	%rd8, %rd53, 8;
	ld.global.u32 	%r118, [%rd53+8];
$L__BB8_13:
	setp.gt.s32 	%p11, %r15, -1;
	ld.global.u32 	%r84, [%rd3+89288];
	setp.lt.s32 	%p12, %r15, %r84;
	and.pred  	%p13, %p11, %p12;
	@%p13 bra 	$L__BB8_15;
	mov.u64 	%rd54, $str$7;
	cvta.global.u64 	%rd55, %rd54;
	mov.u64 	%rd56, $str$6;
	cvta.global.u64 	%rd57, %rd56;
	mov.u64 	%rd58, __unnamed_2;
	cvta.global.u64 	%rd59, %rd58;
	{ // callseq 77, 0
	.param .b64 param0;
	st.param.b64 	[param0], %rd55;
	.param .b64 param1;
	st.param.b64 	[param1], %rd57;
	.param .b32 param2;
	st.param.b32 	[param2], 175;
	.param .b64 param3;
	st.param.b64 	[param3], %rd59;
	.param .b64 param4;
	st.param.b64 	[param4], 1;
	call.uni 
	__assertfail, 
	(
	param0, 
	param1, 
	param2, 
	param3, 
	param4
	);
	} // callseq 77
$L__BB8_15:
	ld.global.u32 	%r85, [%rd8+4];
	setp.gt.s32 	%p14, %r118, %r85;
	@%p14 bra 	$L__BB8_59;
	mul.wide.s32 	%rd60, %r118, 4;
	add.s64 	%rd61, %rd3, %rd60;
	ld.global.u32 	%r23, [%rd61+52992];
	ld.local.u32 	%r86, [%rd4];
	setp.gt.s32 	%p15, %r86, %r23;
	@%p15 bra 	$L__BB8_58;
	setp.eq.s32 	%p16, %r129, 0;
	@%p16 bra 	$L__BB8_27;
	max.u32 	%r24, %r129, 1;
	mov.b16 	%rs9, 0;
	mov.b32 	%r119, 0;
$L__BB8_19:
	mul.wide.u32 	%rd62, %r119, 4;
	add.s64 	%rd63, %rd4, %rd62;
	ld.local.u32 	%r27, [%rd63];
	and.b16  	%rs4, %rs9, 255;
	setp.ne.s16 	%p17, %rs4, 0;
	@%p17 bra 	$L__BB8_29;
	ld.global.u32 	%r28, [%rd3+89288];
	setp.lt.s32 	%p18, %r27, %r28;
	setp.gt.s32 	%p19, %r27, -1;
	and.pred  	%p20, %p19, %p18;
	@%p20 bra 	$L__BB8_22;
	add.u64 	%rd64, %SP, 0;
	add.u64 	%rd65, %SPL, 0;
	st.local.v2.u32 	[%rd65], {%r27, %r28};
	mov.u64 	%rd66, $str$4;
	cvta.global.u64 	%rd67, %rd66;
	{ // callseq 78, 0
	.param .b64 param0;
	st.param.b64 	[param0], %rd67;
	.param .b64 param1;
	st.param.b64 	[param1], %rd64;
	.param .b32 retval0;
	call.uni (retval0), 
	vprintf, 
	(
	param0, 
	param1
	);
	ld.param.b32 	%r88, [retval0];
	} // callseq 78
	mov.u64 	%rd68, $str$5;
	cvta.global.u64 	%rd69, %rd68;
	mov.u64 	%rd70, $str$6;
	cvta.global.u64 	%rd71, %rd70;
	mov.u64 	%rd72, __unnamed_1;
	cvta.global.u64 	%rd73, %rd72;
	{ // callseq 79, 0
	.param .b64 param0;
	st.param.b64 	[param0], %rd69;
	.param .b64 param1;
	st.param.b64 	[param1], %rd71;
	.param .b32 param2;
	st.param.b32 	[param2], 167;
	.param .b64 param3;
	st.param.b64 	[param3], %rd73;
	.param .b64 param4;
	st.param.b64 	[param4], 1;
	call.uni 
	__assertfail, 
	(
	param0, 
	param1, 
	param2, 
	param3, 
	param4
	);
	} // callseq 79
$L__BB8_22:
	mul.wide.s32 	%rd74, %r27, 16;
	add.s64 	%rd75, %rd3, %rd74;
	add.s64 	%rd9, %rd75, 8;
	ld.global.u32 	%r120, [%rd75+8];
$L__BB8_23:
	ld.global.u32 	%r90, [%rd3+89288];
	setp.lt.s32 	%p22, %r27, %r90;
	and.pred  	%p23, %p19, %p22;
	@%p23 bra 	$L__BB8_25;
	mov.u64 	%rd76, $str$7;
	cvta.global.u64 	%rd77, %rd76;
	mov.u64 	%rd78, $str$6;
	cvta.global.u64 	%rd79, %rd78;
	mov.u64 	%rd80, __unnamed_2;
	cvta.global.u64 	%rd81, %rd80;
	{ // callseq 80, 0
	.param .b64 param0;
	st.param.b64 	[param0], %rd77;
	.param .b64 param1;
	st.param.b64 	[param1], %rd79;
	.param .b32 param2;
	st.param.b32 	[param2], 175;
	.param .b64 param3;
	st.param.b64 	[param3], %rd81;
	.param .b64 param4;
	st.param.b64 	[param4], 1;
	call.uni 
	__assertfail, 
	(
	param0, 
	param1, 
	param2, 
	param3, 
	param4
	);
	} // callseq 80
$L__BB8_25:
	ld.global.u32 	%r91, [%rd9+4];
	setp.gt.s32 	%p24, %r120, %r91;
	@%p24 bra 	$L__BB8_29;
	mul.wide.s32 	%rd82, %r120, 4;
	add.s64 	%rd83, %rd6, %rd82;
	ld.global.u32 	%r92, [%rd83];
	setp.eq.s32 	%p25, %r92, %r23;
	add.s32 	%r120, %r120, 1;
	mov.b16 	%rs10, 1;
	@%p25 bra 	$L__BB8_30;
	bra.uni 	$L__BB8_23;
$L__BB8_27:
	setp.eq.s32 	%p30, %r129, 0;
	@%p30 bra 	$L__BB8_33;
	max.u32 	%r25, %r129, 1;
	mov.b32 	%r121, 0;
	bra.uni 	$L__BB8_32;
$L__BB8_29:
	and.b16  	%rs6, %rs9, 255;
	setp.ne.s16 	%p26, %rs6, 0;
	setp.gt.s32 	%p27, %r27, %r23;
	and.pred  	%p28, %p26, %p27;
	mov.u16 	%rs10, %rs9;
	@%p28 bra 	$L__BB8_58;
$L__BB8_30:
	add.s32 	%r119, %r119, 1;
	setp.eq.s32 	%p29, %r119, %r24;
	mov.u16 	%rs9, %rs10;
	@%p29 bra 	$L__BB8_27;
	bra.uni 	$L__BB8_19;
$L__BB8_31:
	add.s32 	%r121, %r121, 1;
	setp.eq.s32 	%p32, %r121, %r25;
	@%p32 bra 	$L__BB8_33;
$L__BB8_32:
	mul.wide.u32 	%rd84, %r121, 4;
	add.s64 	%rd85, %rd4, %rd84;
	ld.local.u32 	%r94, [%rd85];
	setp.eq.s32 	%p31, %r94, %r23;
	@%p31 bra 	$L__BB8_58;
	bra.uni 	$L__BB8_31;
$L__BB8_33:
	add.s32 	%r95, %r129, 1;
	st.local.u32 	[%rd4+36], %r95;
	mul.wide.u32 	%rd86, %r129, 4;
	add.s64 	%rd87, %rd4, %rd86;
	st.local.u32 	[%rd87], %r23;
	ld.local.u32 	%r35, [%rd4+36];
	setp.eq.s32 	%p33, %r35, 0;
	@%p33 bra 	$L__BB8_49;
	mov.b32 	%r122, 0;
$L__BB8_35:
	mul.wide.u32 	%rd88, %r122, 4;
	add.s64 	%rd89, %rd4, %rd88;
	ld.local.u32 	%r37, [%rd89];
	mul.wide.s32 	%rd90, %r37, 16;
	add.s64 	%rd91, %rd3, %rd90;
	add.s64 	%rd10, %rd91, 8;
	mov.b32 	%r123, 0;
$L__BB8_36:
	mul.wide.u32 	%rd92, %r123, 4;
	add.s64 	%rd93, %rd4, %rd92;
	ld.local.u32 	%r39, [%rd93];
	setp.eq.s32 	%p34, %r37, %r39;
	@%p34 bra 	$L__BB8_47;
	mov.b32 	%r124, 0;
	bra.uni 	$L__BB8_39;
$L__BB8_38:
	add.s32 	%r124, %r124, 1;
	setp.eq.s32 	%p36, %r124, %r35;
	@%p36 bra 	$L__BB8_47;
$L__BB8_39:
	mul.wide.u32 	%rd94, %r124, 4;
	add.s64 	%rd95, %rd4, %rd94;
	ld.local.u32 	%r99, [%rd95];
	setp.ne.s32 	%p35, %r99, %r39;
	@%p35 bra 	$L__BB8_38;
	setp.gt.s32 	%p37, %r37, -1;
	ld.global.u32 	%r42, [%rd3+89288];
	setp.lt.s32 	%p38, %r37, %r42;
	and.pred  	%p39, %p37, %p38;
	@%p39 bra 	$L__BB8_42;
	add.u64 	%rd96, %SP, 0;
	add.u64 	%rd97, %SPL, 0;
	st.local.v2.u32 	[%rd97], {%r37, %r42};
	mov.u64 	%rd98, $str$4;
	cvta.global.u64 	%rd99, %rd98;
	{ // callseq 81, 0
	.param .b64 param0;
	st.param.b64 	[param0], %rd99;
	.param .b64 param1;
	st.param.b64 	[param1], %rd96;
	.param .b32 retval0;
	call.uni (retval0), 
	vprintf, 
	(
	param0, 
	param1
	);
	ld.param.b32 	%r100, [retval0];
	} // callseq 81
	mov.u64 	%rd100, $str$5;
	cvta.global.u64 	%rd101, %rd100;
	mov.u64 	%rd102, $str$6;
	cvta.global.u64 	%rd103, %rd102;
	mov.u64 	%rd104, __unnamed_1;
	cvta.global.u64 	%rd105, %rd104;
	{ // callseq 82, 0
	.param .b64 param0;
	st.param.b64 	[param0], %rd101;
	.param .b64 param1;
	st.param.b64 	[param1], %rd103;
	.param .b32 param2;
	st.param.b32 	[param2], 167;
	.param .b64 param3;
	st.param.b64 	[param3], %rd105;
	.param .b64 param4;
	st.param.b64 	[param4], 1;
	call.uni 
	__assertfail, 
	(
	param0, 
	param1, 
	param2, 
	param3, 
	param4
	);
	} // callseq 82
$L__BB8_42:
	ld.global.u32 	%r125, [%rd10];
$L__BB8_43:
	ld.global.u32 	%r102, [%rd3+89288];
	setp.lt.s32 	%p41, %r37, %r102;
	and.pred  	%p42, %p37, %p41;
	@%p42 bra 	$L__BB8_45;
	mov.u64 	%rd106, $str$7;
	cvta.global.u64 	%rd107, %rd106;
	mov.u64 	%rd108, $str$6;
	cvta.global.u64 	%rd109, %rd108;
	mov.u64 	%rd110, __unnamed_2;
	cvta.global.u64 	%rd111, %rd110;
	{ // callseq 83, 0
	.param .b64 param0;
	st.param.b64 	[param0], %rd107;
	.param .b64 param1;
	st.param.b64 	[param1], %rd109;
	.param .b32 param2;
	st.param.b32 	[param2], 175;
	.param .b64 param3;
	st.param.b64 	[param3], %rd111;
	.param .b64 param4;
	st.param.b64 	[param4], 1;
	call.uni 
	__assertfail, 
	(
	param0, 
	param1, 
	param2, 
	param3, 
	param4
	);
	} // callseq 83
$L__BB8_45:
	ld.global.u32 	%r103, [%rd10+4];
	setp.gt.s32 	%p43, %r125, %r103;
	@%p43 bra 	$L__BB8_55;
	mul.wide.s32 	%rd112, %r125, 4;
	add.s64 	%rd113, %rd3, %rd112;
	ld.global.u32 	%r104, [%rd113+52992];
	setp.ne.s32 	%p44, %r104, %r39;
	add.s32 	%r125, %r125, 1;
	@%p44 bra 	$L__BB8_43;
$L__BB8_47:
	add.s32 	%r123, %r123, 1;
	setp.ne.s32 	%p45, %r123, %r35;
	@%p45 bra 	$L__BB8_36;
	add.s32 	%r122, %r122, 1;
	setp.ne.s32 	%p46, %r122, %r35;
	@%p46 bra 	$L__BB8_35;
$L__BB8_49:
	ld.param.u32 	%r107, [_Z38run_single_step_vectorvertex_embeddingILm8EEvPviP3CSRS0_PiS0_S3_S3_S3_i_param_9];
	ld.param.u64 	%rd133, [_Z38run_single_step_vectorvertex_embeddingILm8EEvPviP3CSRS0_PiS0_S3_S3_S3_i_param_4];
	setp.eq.s32 	%p47, %r107, 0;
	cvta.to.global.u64 	%rd114, %rd133;
	atom.global.add.u32 	%r48, [%rd114], 1;
	atom.global.add.u32 	%r49, [%rd7], 1;
	@%p47 bra 	$L__BB8_51;
	shl.b32 	%r105, %r49, 1;
	mul.wide.s32 	%rd115, %r105, 4;
	add.s64 	%rd116, %rd2, %rd115;
	st.global.u32 	[%rd116], %r1;
	st.global.u32 	[%rd116+4], %r23;
	shl.b32 	%r106, %r48, 1;
	mul.wide.s32 	%rd117, %r106, 4;
	add.s64 	%rd118, %rd1, %rd117;
	st.global.u32 	[%rd118], %r1;
	st.global.u32 	[%rd118+4], %r23;
	bra.uni 	$L__BB8_55;
$L__BB8_51:
	mul.wide.s32 	%rd120, %r48, 40;
	add.s64 	%rd11, %rd1, %rd120;
	mov.b64 	%rd134, 0;
$L__BB8_52:
	add.s64 	%rd121, %rd4, %rd134;
	ld.local.u8 	%rs7, [%rd121];
	add.s64 	%rd122, %rd11, %rd134;
	st.global.u8 	[%rd122], %rs7;
	add.s64 	%rd13, %rd134, 1;
	setp.lt.u64 	%p48, %rd134, 39;
	mov.u64 	%rd134, %rd13;
	@%p48 bra 	$L__BB8_52;
	mul.wide.s32 	%rd124, %r49, 40;
	add.s64 	%rd14, %rd2, %rd124;
	mov.b64 	%rd135, 0;
$L__BB8_54:
	add.s64 	%rd125, %rd4, %rd135;
	ld.local.u8 	%rs8, [%rd125];
	add.s64 	%rd126, %rd14, %rd135;
	st.global.u8 	[%rd126], %rs8;
	add.s64 	%rd16, %rd135, 1;
	setp.lt.u64 	%p49, %rd135, 39;
	mov.u64 	%rd135, %rd16;
	@%p49 bra 	$L__BB8_54;
$L__BB8_55:
	setp.ne.s32 	%p50, %r35, 0;
	@%p50 bra 	$L__BB8_57;
	mov.u64 	%rd127, $str$11;
	cvta.global.u64 	%rd128, %rd127;
	mov.u64 	%rd129, $str$6;
	cvta.global.u64 	%rd130, %rd129;
	mov.u64 	%rd131, __unnamed_10;
	cvta.global.u64 	%rd132, %rd131;
	{ // callseq 84, 0
	.param .b64 param0;
	st.param.b64 	[param0], %rd128;
	.param .b64 param1;
	st.param.b64 	[param1], %rd130;
	.param .b32 param2;
	st.param.b32 	[param2], 492;
	.param .b64 param3;
	st.param.b64 	[param3], %rd132;
	.param .b64 param4;
	st.param.b64 	[param4], 1;
	call.uni 
	__assertfail, 
	(
	param0, 
	param1, 
	param2, 
	param3, 
	param4
	);
	} // callseq 84
$L__BB8_57:
	add.s32 	%r129, %r35, -1;
	st.local.u32 	[%rd4+36], %r129;
$L__BB8_58:
	add.s32 	%r118, %r118, 1;
	bra.uni 	$L__BB8_13;
$L__BB8_59:
	add.s32 	%r113, %r113, 1;
	setp.gt.u32 	%p51, %r129, %r113;
	@%p51 bra 	$L__BB8_10;
$L__BB8_60:
	ret;

}


// ===== COMPILED SASS (sm_100) =====

	.target	sm_100

	.elftype	@"ET_EXEC"


//--------------------- .note.nv.tkinfo           --------------------------
	.section	.note.nv.tkinfo,"",@"SHT_NOTE"
	.sectionflags	@"SHF_NOTE_NV_TKINFO"
	.tkinfo
        /*0018*/ 	.word	0x00000002
        /*0030*/ 	.string	""
        /*0030*/ 	.string	"ptxas"
        /*0030*/ 	.string	"Cuda compilation tools, release 13.0, V13.0.88"
        /*0030*/ 	.string	"Build cuda_13.0.r13.0/compiler.36424714_0"
        /*0030*/ 	.string	"-arch sm_100 -m 64 "



//--------------------- .note.nv.cuinfo           --------------------------
	.section	.note.nv.cuinfo,"",@"SHT_NOTE"
	.sectionflags	@"SHF_NOTE_NV_CUINFO"
        /*0018*/ 	.short	0x0002
        /*001a*/ 	.short	0x0064
        /*001c*/ 	.short	0x0082
	.zero		2


//--------------------- .nv.info                  --------------------------
	.section	.nv.info,"",@"SHT_CUDA_INFO"
	.align	4


	//----- nvinfo : EIATTR_REGCOUNT
	.align		4
        /*0000*/ 	.byte	0x04, 0x2f
        /*0002*/ 	.short	(.L_17 - .L_16)
	.align		4
.L_16:
        /*0004*/ 	.word	index@(_Z12print_kernelv)
        /*0008*/ 	.word	0x00000018


	//----- nvinfo : EIATTR_FRAME_SIZE
	.align		4
.L_17:
        /*000c*/ 	.byte	0x04, 0x11
        /*000e*/ 	.short	(.L_19 - .L_18)
	.align		4
.L_18:
        /*0010*/ 	.word	index@(_Z12print_kernelv)
        /*0014*/ 	.word	0x00000008


	//----- nvinfo : EIATTR_REGCOUNT
	.align		4
.L_19:
        /*0018*/ 	.byte	0x04, 0x2f
        /*001a*/ 	.short	(.L_21 - .L_20)
	.align		4
.L_20:
        /*001c*/ 	.word	index@(_Z38run_single_step_vectorvertex_embeddingILm1EEvPviP3CSRS0_PiS0_S3_S3_S3_i)
        /*0020*/ 	.word	0x00000026


	//----- nvinfo : EIATTR_FRAME_SIZE
	.align		4
.L_21:
        /*0024*/ 	.byte	0x04, 0x11
        /*0026*/ 	.short	(.L_23 - .L_22)
	.align		4
.L_22:
        /*0028*/ 	.word	index@(_Z38run_single_step_vectorvertex_embeddingILm1EEvPviP3CSRS0_PiS0_S3_S3_S3_i)
        /*002c*/ 	.word	0x00000018


	//----- nvinfo : EIATTR_REGCOUNT
	.align		4
.L_23:
        /*0030*/ 	.byte	0x04, 0x2f
        /*0032*/ 	.short	(.L_25 - .L_24)
	.align		4
.L_24:
        /*0034*/ 	.word	index@(_Z38run_single_step_vectorvertex_embeddingILm2EEvPviP3CSRS0_PiS0_S3_S3_S3_i)
        /*0038*/ 	.word	0x00000028


	//----- nvinfo : EIATTR_FRAME_SIZE
	.align		4
.L_25:
        /*003c*/ 	.byte	0x04, 0x11
        /*003e*/ 	.short	(.L_27 - .L_26)
	.align		4
.L_26:
        /*0040*/ 	.word	index@(_Z38run_single_step_vectorvertex_embeddingILm2EEvPviP3CSRS0_PiS0_S3_S3_S3_i)
        /*0044*/ 	.word	0x00000020


	//----- nvinfo : EIATTR_REGCOUNT
	.align		4
.L_27:
        /*0048*/ 	.byte	0x04, 0x2f
        /*004a*/ 	.short	(.L_29 - .L_28)
	.align		4
.L_28:
        /*004c*/ 	.word	index@(_Z38run_single_step_vectorvertex_embeddingILm3EEvPviP3CSRS0_PiS0_S3_S3_S3_i)
        /*0050*/ 	.word	0x00000028


	//----- nvinfo : EIATTR_FRAME_SIZE
	.align		4
.L_29:
        /*0054*/ 	.byte	0x04, 0x11
        /*0056*/ 	.short	(.L_31 - .L_30)
	.align		4
.L_30:
        /*0058*/ 	.word	index@(_Z38run_single_step_vectorvertex_embeddingILm3EEvPviP3CSRS0_PiS0_S3_S3_S3_i)
        /*005c*/ 	.word	0x00000020


	//----- nvinfo : EIATTR_REGCOUNT
	.align		4
.L_31:
        /*0060*/ 	.byte	0x04, 0x2f
        /*0062*/ 	.short	(.L_33 - .L_32)
	.align		4
.L_32:
        /*0064*/ 	.word	index@(_Z38run_single_step_vectorvertex_embeddingILm4EEvPviP3CSRS0_PiS0_S3_S3_S3_i)
        /*0068*/ 	.word	0x00000028


	//----- nvinfo : EIATTR_FRAME_SIZE
	.align		4
.L_33:
        /*006c*/ 	.byte	0x04, 0x11
        /*006e*/ 	.short	(.L_35 - .L_34)
	.align		4
.L_34:
        /*0070*/ 	.word	index@(_Z38run_single_step_vectorvertex_embeddingILm4EEvPviP3CSRS0_PiS0_S3_S3_S3_i)
        /*0074*/ 	.word	0x00000020


	//----- nvinfo : EIATTR_REGCOUNT
	.align		4
.L_35:
        /*0078*/ 	.byte	0x04, 0x2f
        /*007a*/ 	.short	(.L_37 - .L_36)
	.align		4
.L_36:
        /*007c*/ 	.word	index@(_Z38run_single_step_vectorvertex_embeddingILm5EEvPviP3CSRS0_PiS0_S3_S3_S3_i)
        /*0080*/ 	.word	0x0000002e


	//----- nvinfo : EIATTR_FRAME_SIZE
	.align		4
.L_37:
        /*0084*/ 	.byte	0x04, 0x11
        /*0086*/ 	.short	(.L_39 - .L_38)
	.align		4
.L_38:
        /*0088*/ 	.word	index@(_Z38run_single_step_vectorvertex_embeddingILm5EEvPviP3CSRS0_PiS0_S3_S3_S3_i)
        /*008c*/ 	.word	0x00000028


	//----- nvinfo : EIATTR_REGCOUNT
	.align		4
.L_39:
        /*0090*/ 	.byte	0x04, 0x2f
        /*0092*/ 	.short	(.L_41 - .L_40)
	.align		4
.L_40:
        /*0094*/ 	.word	index@(_Z38run_single_step_vectorvertex_embeddingILm6EEvPviP3CSRS0_PiS0_S3_S3_S3_i)
        /*0098*/ 	.word	0x00000030


	//----- nvinfo : EIATTR_FRAME_SIZE
	.align		4
.L_41:
        /*009c*/ 	.byte	0x04, 0x11
        /*009e*/ 	.short	(.L_43 - .L_42)
	.align		4
.L_42:
        /*00a0*/ 	.word	index@(_Z38run_single_step_vectorvertex_embeddingILm6EEvPviP3CSRS0_PiS0_S3_S3_S3_i)
        /*00a4*/ 	.word	0x00000030


	//----- nvinfo : EIATTR_REGCOUNT
	.align		4
.L_43:
        /*00a8*/ 	.byte	0x04, 0x2f
        /*00aa*/ 	.short	(.L_45 - .L_44)
	.align		4
.L_44:
        /*00ac*/ 	.word	index@(_Z38run_single_step_vectorvertex_embeddingILm7EEvPviP3CSRS0_PiS0_S3_S3_S3_i)
        /*00b0*/ 	.word	0x00000036


	//----- nvinfo : EIATTR_FRAME_SIZE
	.align		4
.L_45:
        /*00b4*/ 	.byte	0x04, 0x11
        /*00b6*/ 	.short	(.L_47 - .L_46)
	.align		4
.L_46:
        /*00b8*/ 	.word	index@(_Z38run_single_step_vectorvertex_embeddingILm7EEvPviP3CSRS0_PiS0_S3_S3_S3_i)
        /*00bc*/ 	.word	0x00000030


	//----- nvinfo : EIATTR_REGCOUNT
	.align		4
.L_47:
        /*00c0*/ 	.byte	0x04, 0x2f
        /*00c2*/ 	.short	(.L_49 - .L_48)
	.align		4
.L_48:
        /*00c4*/ 	.word	index@(_Z38run_single_step_vectorvertex_embeddingILm8EEvPviP3CSRS0_PiS0_S3_S3_S3_i)
        /*00c8*/ 	.word	0x00000038


	//----- nvinfo : EIATTR_FRAME_SIZE
	.align		4
.L_49:
        /*00cc*/ 	.byte	0x04, 0x11
        /*00ce*/ 	.short	(.L_51 - .L_50)
	.align		4
.L_50:
        /*00d0*/ 	.word	index@(_Z38run_single_step_vectorvertex_embeddingILm8EEvPviP3CSRS0_PiS0_S3_S3_S3_i)
        /*00d4*/ 	.word	0x00000030


	//----- nvinfo : EIATTR_MIN_STACK_SIZE
	.align		4
.L_51:
        /*00d8*/ 	.byte	0x04, 0x12
        /*00da*/ 	.short	(.L_53 - .L_52)
	.align		4
.L_52:
        /*00dc*/ 	.word	index@(_Z38run_single_step_vectorvertex_embeddingILm8EEvPviP3CSRS0_PiS0_S3_S3_S3_i)
        /*00e0*/ 	.word	0x00000030


	//----- nvinfo : EIATTR_MIN_STACK_SIZE
	.align		4
.L_53:
        /*00e4*/ 	.byte	0x04, 0x12
        /*00e6*/ 	.short	(.L_55 - .L_54)
	.align		4
.L_54:
        /*00e8*/ 	.word	index@(_Z38run_single_step_vectorvertex_embeddingILm7EEvPviP3CSRS0_PiS0_S3_S3_S3_i)
        /*00ec*/ 	.word	0x00000030


	//----- nvinfo : EIATTR_MIN_STACK_SIZE
	.align		4
.L_55:
        /*00f0*/ 	.byte	0x04, 0x12
        /*00f2*/ 	.short	(.L_57 - .L_56)
	.align		4
.L_56:
        /*00f4*/ 	.word	index@(_Z38run_single_step_vectorvertex_embeddingILm6EEvPviP3CSRS0_PiS0_S3_S3_S3_i)
        /*00f8*/ 	.word	0x00000030


	//----- nvinfo : EIATTR_MIN_STACK_SIZE
	.align		4
.L_57:
        /*00fc*/ 	.byte	0x04, 0x12
        /*00fe*/ 	.short	(.L_59 - .L_58)
	.align		4
.L_58:
        /*0100*/ 	.word	index@(_Z38run_single_step_vectorvertex_embeddingILm5EEvPviP3CSRS0_PiS0_S3_S3_S3_i)
        /*0104*/ 	.word	0x00000028


	//----- nvinfo : EIATTR_MIN_STACK_SIZE
	.align		4
.L_59:
        /*0108*/ 	.byte	0x04, 0x12
        /*010a*/ 	.short	(.L_61 - .L_60)
	.align		4
.L_60:
        /*010c*/ 	.word	index@(_Z38run_single_step_vectorvertex_embeddingILm4EEvPviP3CSRS0_PiS0_S3_S3_S3_i)
        /*0110*/ 	.word	0x00000020


	//----- nvinfo : EIATTR_MIN_STACK_SIZE
	.align		4
.L_61:
        /*0114*/ 	.byte	0x04, 0x12
        /*0116*/ 	.short	(.L_63 - .L_62)
	.align		4
.L_62:
        /*0118*/ 	.word	index@(_Z38run_single_step_vectorvertex_embeddingILm3EEvPviP3CSRS0_PiS0_S3_S3_S3_i)
        /*011c*/ 	.word	0x00000020


	//----- nvinfo : EIATTR_MIN_STACK_SIZE
	.align		4
.L_63:
        /*0120*/ 	.byte	0x04, 0x12
        /*0122*/ 	.short	(.L_65 - .L_64)
	.align		4
.L_64:
        /*0124*/ 	.word	index@(_Z38run_single_step_vectorvertex_embeddingILm2EEvPviP3CSRS0_PiS0_S3_S3_S3_i)
        /*0128*/ 	.word	0x00000020


	//----- nvinfo : EIATTR_MIN_STACK_SIZE
	.align		4
.L_65:
        /*012c*/ 	.byte	0x04, 0x12
        /*012e*/ 	.short	(.L_67 - .L_66)
	.align		4
.L_66:
        /*0130*/ 	.word	index@(_Z38run_single_step_vectorvertex_embeddingILm1EEvPviP3CSRS0_PiS0_S3_S3_S3_i)
        /*0134*/ 	.word	0x00000018


	//----- nvinfo : EIATTR_MIN_STACK_SIZE
	.align		4
.L_67:
        /*0138*/ 	.byte	0x04, 0x12
        /*013a*/ 	.short	(.L_69 - .L_68)
	.align		4
.L_68:
        /*013c*/ 	.word	index@(_Z12print_kernelv)
        /*0140*/ 	.word	0x00000008
.L_69:


//--------------------- .nv.compat                --------------------------
	.section	.nv.compat,"",@"SHT_CUDA_COMPAT_INFO"
	.align	4
        /*0000*/ 	.byte	0x02, 0x09, 0x00, 0x00, 0x02, 0x02, 0x01, 0x00, 0x02, 0x05, 0x05, 0x00, 0x03, 0x07, 0x01, 0x01
        /*0010*/ 	.byte	0x02, 0x03, 0x00, 0x00, 0x02, 0x06, 0x01, 0x00, 0x04, 0x0b, 0x08, 0x00, 0x09, 0x00, 0x00, 0x00
        /*0020*/ 	.byte	0x00, 0x00, 0x00, 0x00


//--------------------- .nv.info._Z38run_single_step_vectorvertex_embeddingILm8EEvPviP3CSRS0_PiS0_S3_S3_S3_i --------------------------
	.section	.nv.info._Z38run_single_step_vectorvertex_embeddingILm8EEvPviP3CSRS0_PiS0_S3_S3_S3_i,"",@"SHT_CUDA_INFO"
	.sectionflags	@""
	.align	4


	//----- nvinfo : EIATTR_CUDA_API_VERSION
	.align		4
        /*0000*/ 	.byte	0x04, 0x37
        /*0002*/ 	.short	(.L_71 - .L_70)
.L_70:
        /*0004*/ 	.word	0x00000082


	//----- nvinfo : EIATTR_KPARAM_INFO
	.align		4
.L_71:
        /*0008*/ 	.byte	0x04, 0x17
        /*000a*/ 	.short	(.L_73 - .L_72)
.L_72:
        /*000c*/ 	.word	0x00000000
        /*0010*/ 	.short	0x0009
        /*0012*/ 	.short	0x0048
        /*0014*/ 	.byte	0x00, 0xf0, 0x11, 0x00


	//----- nvinfo : EIATTR_KPARAM_INFO
	.align		4
.L_73:
        /*0018*/ 	.byte	0x04, 0x17
        /*001a*/ 	.short	(.L_75 - .L_74)
.L_74:
        /*001c*/ 	.word	0x00000000
        /*0020*/ 	.short	0x0008
        /*0022*/ 	.short	0x0040
        /*0024*/ 	.byte	0x00, 0xf5, 0x21, 0x00


	//----- nvinfo : EIATTR_KPARAM_INFO
	.align		4
.L_75:
        /*0028*/ 	.byte	0x04, 0x17
        /*002a*/ 	.short	(.L_77 - .L_76)
.L_76:
        /*002c*/ 	.word	0x00000000
        /*0030*/ 	.short	0x0007
        /*0032*/ 	.short	0x0038
        /*0034*/ 	.byte	0x00, 0xf5, 0x21, 0x00


	//----- nvinfo : EIATTR_KPARAM_INFO
	.align		4
.L_77:
        /*0038*/ 	.byte	0x04, 0x17
        /*003a*/ 	.short	(.L_79 - .L_78)
.L_78:
        /*003c*/ 	.word	0x00000000
        /*0040*/ 	.short	0x0006
        /*0042*/ 	.short	0x0030
        /*0044*/ 	.byte	0x00, 0xf5, 0x21, 0x00


	//----- nvinfo : EIATTR_KPARAM_INFO
	.align		4
.L_79:
        /*0048*/ 	.byte	0x04, 0x17
        /*004a*/ 	.short	(.L_81 - .L_80)
.L_80:
        /*004c*/ 	.word	0x00000000
        /*0050*/ 	.short	0x0005
        /*0052*/ 	.short	0x0028
        /*0054*/ 	.byte	0x00, 0xf5, 0x21, 0x00


	//----- nvinfo : EIATTR_KPARAM_INFO
	.align		4
.L_81:
        /*0058*/ 	.byte	0x04, 0x17
        /*005a*/ 	.short	(.L_83 - .L_82)
.L_82:
        /*005c*/ 	.word	0x00000000
        /*0060*/ 	.short	0x0004
        /*0062*/ 	.short	0x0020
        /*0064*/ 	.byte	0x00, 0xf5, 0x21, 0x00


	//----- nvinfo : EIATTR_KPARAM_INFO
	.align		4
.L_83:
        /*0068*/ 	.byte	0x04, 0x17
        /*006a*/ 	.short	(.L_85 - .L_84)
.L_84:
        /*006c*/ 	.word	0x00000000
        /*0070*/ 	.short	0x0003
        /*0072*/ 	.short	0x0018
        /*0074*/ 	.byte	0x00, 0xf5, 0x21, 0x00


	//----- nvinfo : EIATTR_KPARAM_INFO
	.align		4
.L_85:
        /*0078*/ 	.byte	0x04, 0x17
        /*007a*/ 	.short	(.L_87 - .L_86)
.L_86:
        /*007c*/ 	.word	0x00000000
        /*0080*/ 	.short	0x0002
        /*0082*/ 	.short	0x0010
        /*0084*/ 	.byte	0x00, 0xf5, 0x21, 0x00


	//----- nvinfo : EIATTR_KPARAM_INFO
	.align		4
.L_87:
        /*0088*/ 	.byte	0x04, 0x17
        /*008a*/ 	.short	(.L_89 - .L_88)
.L_88:
        /*008c*/ 	.word	0x00000000
        /*0090*/ 	.short	0x0001
        /*0092*/ 	.short	0x0008
        /*0094*/ 	.byte	0x00, 0xf0, 0x11, 0x00


	//----- nvinfo : EIATTR_KPARAM_INFO
	.align		4
.L_89:
        /*0098*/ 	.byte	0x04, 0x17
        /*009a*/ 	.short	(.L_91 - .L_90)
.L_90:
        /*009c*/ 	.word	0x00000000
        /*00a0*/ 	.short	0x0000
        /*00a2*/ 	.short	0x0000
        /*00a4*/ 	.byte	0x00, 0xf5, 0x21, 0x00


	//----- nvinfo : EIATTR_SPARSE_MMA_MASK
	.align		4
.L_91:
        /*00a8*/ 	.byte	0x03, 0x50
        /*00aa*/ 	.short	0x0000


	//----- nvinfo : EIATTR_MAXREG_COUNT
	.align		4
        /*00ac*/ 	.byte	0x03, 0x1b
        /*00ae*/ 	.short	0x00ff


	//----- nvinfo : EIATTR_EXTERNS
	.align		4
        /*00b0*/ 	.byte	0x04, 0x0f
        /*00b2*/ 	.short	(.L_93 - .L_92)


	//   ....[0]....
	.align		4
.L_92:
        /*00b4*/ 	.word	index@(vprintf)


	//   ....[1]....
	.align		4
        /*00b8*/ 	.word	index@(__assertfail)


	//----- nvinfo : EIATTR_MERCURY_ISA_VERSION
	.align		4
.L_93:
        /*00bc*/ 	.byte	0x03, 0x5f
        /*00be*/ 	.short	0x0101


	//----- nvinfo : EIATTR_INT_WARP_WIDE_INSTR_OFFSETS
	.align		4
        /*00c0*/ 	.byte	0x04, 0x31
        /*00c2*/ 	.short	(.L_95 - .L_94)


	//   ....[0]....
.L_94:
        /*00c4*/ 	.word	0x00002280


	//   ....[1]....
        /*00c8*/ 	.word	0x00002350


	//   ....[2]....
        /*00cc*/ 	.word	0x00002360


	//----- nvinfo : EIATTR_VRC_CTA_INIT_COUNT
	.align		4
.L_95:
        /*00d0*/ 	.byte	0x02, 0x4a
	.zero		1
	.zero		1


	//----- nvinfo : EIATTR_SYSCALL_OFFSETS
	.align		4
        /*00d4*/ 	.byte	0x04, 0x46
        /*00d6*/ 	.short	(.L_97 - .L_96)


	//   ....[0]....
.L_96:
        /*00d8*/ 	.word	0x00001170


	//   ....[1]....
        /*00dc*/ 	.word	0x00001270


	//   ....[2]....
        /*00e0*/ 	.word	0x00001430


	//   ....[3]....
        /*00e4*/ 	.word	0x000016c0


	//   ....[4]....
        /*00e8*/ 	.word	0x000017c0


	//   ....[5]....
        /*00ec*/ 	.word	0x00001960


	//   ....[6]....
        /*00f0*/ 	.word	0x00001ea0


	//   ....[7]....
        /*00f4*/ 	.word	0x00001fa0


	//   ....[8]....
        /*00f8*/ 	.word	0x00002120


	//   ....[9]....
        /*00fc*/ 	.word	0x00002d40


	//----- nvinfo : EIATTR_EXIT_INSTR_OFFSETS
	.align		4
.L_97:
        /*0100*/ 	.byte	0x04, 0x1c
        /*0102*/ 	.short	(.L_99 - .L_98)


	//   ....[0]....
.L_98:
        /*0104*/ 	.word	0x000000c0


	//   ....[1]....
        /*0108*/ 	.word	0x00000ff0


	//   ....[2]....
        /*010c*/ 	.word	0x00002df0


	//----- nvinfo : EIATTR_CRS_STACK_SIZE
	.align		4
.L_99:
        /*0110*/ 	.byte	0x04, 0x1e
        /*0112*/ 	.short	(.L_101 - .L_100)
.L_100:
        /*0114*/ 	.word	0x00000000


	//----- nvinfo : EIATTR_CBANK_PARAM_SIZE
	.align		4
.L_101:
        /*0118*/ 	.byte	0x03, 0x19
        /*011a*/ 	.short	0x004c


	//----- nvinfo : EIATTR_PARAM_CBANK
	.align		4
        /*011c*/ 	.byte	0x04, 0x0a
        /*011e*/ 	.short	(.L_103 - .L_102)
	.align		4
.L_102:
        /*0120*/ 	.word	index@(.nv.constant0._Z38run_single_step_vectorvertex_embeddingILm8EEvPviP3CSRS0_PiS0_S3_S3_S3_i)
        /*0124*/ 	.short	0x0380
        /*0126*/ 	.short	0x004c


	//----- nvinfo : EIATTR_SW_WAR
	.align		4
.L_103:
        /*0128*/ 	.byte	0x04, 0x36
        /*012a*/ 	.short	(.L_105 - .L_104)
.L_104:
        /*012c*/ 	.word	0x00000008
.L_105:


//--------------------- .nv.info._Z38run_single_step_vectorvertex_embeddingILm7EEvPviP3CSRS0_PiS0_S3_S3_S3_i --------------------------
	.section	.nv.info._Z38run_single_step_vectorvertex_embeddingILm7EEvPviP3CSRS0_PiS0_S3_S3_S3_i,"",@"SHT_CUDA_INFO"
	.sectionflags	@""
	.align	4


	//----- nvinfo : EIATTR_CUDA_API_VERSION
	.align		4
        /*0000*/ 	.byte	0x04, 0x37
        /*0002*/ 	.short	(.L_107 - .L_106)
.L_106:
        /*0004*/ 	.word	0x00000082


	//----- nvinfo : EIATTR_KPARAM_INFO
	.align		4
.L_107:
        /*0008*/ 	.byte	0x04, 0x17
        /*000a*/ 	.short	(.L_109 - .L_108)
.L_108:
        /*000c*/ 	.word	0x00000000
        /*0010*/ 	.short	0x0009
        /*0012*/ 	.short	0x0048
        /*0014*/ 	.byte	0x00, 0xf0, 0x11, 0x00


	//----- nvinfo : EIATTR_KPARAM_INFO
	.align		4
.L_109:
        /*0018*/ 	.byte	0x04, 0x17
        /*001a*/ 	.short	(.L_111 - .L_110)
.L_110:
        /*001c*/ 	.word	0x00000000
        /*0020*/ 	.short	0x0008
        /*0022*/ 	.short	0x0040
        /*0024*/ 	.byte	0x00, 0xf5, 0x21, 0x00


	//----- nvinfo : EIATTR_KPARAM_INFO
	.align		4
.L_111:
        /*0028*/ 	.byte	0x04, 0x17
        /*002a*/ 	.short	(.L_113 - .L_112)
.L_112:
        /*002c*/ 	.word	0x00000000
        /*0030*/ 	.short	0x0007
        /*0032*/ 	.short	0x0038
        /*0034*/ 	.byte	0x00, 0xf5, 0x21, 0x00


	//----- nvinfo : EIATTR_KPARAM_INFO
	.align		4
.L_113:
        /*0038*/ 	.byte	0x04, 0x17
        /*003a*/ 	.short	(.L_115 - .L_114)
.L_114:
        /*003c*/ 	.word	0x00000000
        /*0040*/ 	.short	0x0006
        /*0042*/ 	.short	0x0030
        /*0044*/ 	.byte	0x00, 0xf5, 0x21, 0x00


	//----- nvinfo : EIATTR_KPARAM_INFO
	.align		4
.L_115:
        /*0048*/ 	.byte	0x04, 0x17
        /*004a*/ 	.short	(.L_117 - .L_116)
.L_116:
        /*004c*/ 	.word	0x00000000
        /*0050*/ 	.short	0x0005
        /*0052*/ 	.short	0x0028
        /*0054*/ 	.byte	0x00, 0xf5, 0x21, 0x00


	//----- nvinfo : EIATTR_KPARAM_INFO
	.align		4
.L_117:
        /*0058*/ 	.byte	0x04, 0x17
        /*005a*/ 	.short	(.L_119 - .L_118)
.L_118:
        /*005c*/ 	.word	0x00000000
        /*0060*/ 	.short	0x0004
        /*0062*/ 	.short	0x0020
        /*0064*/ 	.byte	0x00, 0xf5, 0x21, 0x00


	//----- nvinfo : EIATTR_KPARAM_INFO
	.align		4
.L_119:
        /*0068*/ 	.byte	0x04, 0x17
        /*006a*/ 	.short	(.L_121 - .L_120)
.L_120:
        /*006c*/ 	.word	0x00000000
        /*0070*/ 	.short	0x0003
        /*0072*/ 	.short	0x0018
        /*0074*/ 	.byte	0x00, 0xf5, 0x21, 0x00


	//----- nvinfo : EIATTR_KPARAM_INFO
	.align		4
.L_121:
        /*0078*/ 	.byte	0x04, 0x17
        /*007a*/ 	.short	(.L_123 - .L_122)
.L_122:
        /*007c*/ 	.word	0x00000000
        /*0080*/ 	.short	0x0002
        /*0082*/ 	.short	0x0010
        /*0084*/ 	.byte	0x00, 0xf5, 0x21, 0x00


	//----- nvinfo : EIATTR_KPARAM_INFO
	.align		4
.L_123:
        /*0088*/ 	.byte	0x04, 0x17
        /*008a*/ 	.short	(.L_125 - .L_124)
.L_124:
        /*008c*/ 	.word	0x00000000
        /*0090*/ 	.short	0x0001
        /*0092*/ 	.short	0x0008
        /*0094*/ 	.byte	0x00, 0xf0, 0x11, 0x00


	//----- nvinfo : EIATTR_KPARAM_INFO
	.align		4
.L_125:
        /*0098*/ 	.byte	0x04, 0x17
        /*009a*/ 	.short	(.L_127 - .L_126)
.L_126:
        /*009c*/ 	.word	0x00000000
        /*00a0*/ 	.short	0x0000
        /*00a2*/ 	.short	0x0000
        /*00a4*/ 	.byte	0x00, 0xf5, 0x21, 0x00


	//----- nvinfo : EIATTR_SPARSE_MMA_MASK
	.align		4
.L_127:
        /*00a8*/ 	.byte	0x03, 0x50
        /*00aa*/ 	.short	0x0000


	//----- nvinfo : EIATTR_MAXREG_COUNT
	.align		4
        /*00ac*/ 	.byte	0x03, 0x1b
        /*00ae*/ 	.short	0x00ff


	//----- nvinfo : EIATTR_EXTERNS
	.align		4
        /*00b0*/ 	.byte	0x04, 0x0f
        /*00b2*/ 	.short	(.L_129 - .L_128)


	//   ....[0]....
	.align		4
.L_128:
        /*00b4*/ 	.word	index@(vprintf)


	//   ....[1]....
	.align		4
        /*00b8*/ 	.word	index@(__assertfail)


	//----- nvinfo : EIATTR_MERCURY_ISA_VERSION
	.align		4
.L_129:
        /*00bc*/ 	.byte	0x03, 0x5f
        /*00be*/ 	.short	0x0101


	//----- nvinfo : EIATTR_INT_WARP_WIDE_INSTR_OFFSETS
	.align		4
        /*00c0*/ 	.byte	0x04, 0x31
        /*00c2*/ 	.short	(.L_131 - .L_130)


	//   ....[0]....
.L_130:
        /*00c4*/ 	.word	0x00002260


	//   ....[1]....
        /*00c8*/ 	.word	0x00002330


	//   ....[2]....
        /*00cc*/ 	.word	0x00002340


	//----- nvinfo : EIATTR_VRC_CTA_INIT_COUNT
	.align		4
.L_131:
        /*00d0*/ 	.byte	0x02, 0x4a
	.zero		1
	.zero		1


	//----- nvinfo : EIATTR_SYSCALL_OFFSETS
	.align		4
        /*00d4*/ 	.byte	0x04, 0x46
        /*00d6*/ 	.short	(.L_133 - .L_132)


	//   ....[0]....
.L_132:
        /*00d8*/ 	.word	0x00001170


	//   ....[1]....
        /*00dc*/ 	.word	0x00001270


	//   ....[2]....
        /*00e0*/ 	.word	0x00001430


	//   ....[3]....
        /*00e4*/ 	.word	0x000016a0


	//   ....[4]....
        /*00e8*/ 	.word	0x000017a0


	//   ....[5]....
        /*00ec*/ 	.word	0x00001940


	//   ....[6]....
        /*00f0*/ 	.word	0x00001e80


	//   ....[7]....
        /*00f4*/ 	.word	0x00001f80


	//   ....[8]....
        /*00f8*/ 	.word	0x00002100


	//   ....[9]....
        /*00fc*/ 	.word	0x00002c60


	//----- nvinfo : EIATTR_EXIT_INSTR_OFFSETS
	.align		4
.L_133:
        /*0100*/ 	.byte	0x04, 0x1c
        /*0102*/ 	.short	(.L_135 - .L_134)


	//   ....[0]....
.L_134:
        /*0104*/ 	.word	0x000000c0


	//   ....[1]....
        /*0108*/ 	.word	0x00000ff0


	//   ....[2]....
        /*010c*/ 	.word	0x00002d10


	//----- nvinfo : EIATTR_CRS_STACK_SIZE
	.align		4
.L_135:
        /*0110*/ 	.byte	0x04, 0x1e
        /*0112*/ 	.short	(.L_137 - .L_136)
.L_136:
        /*0114*/ 	.word	0x00000000


	//----- nvinfo : EIATTR_CBANK_PARAM_SIZE
	.align		4
.L_137:
        /*0118*/ 	.byte	0x03, 0x19
        /*011a*/ 	.short	0x004c


	//----- nvinfo : EIATTR_PARAM_CBANK
	.align		4
        /*011c*/ 	.byte	0x04, 0x0a
        /*011e*/ 	.short	(.L_139 - .L_138)
	.align		4
.L_138:
        /*0120*/ 	.word	index@(.nv.constant0._Z38run_single_step_vectorvertex_embeddingILm7EEvPviP3CSRS0_PiS0_S3_S3_S3_i)
        /*0124*/ 	.short	0x0380
        /*0126*/ 	.short	0x004c


	//----- nvinfo : EIATTR_SW_WAR
	.align		4
.L_139:
        /*0128*/ 	.byte	0x04, 0x36
        /*012a*/ 	.short	(.L_141 - .L_140)
.L_140:
        /*012c*/ 	.word	0x00000008
.L_141:


//--------------------- .nv.info._Z38run_single_step_vectorvertex_embeddingILm6EEvPviP3CSRS0_PiS0_S3_S3_S3_i --------------------------
	.section	.nv.info._Z38run_single_step_vectorvertex_embeddingILm6EEvPviP3CSRS0_PiS0_S3_S3_S3_i,"",@"SHT_CUDA_INFO"
	.sectionflags	@""
	.align	4


	//----- nvinfo : EIATTR_CUDA_API_VERSION
	.align		4
        /*0000*/ 	.byte	0x04, 0x37
        /*0002*/ 	.short	(.L_143 - .L_142)
.L_142:
        /*0004*/ 	.word	0x00000082


	//----- nvinfo : EIATTR_KPARAM_INFO
	.align		4
.L_143:
        /*0008*/ 	.byte	0x04, 0x17
        /*000a*/ 	.short	(.L_145 - .L_144)
.L_144:
        /*000c*/ 	.word	0x00000000
        /*0010*/ 	.short	0x0009
        /*0012*/ 	.short	0x0048
        /*0014*/ 	.byte	0x00, 0xf0, 0x11, 0x00


	//----- nvinfo : EIATTR_KPARAM_INFO
	.align		4
.L_145:
        /*0018*/ 	.byte	0x04, 0x17
        /*001a*/ 	.short	(.L_147 - .L_146)
.L_146:
        /*001c*/ 	.word	0x00000000
        /*0020*/ 	.short	0x0008
        /*0022*/ 	.short	0x0040
        /*0024*/ 	.byte	0x00, 0xf5, 0x21, 0x00


	//----- nvinfo : EIATTR_KPARAM_INFO
	.align		4
.L_147:
        /*0028*/ 	.byte	0x04, 0x17
        /*002a*/ 	.short	(.L_149 - .L_148)
.L_148:
        /*002c*/ 	.word	0x00000000
        /*0030*/ 	.short	0x0007
        /*0032*/ 	.short	0x0038
        /*0034*/ 	.byte	0x00, 0xf5, 0x21, 0x00


	//----- nvinfo : EIATTR_KPARAM_INFO
	.align		4
.L_149:
        /*0038*/ 	.byte	0x04, 0x17
        /*003a*/ 	.short	(.L_151 - .L_150)
.L_150:
        /*003c*/ 	.word	0x00000000
        /*0040*/ 	.short	0x0006
        /*0042*/ 	.short	0x0030
        /*0044*/ 	.byte	0x00, 0xf5, 0x21, 0x00


	//----- nvinfo : EIATTR_KPARAM_INFO
	.align		4
.L_151:
        /*0048*/ 	.byte	0x04, 0x17
        /*004a*/ 	.short	(.L_153 - .L_152)
.L_152:
        /*004c*/ 	.word	0x00000000
        /*0050*/ 	.short	0x0005
        /*0052*/ 	.short	0x0028
        /*0054*/ 	.byte	0x00, 0xf5, 0x21, 0x00


	//----- nvinfo : EIATTR_KPARAM_INFO
	.align		4
.L_153:
        /*0058*/ 	.byte	0x04, 0x17
        /*005a*/ 	.short	(.L_155 - .L_154)
.L_154:
        /*005c*/ 	.word	0x00000000
        /*0060*/ 	.short	0x0004
        /*0062*/ 	.short	0x0020
        /*0064*/ 	.byte	0x00, 0xf5, 0x21, 0x00


	//----- nvinfo : EIATTR_KPARAM_INFO
	.align		4
.L_155:
        /*0068*/ 	.byte	0x04, 0x17
        /*006a*/ 	.short	(.L_157 - .L_156)
.L_156:
        /*006c*/ 	.word	0x00000000
        /*0070*/ 	.short	0x0003
        /*0072*/ 	.short	0x0018
        /*0074*/ 	.byte	0x00, 0xf5, 0x21, 0x00


	//----- nvinfo : EIATTR_KPARAM_INFO
	.align		4
.L_157:
        /*0078*/ 	.byte	0x04, 0x17
        /*007a*/ 	.short	(.L_159 - .L_158)
.L_158:
        /*007c*/ 	.word	0x00000000
        /*0080*/ 	.short	0x0002
        /*0082*/ 	.short	0x0010
        /*0084*/ 	.byte	0x00, 0xf5, 0x21, 0x00


	//----- nvinfo : EIATTR_KPARAM_INFO
	.align		4
.L_159:
        /*0088*/ 	.byte	0x04, 0x17
        /*008a*/ 	.short	(.L_161 - .L_160)
.L_160:
        /*008c*/ 	.word	0x00000000
        /*0090*/ 	.short	0x0001
        /*0092*/ 	.short	0x0008
        /*0094*/ 	.byte	0x00, 0xf0, 0x11, 0x00


	//----- nvinfo : EIATTR_KPARAM_INFO
	.align		4
.L_161:
        /*0098*/ 	.byte	0x04, 0x17
        /*009a*/ 	.short	(.L_163 - .L_162)
.L_162:
        /*009c*/ 	.word	0x00000000
        /*00a0*/ 	.short	0x0000
        /*00a2*/ 	.short	0x0000
        /*00a4*/ 	.byte	0x00, 0xf5, 0x21, 0x00


	//----- nvinfo : EIATTR_SPARSE_MMA_MASK
	.align		4
.L_163:
        /*00a8*/ 	.byte	0x03, 0x50
        /*00aa*/ 	.short	0x0000


	//----- nvinfo : EIATTR_MAXREG_COUNT
	.align		4
        /*00ac*/ 	.byte	0x03, 0x1b
        /*00ae*/ 	.short	0x00ff


	//----- nvinfo : EIATTR_EXTERNS
	.align		4
        /*00b0*/ 	.byte	0x04, 0x0f
        /*00b2*/ 	.short	(.L_165 - .L_164)


	//   ....[0]....
	.align		4
.L_164:
        /*00b4*/ 	.word	index@(vprintf)


	//   ....[1]....
	.align		4
        /*00b8*/ 	.word	index@(__assertfail)


	//----- nvinfo : EIATTR_MERCURY_ISA_VERSION
	.align		4
.L_165:
        /*00bc*/ 	.byte	0x03, 0x5f
        /*00be*/ 	.short	0x0101


	//----- nvinfo : EIATTR_INT_WARP_WIDE_INSTR_OFFSETS
	.align		4
        /*00c0*/ 	.byte	0x04, 0x31
        /*00c2*/ 	.short	(.L_167 - .L_166)


	//   ....[0]....
.L_166:
        /*00c4*/ 	.word	0x00002280


	//   ....[1]....
        /*00c8*/ 	.word	0x00002350


	//   ....[2]....
        /*00cc*/ 	.word	0x00002360


	//----- nvinfo : EIATTR_VRC_CTA_INIT_COUNT
	.align		4
.L_167:
        /*00d0*/ 	.byte	0x02, 0x4a
	.zero		1
	.zero		1


	//----- nvinfo : EIATTR_SYSCALL_OFFSETS
	.align		4
        /*00d4*/ 	.byte	0x04, 0x46
        /*00d6*/ 	.short	(.L_169 - .L_168)


	//   ....[0]....
.L_168:
        /*00d8*/ 	.word	0x00001170


	//   ....[1]....
        /*00dc*/ 	.word	0x00001270


	//   ....[2]....
        /*00e0*/ 	.word	0x00001430


	//   ....[3]....
        /*00e4*/ 	.word	0x000016c0


	//   ....[4]....
        /*00e8*/ 	.word	0x000017c0


	//   ....[5]....
        /*00ec*/ 	.word	0x00001960


	//   ....[6]....
        /*00f0*/ 	.word	0x00001ea0


	//   ....[7]....
        /*00f4*/ 	.word	0x00001fa0


	//   ....[8]....
        /*00f8*/ 	.word	0x00002120


	//   ....[9]....
        /*00fc*/ 	.word	0x00002bc0


	//----- nvinfo : EIATTR_EXIT_INSTR_OFFSETS
	.align		4
.L_169:
        /*0100*/ 	.byte	0x04, 0x1c
        /*0102*/ 	.short	(.L_171 - .L_170)


	//   ....[0]....
.L_170:
        /*0104*/ 	.word	0x000000c0


	//   ....[1]....
        /*0108*/ 	.word	0x00000ff0


	//   ....[2]....
        /*010c*/ 	.word	0x00002c70


	//----- nvinfo : EIATTR_CRS_STACK_SIZE
	.align		4
.L_171:
        /*0110*/ 	.byte	0x04, 0x1e
        /*0112*/ 	.short	(.L_173 - .L_172)
.L_172:
        /*0114*/ 	.word	0x00000000


	//----- nvinfo : EIATTR_CBANK_PARAM_SIZE
	.align		4
.L_173:
        /*0118*/ 	.byte	0x03, 0x19
        /*011a*/ 	.short	0x004c


	//----- nvinfo : EIATTR_PARAM_CBANK
	.align		4
        /*011c*/ 	.byte	0x04, 0x0a
        /*011e*/ 	.short	(.L_175 - .L_174)
	.align		4
.L_174:
        /*0120*/ 	.word	index@(.nv.constant0._Z38run_single_step_vectorvertex_embeddingILm6EEvPviP3CSRS0_PiS0_S3_S3_S3_i)
        /*0124*/ 	.short	0x0380
        /*0126*/ 	.short	0x004c


	//----- nvinfo : EIATTR_SW_WAR
	.align		4
.L_175:
        /*0128*/ 	.byte	0x04, 0x36
        /*012a*/ 	.short	(.L_177 - .L_176)
.L_176:
        /*012c*/ 	.word	0x00000008
.L_177:


//--------------------- .nv.info._Z38run_single_step_vectorvertex_embeddingILm5EEvPviP3CSRS0_PiS0_S3_S3_S3_i --------------------------
	.section	.nv.info._Z38run_single_step_vectorvertex_embeddingILm5EEvPviP3CSRS0_PiS0_S3_S3_S3_i,"",@"SHT_CUDA_INFO"
	.sectionflags	@""
	.align	4


	//----- nvinfo : EIATTR_CUDA_API_VERSION
	.align		4
        /*0000*/ 	.byte	0x04, 0x37
        /*0002*/ 	.short	(.L_179 - .L_178)
.L_178:
        /*0004*/ 	.word	0x00000082


	//----- nvinfo : EIATTR_KPARAM_INFO
	.align		4
.L_179:
        /*0008*/ 	.byte	0x04, 0x17
        /*000a*/ 	.short	(.L_181 - .L_180)
.L_180:
        /*000c*/ 	.word	0x00000000
        /*0010*/ 	.short	0x0009
        /*0012*/ 	.short	0x0048
        /*0014*/ 	.byte	0x00, 0xf0, 0x11, 0x00


	//----- nvinfo : EIATTR_KPARAM_INFO
	.align		4
.L_181:
        /*0018*/ 	.byte	0x04, 0x17
        /*001a*/ 	.short	(.L_183 - .L_182)
.L_182:
        /*001c*/ 	.word	0x00000000
        /*0020*/ 	.short	0x0008
        /*0022*/ 	.short	0x0040
        /*0024*/ 	.byte	0x00, 0xf5, 0x21, 0x00


	//----- nvinfo : EIATTR_KPARAM_INFO
	.align		4
.L_183:
        /*0028*/ 	.byte	0x04, 0x17
        /*002a*/ 	.short	(.L_185 - .L_184)
.L_184:
        /*002c*/ 	.word	0x00000000
        /*0030*/ 	.short	0x0007
        /*0032*/ 	.short	0x0038
        /*0034*/ 	.byte	0x00, 0xf5, 0x21, 0x00


	//----- nvinfo : EIATTR_KPARAM_INFO
	.align		4
.L_185:
        /*0038*/ 	.byte	0x04, 0x17
        /*003a*/ 	.short	(.L_187 - .L_186)
.L_186:
        /*003c*/ 	.word	0x00000000
        /*0040*/ 	.short	0x0006
        /*0042*/ 	.short	0x0030
        /*0044*/ 	.byte	0x00, 0xf5, 0x21, 0x00


	//----- nvinfo : EIATTR_KPARAM_INFO
	.align		4
.L_187:
        /*0048*/ 	.byte	0x04, 0x17
        /*004a*/ 	.short	(.L_189 - .L_188)
.L_188:
        /*004c*/ 	.word	0x00000000
        /*0050*/ 	.short	0x0005
        /*0052*/ 	.short	0x0028
        /*0054*/ 	.byte	0x00, 0xf5, 0x21, 0x00


	//----- nvinfo : EIATTR_KPARAM_INFO
	.align		4
.L_189:
        /*0058*/ 	.byte	0x04, 0x17
        /*005a*/ 	.short	(.L_191 - .L_190)
.L_190:
        /*005c*/ 	.word	0x00000000
        /*0060*/ 	.short	0x0004
        /*0062*/ 	.short	0x0020
        /*0064*/ 	.byte	0x00, 0xf5, 0x21, 0x00


	//----- nvinfo : EIATTR_KPARAM_INFO
	.align		4
.L_191:
        /*0068*/ 	.byte	0x04, 0x17
        /*006a*/ 	.short	(.L_193 - .L_192)
.L_192:
        /*006c*/ 	.word	0x00000000
        /*0070*/ 	.short	0x0003
        /*0072*/ 	.short	0x0018
        /*0074*/ 	.byte	0x00, 0xf5, 0x21, 0x00


	//----- nvinfo : EIATTR_KPARAM_INFO
	.align		4
.L_193:
        /*0078*/ 	.byte	0x04, 0x17
        /*007a*/ 	.short	(.L_195 - .L_194)
.L_194:
        /*007c*/ 	.word	0x00000000
        /*0080*/ 	.short	0x0002
        /*0082*/ 	.short	0x0010
        /*0084*/ 	.byte	0x00, 0xf5, 0x21, 0x00


	//----- nvinfo : EIATTR_KPARAM_INFO
	.align		4
.L_195:
        /*0088*/ 	.byte	0x04, 0x17
        /*008a*/ 	.short	(.L_197 - .L_196)
.L_196:
        /*008c*/ 	.word	0x00000000
        /*0090*/ 	.short	0x0001
        /*0092*/ 	.short	0x0008
        /*0094*/ 	.byte	0x00, 0xf0, 0x11, 0x00


	//----- nvinfo : EIATTR_KPARAM_INFO
	.align		4
.L_197:
        /*0098*/ 	.byte	0x04, 0x17
        /*009a*/ 	.short	(.L_199 - .L_198)
.L_198:
        /*009c*/ 	.word	0x00000000
        /*00a0*/ 	.short	0x0000
        /*00a2*/ 	.short	0x0000
        /*00a4*/ 	.byte	0x00, 0xf5, 0x21, 0x00


	//----- nvinfo : EIATTR_SPARSE_MMA_MASK
	.align		4
.L_199:
        /*00a8*/ 	.byte	0x03, 0x50
        /*00aa*/ 	.short	0x0000


	//----- nvinfo : EIATTR_MAXREG_COUNT
	.align		4
        /*00ac*/ 	.byte	0x03, 0x1b
        /*00ae*/ 	.short	0x00ff


	//----- nvinfo : EIATTR_EXTERNS
	.align		4
        /*00b0*/ 	.byte	0x04, 0x0f
        /*00b2*/ 	.short	(.L_201 - .L_200)


	//   ....[0]....
	.align		4
.L_200:
        /*00b4*/ 	.word	index@(vprintf)


	//   ....[1]....
	.align		4
        /*00b8*/ 	.word	index@(__assertfail)


	//----- nvinfo : EIATTR_MERCURY_ISA_VERSION
	.align		4
.L_201:
        /*00bc*/ 	.byte	0x03, 0x5f
        /*00be*/ 	.short	0x0101


	//----- nvinfo : EIATTR_INT_WARP_WIDE_INSTR_OFFSETS
	.align		4
        /*00c0*/ 	.byte	0x04, 0x31
        /*00c2*/ 	.short	(.L_203 - .L_202)


	//   ....[0]....
.L_202:
        /*00c4*/ 	.word	0x00002260


	//   ....[1]....
        /*00c8*/ 	.word	0x00002330


	//   ....[2]....
        /*00cc*/ 	.word	0x00002340


	//----- nvinfo : EIATTR_VRC_CTA_INIT_COUNT
	.align		4
.L_203:
        /*00d0*/ 	.byte	0x02, 0x4a
	.zero		1
	.zero		1


	//----- nvinfo : EIATTR_SYSCALL_OFFSETS
	.align		4
        /*00d4*/ 	.byte	0x04, 0x46
        /*00d6*/ 	.short	(.L_205 - .L_204)


	//   ....[0]....
.L_204:
        /*00d8*/ 	.word	0x00001170


	//   ....[1]....
        /*00dc*/ 	.word	0x00001270


	//   ....[2]....
        /*00e0*/ 	.word	0x00001430


	//   ....[3]....
        /*00e4*/ 	.word	0x000016a0


	//   ....[4]....
        /*00e8*/ 	.word	0x000017a0


	//   ....[5]....
        /*00ec*/ 	.word	0x00001940


	//   ....[6]....
        /*00f0*/ 	.word	0x00001e80


	//   ....[7]....
        /*00f4*/ 	.word	0x00001f80


	//   ....[8]....
        /*00f8*/ 	.word	0x00002100


	//   ....[9]....
        /*00fc*/ 	.word	0x00002ae0


	//----- nvinfo : EIATTR_EXIT_INSTR_OFFSETS
	.align		4
.L_205:
        /*0100*/ 	.byte	0x04, 0x1c
        /*0102*/ 	.short	(.L_207 - .L_206)


	//   ....[0]....
.L_206:
        /*0104*/ 	.word	0x000000c0


	//   ....[1]....
        /*0108*/ 	.word	0x00000ff0


	//   ....[2]....
        /*010c*/ 	.word	0x00002b90


	//----- nvinfo : EIATTR_CRS_STACK_SIZE
	.align		4
.L_207:
        /*0110*/ 	.byte	0x04, 0x1e
        /*0112*/ 	.short	(.L_209 - .L_208)
.L_208:
        /*0114*/ 	.word	0x00000000


	//----- nvinfo : EIATTR_CBANK_PARAM_SIZE
	.align		4
.L_209:
        /*0118*/ 	.byte	0x03, 0x19
        /*011a*/ 	.short	0x004c


	//----- nvinfo : EIATTR_PARAM_CBANK
	.align		4
        /*011c*/ 	.byte	0x04, 0x0a
        /*011e*/ 	.short	(.L_211 - .L_210)
	.align		4
.L_210:
        /*0120*/ 	.word	index@(.nv.constant0._Z38run_single_step_vectorvertex_embeddingILm5EEvPviP3CSRS0_PiS0_S3_S3_S3_i)
        /*0124*/ 	.short	0x0380
        /*0126*/ 	.short	0x004c


	//----- nvinfo : EIATTR_SW_WAR
	.align		4
.L_211:
        /*0128*/ 	.byte	0x04, 0x36
        /*012a*/ 	.short	(.L_213 - .L_212)
.L_212:
        /*012c*/ 	.word	0x00000008
.L_213:


//--------------------- .nv.info._Z38run_single_step_vectorvertex_embeddingILm4EEvPviP3CSRS0_PiS0_S3_S3_S3_i --------------------------
	.section	.nv.info._Z38run_single_step_vectorvertex_embeddingILm4EEvPviP3CSRS0_PiS0_S3_S3_S3_i,"",@"SHT_CUDA_INFO"
	.sectionflags	@""
	.align	4


	//----- nvinfo : EIATTR_CUDA_API_VERSION
	.align		4
        /*0000*/ 	.byte	0x04, 0x37
        /*0002*/ 	.short	(.L_215 - .L_214)
.L_214:
        /*0004*/ 	.word	0x00000082


	//----- nvinfo : EIATTR_KPARAM_INFO
	.align		4
.L_215:
        /*0008*/ 	.byte	0x04, 0x17
        /*000a*/ 	.short	(.L_217 - .L_216)
.L_216:
        /*000c*/ 	.word	0x00000000
        /*0010*/ 	.short	0x0009
        /*0012*/ 	.short	0x0048
        /*0014*/ 	.byte	0x00, 0xf0, 0x11, 0x00


	//----- nvinfo : EIATTR_KPARAM_INFO
	.align		4
.L_217:
        /*0018*/ 	.byte	0x04, 0x17
        /*001a*/ 	.short	(.L_219 - .L_218)
.L_218:
        /*001c*/ 	.word	0x00000000
        /*0020*/ 	.short	0x0008
        /*0022*/ 	.short	0x0040
        /*0024*/ 	.byte	0x00, 0xf5, 0x21, 0x00


	//----- nvinfo : EIATTR_KPARAM_INFO
	.align		4
.L_219:
        /*0028*/ 	.byte	0x04, 0x17
        /*002a*/ 	.short	(.L_221 - .L_220)
.L_220:
        /*002c*/ 	.word	0x00000000
        /*0030*/ 	.short	0x0007
        /*0032*/ 	.short	0x0038
        /*0034*/ 	.byte	0x00, 0xf5, 0x21, 0x00


	//----- nvinfo : EIATTR_KPARAM_INFO
	.align		4
.L_221:
        /*0038*/ 	.byte	0x04, 0x17
        /*003a*/ 	.short	(.L_223 - .L_222)
.L_222:
        /*003c*/ 	.word	0x00000000
        /*0040*/ 	.short	0x0006
        /*0042*/ 	.short	0x0030
        /*0044*/ 	.byte	0x00, 0xf5, 0x21, 0x00


	//----- nvinfo : EIATTR_KPARAM_INFO
	.align		4
.L_223:
        /*0048*/ 	.byte	0x04, 0x17
        /*004a*/ 	.short	(.L_225 - .L_224)
.L_224:
        /*004c*/ 	.word	0x00000000
        /*0050*/ 	.short	0x0005
        /*0052*/ 	.short	0x0028
        /*0054*/ 	.byte	0x00, 0xf5, 0x21, 0x00


	//----- nvinfo : EIATTR_KPARAM_INFO
	.align		4
.L_225:
        /*0058*/ 	.byte	0x04, 0x17
        /*005a*/ 	.short	(.L_227 - .L_226)
.L_226:
        /*005c*/ 	.word	0x00000000
        /*0060*/ 	.short	0x0004
        /*0062*/ 	.short	0x0020
        /*0064*/ 	.byte	0x00, 0xf5, 0x21, 0x00


	//----- nvinfo : EIATTR_KPARAM_INFO
	.align		4
.L_227:
        /*0068*/ 	.byte	0x04, 0x17
        /*006a*/ 	.short	(.L_229 - .L_228)
.L_228:
        /*006c*/ 	.word	0x00000000
        /*0070*/ 	.short	0x0003
        /*0072*/ 	.short	0x0018
        /*0074*/ 	.byte	0x00, 0xf5, 0x21, 0x00


	//----- nvinfo : EIATTR_KPARAM_INFO
	.align		4
.L_229:
        /*0078*/ 	.byte	0x04, 0x17
        /*007a*/ 	.short	(.L_231 - .L_230)
.L_230:
        /*007c*/ 	.word	0x00000000
        /*0080*/ 	.short	0x0002
        /*0082*/ 	.short	0x0010
        /*0084*/ 	.byte	0x00, 0xf5, 0x21, 0x00


	//----- nvinfo : EIATTR_KPARAM_INFO
	.align		4
.L_231:
        /*0088*/ 	.byte	0x04, 0x17
        /*008a*/ 	.short	(.L_233 - .L_232)
.L_232:
        /*008c*/ 	.word	0x00000000
        /*0090*/ 	.short	0x0001
        /*0092*/ 	.short	0x0008
        /*0094*/ 	.byte	0x00, 0xf0, 0x11, 0x00


	//----- nvinfo : EIATTR_KPARAM_INFO
	.align		4
.L_233:
        /*0098*/ 	.byte	0x04, 0x17
        /*009a*/ 	.short	(.L_235 - .L_234)
.L_234:
        /*009c*/ 	.word	0x00000000
        /*00a0*/ 	.short	0x0000
        /*00a2*/ 	.short	0x0000
        /*00a4*/ 	.byte	0x00, 0xf5, 0x21, 0x00


	//----- nvinfo : EIATTR_SPARSE_MMA_MASK
	.align		4
.L_235:
        /*00a8*/ 	.byte	0x03, 0x50
        /*00aa*/ 	.short	0x0000


	//----- nvinfo : EIATTR_MAXREG_COUNT
	.align		4
        /*00ac*/ 	.byte	0x03, 0x1b
        /*00ae*/ 	.short	0x00ff


	//----- nvinfo : EIATTR_EXTERNS
	.align		4
        /*00b0*/ 	.byte	0x04, 0x0f
        /*00b2*/ 	.short	(.L_237 - .L_236)


	//   ....[0]....
	.align		4
.L_236:
        /*00b4*/ 	.word	index@(vprintf)


	//   ....[1]....
	.align		4
        /*00b8*/ 	.word	index@(__assertfail)


	//----- nvinfo : EIATTR_MERCURY_ISA_VERSION
	.align		4
.L_237:
        /*00bc*/ 	.byte	0x03, 0x5f
        /*00be*/ 	.short	0x0101


	//----- nvinfo : EIATTR_INT_WARP_WIDE_INSTR_OFFSETS
	.align		4
        /*00c0*/ 	.byte	0x04, 0x31
        /*00c2*/ 	.short	(.L_239 - .L_238)


	//   ....[0]....
.L_238:
        /*00c4*/ 	.word	0x00002260


	//   ....[1]....
        /*00c8*/ 	.word	0x00002330


	//   ....[2]....
        /*00cc*/ 	.word	0x00002340


	//----- nvinfo : EIATTR_VRC_CTA_INIT_COUNT
	.align		4
.L_239:
        /*00d0*/ 	.byte	0x02, 0x4a
	.zero		1
	.zero		1


	//----- nvinfo : EIATTR_SYSCALL_OFFSETS
	.align		4
        /*00d4*/ 	.byte	0x04, 0x46
        /*00d6*/ 	.short	(.L_241 - .L_240)


	//   ....[0]....
.L_240:
        /*00d8*/ 	.word	0x00001170


	//   ....[1]....
        /*00dc*/ 	.word	0x00001270


	//   ....[2]....
        /*00e0*/ 	.word	0x00001430


	//   ....[3]....
        /*00e4*/ 	.word	0x000016a0


	//   ....[4]....
        /*00e8*/ 	.word	0x000017a0


	//   ....[5]....
        /*00ec*/ 	.word	0x00001940


	//   ....[6]....
        /*00f0*/ 	.word	0x00001e80


	//   ....[7]....
        /*00f4*/ 	.word	0x00001f80


	//   ....[8]....
        /*00f8*/ 	.word	0x00002100


	//   ....[9]....
        /*00fc*/ 	.word	0x00002a20


	//----- nvinfo : EIATTR_EXIT_INSTR_OFFSETS
	.align		4
.L_241:
        /*0100*/ 	.byte	0x04, 0x1c
        /*0102*/ 	.short	(.L_243 - .L_242)


	//   ....[0]....
.L_242:
        /*0104*/ 	.word	0x000000c0


	//   ....[1]....
        /*0108*/ 	.word	0x00000ff0


	//   ....[2]....
        /*010c*/ 	.word	0x00002ad0


	//----- nvinfo : EIATTR_CRS_STACK_SIZE
	.align		4
.L_243:
        /*0110*/ 	.byte	0x04, 0x1e
        /*0112*/ 	.short	(.L_245 - .L_244)
.L_244:
        /*0114*/ 	.word	0x00000000


	//----- nvinfo : EIATTR_CBANK_PARAM_SIZE
	.align		4
.L_245:
        /*0118*/ 	.byte	0x03, 0x19
        /*011a*/ 	.short	0x004c


	//----- nvinfo : EIATTR_PARAM_CBANK
	.align		4
        /*011c*/ 	.byte	0x04, 0x0a
        /*011e*/ 	.short	(.L_247 - .L_246)
	.align		4
.L_246:
        /*0120*/ 	.word	index@(.nv.constant0._Z38run_single_step_vectorvertex_embeddingILm4EEvPviP3CSRS0_PiS0_S3_S3_S3_i)
        /*0124*/ 	.short	0x0380
        /*0126*/ 	.short	0x004c


	//----- nvinfo : EIATTR_SW_WAR
	.align		4
.L_247:
        /*0128*/ 	.byte	0x04, 0x36
        /*012a*/ 	.short	(.L_249 - .L_248)
.L_248:
        /*012c*/ 	.word	0x00000008
.L_249:


//--------------------- .nv.info._Z38run_single_step_vectorvertex_embeddingILm3EEvPviP3CSRS0_PiS0_S3_S3_S3_i --------------------------
	.section	.nv.info._Z38run_single_step_vectorvertex_embeddingILm3EEvPviP3CSRS0_PiS0_S3_S3_S3_i,"",@"SHT_CUDA_INFO"
	.sectionflags	@""
	.align	4


	//----- nvinfo : EIATTR_CUDA_API_VERSION
	.align		4
        /*0000*/ 	.byte	0x04, 0x37
        /*0002*/ 	.short	(.L_251 - .L_250)
.L_250:
        /*0004*/ 	.word	0x00000082


	//----- nvinfo : EIATTR_KPARAM_INFO
	.align		4
.L_251:
        /*0008*/ 	.byte	0x04, 0x17
        /*000a*/ 	.short	(.L_253 - .L_252)
.L_252:
        /*000c*/ 	.word	0x00000000
        /*0010*/ 	.short	0x0009
        /*0012*/ 	.short	0x0048
        /*0014*/ 	.byte	0x00, 0xf0, 0x11, 0x00


	//----- nvinfo : EIATTR_KPARAM_INFO
	.align		4
.L_253:
        /*0018*/ 	.byte	0x04, 0x17
        /*001a*/ 	.short	(.L_255 - .L_254)
.L_254:
        /*001c*/ 	.word	0x00000000
        /*0020*/ 	.short	0x0008
        /*0022*/ 	.short	0x0040
        /*0024*/ 	.byte	0x00, 0xf5, 0x21, 0x00


	//----- nvinfo : EIATTR_KPARAM_INFO
	.align		4
.L_255:
        /*0028*/ 	.byte	0x04, 0x17
        /*002a*/ 	.short	(.L_257 - .L_256)
.L_256:
        /*002c*/ 	.word	0x00000000
        /*0030*/ 	.short	0x0007
        /*0032*/ 	.short	0x0038
        /*0034*/ 	.byte	0x00, 0xf5, 0x21, 0x00


	//----- nvinfo : EIATTR_KPARAM_INFO
	.align		4
.L_257:
        /*0038*/ 	.byte	0x04, 0x17
        /*003a*/ 	.short	(.L_259 - .L_258)
.L_258:
        /*003c*/ 	.word	0x00000000
        /*0040*/ 	.short	0x0006
        /*0042*/ 	.short	0x0030
        /*0044*/ 	.byte	0x00, 0xf5, 0x21, 0x00


	//----- nvinfo : EIATTR_KPARAM_INFO
	.align		4
.L_259:
        /*0048*/ 	.byte	0x04, 0x17
        /*004a*/ 	.short	(.L_261 - .L_260)
.L_260:
        /*004c*/ 	.word	0x00000000
        /*0050*/ 	.short	0x0005
        /*0052*/ 	.short	0x0028
        /*0054*/ 	.byte	0x00, 0xf5, 0x21, 0x00


	//----- nvinfo : EIATTR_KPARAM_INFO
	.align		4
.L_261:
        /*0058*/ 	.byte	0x04, 0x17
        /*005a*/ 	.short	(.L_263 - .L_262)
.L_262:
        /*005c*/ 	.word	0x00000000
        /*0060*/ 	.short	0x0004
        /*0062*/ 	.short	0x0020
        /*0064*/ 	.byte	0x00, 0xf5, 0x21, 0x00


	//----- nvinfo : EIATTR_KPARAM_INFO
	.align		4
.L_263:
        /*0068*/ 	.byte	0x04, 0x17
        /*006a*/ 	.short	(.L_265 - .L_264)
.L_264:
        /*006c*/ 	.word	0x00000000
        /*0070*/ 	.short	0x0003
        /*0072*/ 	.short	0x0018
        /*0074*/ 	.byte	0x00, 0xf5, 0x21, 0x00


	//----- nvinfo : EIATTR_KPARAM_INFO
	.align		4
.L_265:
        /*0078*/ 	.byte	0x04, 0x17
        /*007a*/ 	.short	(.L_267 - .L_266)
.L_266:
        /*007c*/ 	.word	0x00000000
        /*0080*/ 	.short	0x0002
        /*0082*/ 	.short	0x0010
        /*0084*/ 	.byte	0x00, 0xf5, 0x21, 0x00


	//----- nvinfo : EIATTR_KPARAM_INFO
	.align		4
.L_267:
        /*0088*/ 	.byte	0x04, 0x17
        /*008a*/ 	.short	(.L_269 - .L_268)
.L_268:
        /*008c*/ 	.word	0x00000000
        /*0090*/ 	.short	0x0001
        /*0092*/ 	.short	0x0008
        /*0094*/ 	.byte	0x00, 0xf0, 0x11, 0x00


	//----- nvinfo : EIATTR_KPARAM_INFO
	.align		4
.L_269:
        /*0098*/ 	.byte	0x04, 0x17
        /*009a*/ 	.short	(.L_271 - .L_270)
.L_270:
        /*009c*/ 	.word	0x00000000
        /*00a0*/ 	.short	0x0000
        /*00a2*/ 	.short	0x0000
        /*00a4*/ 	.byte	0x00, 0xf5, 0x21, 0x00


	//----- nvinfo : EIATTR_SPARSE_MMA_MASK
	.align		4
.L_271:
        /*00a8*/ 	.byte	0x03, 0x50
        /*00aa*/ 	.short	0x0000


	//----- nvinfo : EIATTR_MAXREG_COUNT
	.align		4
        /*00ac*/ 	.byte	0x03, 0x1b
        /*00ae*/ 	.short	0x00ff


	//----- nvinfo : EIATTR_EXTERNS
	.align		4
        /*00b0*/ 	.byte	0x04, 0x0f
        /*00b2*/ 	.short	(.L_273 - .L_272)


	//   ....[0]....
	.align		4
.L_272:
        /*00b4*/ 	.word	index@(vprintf)


	//   ....[1]....
	.align		4
        /*00b8*/ 	.word	index@(__assertfail)


	//----- nvinfo : EIATTR_MERCURY_ISA_VERSION
	.align		4
.L_273:
        /*00bc*/ 	.byte	0x03, 0x5f
        /*00be*/ 	.short	0x0101


	//----- nvinfo : EIATTR_INT_WARP_WIDE_INSTR_OFFSETS
	.align		4
        /*00c0*/ 	.byte	0x04, 0x31
        /*00c2*/ 	.short	(.L_275 - .L_274)


	//   ....[0]....
.L_274:
        /*00c4*/ 	.word	0x00002260


	//   ....[1]....
        /*00c8*/ 	.word	0x00002330


	//   ....[2]....
        /*00cc*/ 	.word	0x00002340


	//----- nvinfo : EIATTR_VRC_CTA_INIT_COUNT
	.align		4
.L_275:
        /*00d0*/ 	.byte	0x02, 0x4a
	.zero		1
	.zero		1


	//----- nvinfo : EIATTR_SYSCALL_OFFSETS
	.align		4
        /*00d4*/ 	.byte	0x04, 0x46
        /*00d6*/ 	.short	(.L_277 - .L_276)


	//   ....[0]....
.L_276:
        /*00d8*/ 	.word	0x00001170


	//   ....[1]....
        /*00dc*/ 	.word	0x00001270


	//   ....[2]....
        /*00e0*/ 	.word	0x00001430


	//   ....[3]....
        /*00e4*/ 	.word	0x000016a0


	//   ....[4]....
        /*00e8*/ 	.word	0x000017a0


	//   ....[5]....
        /*00ec*/ 	.word	0x00001940


	//   ....[6]....
        /*00f0*/ 	.word	0x00001e80


	//   ....[7]....
        /*00f4*/ 	.word	0x00001f80


	//   ....[8]....
        /*00f8*/ 	.word	0x00002100


	//   ....[9]....
        /*00fc*/ 	.word	0x00002960


	//----- nvinfo : EIATTR_EXIT_INSTR_OFFSETS
	.align		4
.L_277:
        /*0100*/ 	.byte	0x04, 0x1c
        /*0102*/ 	.short	(.L_279 - .L_278)


	//   ....[0]....
.L_278:
        /*0104*/ 	.word	0x000000c0


	//   ....[1]....
        /*0108*/ 	.word	0x00000ff0


	//   ....[2]....
        /*010c*/ 	.word	0x00002a10


	//----- nvinfo : EIATTR_CRS_STACK_SIZE
	.align		4
.L_279:
        /*0110*/ 	.byte	0x04, 0x1e
        /*0112*/ 	.short	(.L_281 - .L_280)
.L_280:
        /*0114*/ 	.word	0x00000000


	//----- nvinfo : EIATTR_CBANK_PARAM_SIZE
	.align		4
.L_281:
        /*0118*/ 	.byte	0x03, 0x19
        /*011a*/ 	.short	0x004c


	//----- nvinfo : EIATTR_PARAM_CBANK
	.align		4
        /*011c*/ 	.byte	0x04, 0x0a
        /*011e*/ 	.short	(.L_283 - .L_282)
	.align		4
.L_282:
        /*0120*/ 	.word	index@(.nv.constant0._Z38run_single_step_vectorvertex_embeddingILm3EEvPviP3CSRS0_PiS0_S3_S3_S3_i)
        /*0124*/ 	.short	0x0380
        /*0126*/ 	.short	0x004c


	//----- nvinfo : EIATTR_SW_WAR
	.align		4
.L_283:
        /*0128*/ 	.byte	0x04, 0x36
        /*012a*/ 	.short	(.L_285 - .L_284)
.L_284:
        /*012c*/ 	.word	0x00000008
.L_285:


//--------------------- .nv.info._Z38run_single_step_vectorvertex_embeddingILm2EEvPviP3CSRS0_PiS0_S3_S3_S3_i --------------------------
	.section	.nv.info._Z38run_single_step_vectorvertex_embeddingILm2EEvPviP3CSRS0_PiS0_S3_S3_S3_i,"",@"SHT_CUDA_INFO"
	.sectionflags	@""
	.align	4


	//----- nvinfo : EIATTR_CUDA_API_VERSION
	.align		4
        /*0000*/ 	.byte	0x04, 0x37
        /*0002*/ 	.short	(.L_287 - .L_286)
.L_286:
        /*0004*/ 	.word	0x00000082


	//----- nvinfo : EIATTR_KPARAM_INFO
	.align		4
.L_287:
        /*0008*/ 	.byte	0x04, 0x17
        /*000a*/ 	.short	(.L_289 - .L_288)
.L_288:
        /*000c*/ 	.word	0x00000000
        /*0010*/ 	.short	0x0009
        /*0012*/ 	.short	0x0048
        /*0014*/ 	.byte	0x00, 0xf0, 0x11, 0x00


	//----- nvinfo : EIATTR_KPARAM_INFO
	.align		4
.L_289:
        /*0018*/ 	.byte	0x04, 0x17
        /*001a*/ 	.short	(.L_291 - .L_290)
.L_290:
        /*001c*/ 	.word	0x00000000
        /*0020*/ 	.short	0x0008
        /*0022*/ 	.short	0x0040
        /*0024*/ 	.byte	0x00, 0xf5, 0x21, 0x00


	//----- nvinfo : EIATTR_KPARAM_INFO
	.align		4
.L_291:
        /*0028*/ 	.byte	0x04, 0x17
        /*002a*/ 	.short	(.L_293 - .L_292)
.L_292:
        /*002c*/ 	.word	0x00000000
        /*0030*/ 	.short	0x0007
        /*0032*/ 	.short	0x0038
        /*0034*/ 	.byte	0x00, 0xf5, 0x21, 0x00


	//----- nvinfo : EIATTR_KPARAM_INFO
	.align		4
.L_293:
        /*0038*/ 	.byte	0x04, 0x17
        /*003a*/ 	.short	(.L_295 - .L_294)
.L_294:
        /*003c*/ 	.word	0x00000000
        /*0040*/ 	.short	0x0006
        /*0042*/ 	.short	0x0030
        /*0044*/ 	.byte	0x00, 0xf5, 0x21, 0x00


	//----- nvinfo : EIATTR_KPARAM_INFO
	.align		4
.L_295:
        /*0048*/ 	.byte	0x04, 0x17
        /*004a*/ 	.short	(.L_297 - .L_296)
.L_296:
        /*004c*/ 	.word	0x00000000
        /*0050*/ 	.short	0x0005
        /*0052*/ 	.short	0x0028
        /*0054*/ 	.byte	0x00, 0xf5, 0x21, 0x00


	//----- nvinfo : EIATTR_KPARAM_INFO
	.align		4
.L_297:
        /*0058*/ 	.byte	0x04, 0x17
        /*005a*/ 	.short	(.L_299 - .L_298)
.L_298:
        /*005c*/ 	.word	0x00000000
        /*0060*/ 	.short	0x0004
        /*0062*/ 	.short	0x0020
        /*0064*/ 	.byte	0x00, 0xf5, 0x21, 0x00


	//----- nvinfo : EIATTR_KPARAM_INFO
	.align		4
.L_299:
        /*0068*/ 	.byte	0x04, 0x17
        /*006a*/ 	.short	(.L_301 - .L_300)
.L_300:
        /*006c*/ 	.word	0x00000000
        /*0070*/ 	.short	0x0003
        /*0072*/ 	.short	0x0018
        /*0074*/ 	.byte	0x00, 0xf5, 0x21, 0x00


	//----- nvinfo : EIATTR_KPARAM_INFO
	.align		4
.L_301:
        /*0078*/ 	.byte	0x04, 0x17
        /*007a*/ 	.short	(.L_303 - .L_302)
.L_302:
        /*007c*/ 	.word	0x00000000
        /*0080*/ 	.short	0x0002
        /*0082*/ 	.short	0x0010
        /*0084*/ 	.byte	0x00, 0xf5, 0x21, 0x00


	//----- nvinfo : EIATTR_KPARAM_INFO
	.align		4
.L_303:
        /*0088*/ 	.byte	0x04, 0x17
        /*008a*/ 	.short	(.L_305 - .L_304)
.L_304:
        /*008c*/ 	.word	0x00000000
        /*0090*/ 	.short	0x0001
        /*0092*/ 	.short	0x0008
        /*0094*/ 	.byte	0x00, 0xf0, 0x11, 0x00


	//----- nvinfo : EIATTR_KPARAM_INFO
	.align		4
.L_305:
        /*0098*/ 	.byte	0x04, 0x17
        /*009a*/ 	.short	(.L_307 - .L_306)
.L_306:
        /*009c*/ 	.word	0x00000000
        /*00a0*/ 	.short	0x0000
        /*00a2*/ 	.short	0x0000
        /*00a4*/ 	.byte	0x00, 0xf5, 0x21, 0x00


	//----- nvinfo : EIATTR_SPARSE_MMA_MASK
	.align		4
.L_307:
        /*00a8*/ 	.byte	0x03, 0x50
        /*00aa*/ 	.short	0x0000


	//----- nvinfo : EIATTR_MAXREG_COUNT
	.align		4
        /*00ac*/ 	.byte	0x03, 0x1b
        /*00ae*/ 	.short	0x00ff


	//----- nvinfo : EIATTR_EXTERNS
	.align		4
        /*00b0*/ 	.byte	0x04, 0x0f
        /*00b2*/ 	.short	(.L_309 - .L_308)


	//   ....[0]....
	.align		4
.L_308:
        /*00b4*/ 	.word	index@(vprintf)


	//   ....[1]....
	.align		4
        /*00b8*/ 	.word	index@(__assertfail)


	//----- nvinfo : EIATTR_MERCURY_ISA_VERSION
	.align		4
.L_309:
        /*00bc*/ 	.byte	0x03, 0x5f
        /*00be*/ 	.short	0x0101


	//----- nvinfo : EIATTR_INT_WARP_WIDE_INSTR_OFFSETS
	.align		4
        /*00c0*/ 	.byte	0x04, 0x31
        /*00c2*/ 	.short	(.L_311 - .L_310)


	//   ....[0]....
.L_310:
        /*00c4*/ 	.word	0x00002250


	//   ....[1]....
        /*00c8*/ 	.word	0x00002320


	//   ....[2]....
        /*00cc*/ 	.word	0x00002330


	//----- nvinfo : EIATTR_VRC_CTA_INIT_COUNT
	.align		4
.L_311:
        /*00d0*/ 	.byte	0x02, 0x4a
	.zero		1
	.zero		1


	//----- nvinfo : EIATTR_SYSCALL_OFFSETS
	.align		4
        /*00d4*/ 	.byte	0x04, 0x46
        /*00d6*/ 	.short	(.L_313 - .L_312)


	//   ....[0]....
.L_312:
        /*00d8*/ 	.word	0x00001170


	//   ....[1]....
        /*00dc*/ 	.word	0x00001270


	//   ....[2]....
        /*00e0*/ 	.word	0x00001430


	//   ....[3]....
        /*00e4*/ 	.word	0x000016a0


	//   ....[4]....
        /*00e8*/ 	.word	0x000017a0


	//   ....[5]....
        /*00ec*/ 	.word	0x00001940


	//   ....[6]....
        /*00f0*/ 	.word	0x00001e70


	//   ....[7]....
        /*00f4*/ 	.word	0x00001f70


	//   ....[8]....
        /*00f8*/ 	.word	0x000020f0


	//   ....[9]....
        /*00fc*/ 	.word	0x00002a80


	//----- nvinfo : EIATTR_EXIT_INSTR_OFFSETS
	.align		4
.L_313:
        /*0100*/ 	.byte	0x04, 0x1c
        /*0102*/ 	.short	(.L_315 - .L_314)


	//   ....[0]....
.L_314:
        /*0104*/ 	.word	0x000000c0


	//   ....[1]....
        /*0108*/ 	.word	0x00000ff0


	//   ....[2]....
        /*010c*/ 	.word	0x00002b30


	//----- nvinfo : EIATTR_CRS_STACK_SIZE
	.align		4
.L_315:
        /*0110*/ 	.byte	0x04, 0x1e
        /*0112*/ 	.short	(.L_317 - .L_316)
.L_316:
        /*0114*/ 	.word	0x00000000


	//----- nvinfo : EIATTR_CBANK_PARAM_SIZE
	.align		4
.L_317:
        /*0118*/ 	.byte	0x03, 0x19
        /*011a*/ 	.short	0x004c


	//----- nvinfo : EIATTR_PARAM_CBANK
	.align		4
        /*011c*/ 	.byte	0x04, 0x0a
        /*011e*/ 	.short	(.L_319 - .L_318)
	.align		4
.L_318:
        /*0120*/ 	.word	index@(.nv.constant0._Z38run_single_step_vectorvertex_embeddingILm2EEvPviP3CSRS0_PiS0_S3_S3_S3_i)
        /*0124*/ 	.short	0x0380
        /*0126*/ 	.short	0x004c


	//----- nvinfo : EIATTR_SW_WAR
	.align		4
.L_319:
        /*0128*/ 	.byte	0x04, 0x36
        /*012a*/ 	.short	(.L_321 - .L_320)
.L_320:
        /*012c*/ 	.word	0x00000008
.L_321:


//--------------------- .nv.info._Z38run_single_step_vectorvertex_embeddingILm1EEvPviP3CSRS0_PiS0_S3_S3_S3_i --------------------------
	.section	.nv.info._Z38run_single_step_vectorvertex_embeddingILm1EEvPviP3CSRS0_PiS0_S3_S3_S3_i,"",@"SHT_CUDA_INFO"
	.sectionflags	@""
	.align	4


	//----- nvinfo : EIATTR_CUDA_API_VERSION
	.align		4
        /*0000*/ 	.byte	0x04, 0x37
        /*0002*/ 	.short	(.L_323 - .L_322)
.L_322:
        /*0004*/ 	.word	0x00000082


	//----- nvinfo : EIATTR_KPARAM_INFO
	.align		4
.L_323:
        /*0008*/ 	.byte	0x04, 0x17
        /*000a*/ 	.short	(.L_325 - .L_324)
.L_324:
        /*000c*/ 	.word	0x00000000
        /*0010*/ 	.short	0x0009
        /*0012*/ 	.short	0x0048
        /*0014*/ 	.byte	0x00, 0xf0, 0x11, 0x00


	//----- nvinfo : EIATTR_KPARAM_INFO
	.align		4
.L_325:
        /*0018*/ 	.byte	0x04, 0x17
        /*001a*/ 	.short	(.L_327 - .L_326)
.L_326:
        /*001c*/ 	.word	0x00000000
        /*0020*/ 	.short	0x0008
        /*0022*/ 	.short	0x0040
        /*0024*/ 	.byte	0x00, 0xf5, 0x21, 0x00


	//----- nvinfo : EIATTR_KPARAM_INFO
	.align		4
.L_327:
        /*0028*/ 	.byte	0x04, 0x17
        /*002a*/ 	.short	(.L_329 - .L_328)
.L_328:
        /*002c*/ 	.word	0x00000000
        /*0030*/ 	.short	0x0007
        /*0032*/ 	.short	0x0038
        /*0034*/ 	.byte	0x00, 0xf5, 0x21, 0x00


	//----- nvinfo : EIATTR_KPARAM_INFO
	.align		4
.L_329:
        /*0038*/ 	.byte	0x04, 0x17
        /*003a*/ 	.short	(.L_331 - .L_330)
.L_330:
        /*003c*/ 	.word	0x00000000
        /*0040*/ 	.short	0x0006
        /*0042*/ 	.short	0x0030
        /*0044*/ 	.byte	0x00, 0xf5, 0x21, 0x00


	//----- nvinfo : EIATTR_KPARAM_INFO
	.align		4
.L_331:
        /*0048*/ 	.byte	0x04, 0x17
        /*004a*/ 	.short	(.L_333 - .L_332)
.L_332:
        /*004c*/ 	.word	0x00000000
        /*0050*/ 	.short	0x0005
        /*0052*/ 	.short	0x0028
        /*0054*/ 	.byte	0x00, 0xf5, 0x21, 0x00


	//----- nvinfo : EIATTR_KPARAM_INFO
	.align		4
.L_333:
        /*0058*/ 	.byte	0x04, 0x17
        /*005a*/ 	.short	(.L_335 - .L_334)
.L_334:
        /*005c*/ 	.word	0x00000000
        /*0060*/ 	.short	0x0004
        /*0062*/ 	.short	0x0020
        /*0064*/ 	.byte	0x00, 0xf5, 0x21, 0x00


	//----- nvinfo : EIATTR_KPARAM_INFO
	.align		4
.L_335:
        /*0068*/ 	.byte	0x04, 0x17
        /*006a*/ 	.short	(.L_337 - .L_336)
.L_336:
        /*006c*/ 	.word	0x00000000
        /*0070*/ 	.short	0x0003
        /*0072*/ 	.short	0x0018
        /*0074*/ 	.byte	0x00, 0xf5, 0x21, 0x00


	//----- nvinfo : EIATTR_KPARAM_INFO
	.align		4
.L_337:
        /*0078*/ 	.byte	0x04, 0x17
        /*007a*/ 	.short	(.L_339 - .L_338)
.L_338:
        /*007c*/ 	.word	0x00000000
        /*0080*/ 	.short	0x0002
        /*0082*/ 	.short	0x0010
        /*0084*/ 	.byte	0x00, 0xf5, 0x21, 0x00


	//----- nvinfo : EIATTR_KPARAM_INFO
	.align		4
.L_339:
        /*0088*/ 	.byte	0x04, 0x17
        /*008a*/ 	.short	(.L_341 - .L_340)
.L_340:
        /*008c*/ 	.word	0x00000000
        /*0090*/ 	.short	0x0001
        /*0092*/ 	.short	0x0008
        /*0094*/ 	.byte	0x00, 0xf0, 0x11, 0x00


	//----- nvinfo : EIATTR_KPARAM_INFO
	.align		4
.L_341:
        /*0098*/ 	.byte	0x04, 0x17
        /*009a*/ 	.short	(.L_343 - .L_342)
.L_342:
        /*009c*/ 	.word	0x00000000
        /*00a0*/ 	.short	0x0000
        /*00a2*/ 	.short	0x0000
        /*00a4*/ 	.byte	0x00, 0xf5, 0x21, 0x00


	//----- nvinfo : EIATTR_SPARSE_MMA_MASK
	.align		4
.L_343:
        /*00a8*/ 	.byte	0x03, 0x50
        /*00aa*/ 	.short	0x0000


	//----- nvinfo : EIATTR_MAXREG_COUNT
	.align		4
        /*00ac*/ 	.byte	0x03, 0x1b
        /*00ae*/ 	.short	0x00ff


	//----- nvinfo : EIATTR_EXTERNS
	.align		4
        /*00b0*/ 	.byte	0x04, 0x0f
        /*00b2*/ 	.short	(.L_345 - .L_344)


	//   ....[0]....
	.align		4
.L_344:
        /*00b4*/ 	.word	index@(vprintf)


	//   ....[1]....
	.align		4
        /*00b8*/ 	.word	index@(__assertfail)


	//----- nvinfo : EIATTR_MERCURY_ISA_VERSION
	.align		4
.L_345:
        /*00bc*/ 	.byte	0x03, 0x5f
        /*00be*/ 	.short	0x0101


	//----- nvinfo : EIATTR_INT_WARP_WIDE_INSTR_OFFSETS
	.align		4
        /*00c0*/ 	.byte	0x04, 0x31
        /*00c2*/ 	.short	(.L_347 - .L_346)


	//   ....[0]....
.L_346:
        /*00c4*/ 	.word	0x00001c70


	//   ....[1]....
        /*00c8*/ 	.word	0x00001dd0


	//   ....[2]....
        /*00cc*/ 	.word	0x00001de0


	//   ....[3]....
        /*00d0*/ 	.word	0x00003e70


	//   ....[4]....
        /*00d4*/ 	.word	0x00003f40


	//   ....[5]....
        /*00d8*/ 	.word	0x00003f50


	//----- nvinfo : EIATTR_VRC_CTA_INIT_COUNT
	.align		4
.L_347:
        /*00dc*/ 	.byte	0x02, 0x4a
	.zero		1
	.zero		1


	//----- nvinfo : EIATTR_SYSCALL_OFFSETS
	.align		4
        /*00e0*/ 	.byte	0x04, 0x46
        /*00e2*/ 	.short	(.L_349 - .L_348)


	//   ....[0]....
.L_348:
        /*00e4*/ 	.word	0x00001170


	//   ....[1]....
        /*00e8*/ 	.word	0x00001270


	//   ....[2]....
        /*00ec*/ 	.word	0x00001430


	//   ....[3]....
        /*00f0*/ 	.word	0x00001890


	//   ....[4]....
        /*00f4*/ 	.word	0x00001990


	//   ....[5]....
        /*00f8*/ 	.word	0x00001b10


	//   ....[6]....
        /*00fc*/ 	.word	0x00002260


	//   ....[7]....
        /*0100*/ 	.word	0x00003370


	//   ....[8]....
        /*0104*/ 	.word	0x00003470


	//   ....[9]....
        /*0108*/ 	.word	0x00003630


	//   ....[10]....
        /*010c*/ 	.word	0x00003a90


	//   ....[11]....
        /*0110*/ 	.word	0x00003b90


	//   ....[12]....
        /*0114*/ 	.word	0x00003d10


	//   ....[13]....
        /*0118*/ 	.word	0x00004130


	//----- nvinfo : EIATTR_EXIT_INSTR_OFFSETS
	.align		4
.L_349:
        /*011c*/ 	.byte	0x04, 0x1c
        /*011e*/ 	.short	(.L_351 - .L_350)


	//   ....[0]....
.L_350:
        /*0120*/ 	.word	0x000000c0


	//   ....[1]....
        /*0124*/ 	.word	0x00001020


	//   ....[2]....
        /*0128*/ 	.word	0x00002310


	//   ....[3]....
        /*012c*/ 	.word	0x00003220


	//   ....[4]....
        /*0130*/ 	.word	0x000041e0


	//----- nvinfo : EIATTR_CRS_STACK_SIZE
	.align		4
.L_351:
        /*0134*/ 	.byte	0x04, 0x1e
        /*0136*/ 	.short	(.L_353 - .L_352)
.L_352:
        /*0138*/ 	.word	0x00000000


	//----- nvinfo : EIATTR_CBANK_PARAM_SIZE
	.align		4
.L_353:
        /*013c*/ 	.byte	0x03, 0x19
        /*013e*/ 	.short	0x004c


	//----- nvinfo : EIATTR_PARAM_CBANK
	.align		4
        /*0140*/ 	.byte	0x04, 0x0a
        /*0142*/ 	.short	(.L_355 - .L_354)
	.align		4
.L_354:
        /*0144*/ 	.word	index@(.nv.constant0._Z38run_single_step_vectorvertex_embeddingILm1EEvPviP3CSRS0_PiS0_S3_S3_S3_i)
        /*0148*/ 	.short	0x0380
        /*014a*/ 	.short	0x004c


	//----- nvinfo : EIATTR_SW_WAR
	.align		4
.L_355:
        /*014c*/ 	.byte	0x04, 0x36
        /*014e*/ 	.short	(.L_357 - .L_356)
.L_356:
        /*0150*/ 	.word	0x00000008
.L_357:


//--------------------- .nv.info._Z12print_kernelv --------------------------
	.section	.nv.info._Z12print_kernelv,"",@"SHT_CUDA_INFO"
	.sectionflags	@""
	.align	4


	//----- nvinfo : EIATTR_CUDA_API_VERSION
	.align		4
        /*0000*/ 	.byte	0x04, 0x37
        /*0002*/ 	.short	(.L_359 - .L_358)
.L_358:
        /*0004*/ 	.word	0x00000082


	//----- nvinfo : EIATTR_SPARSE_MMA_MASK
	.align		4
.L_359:
        /*0008*/ 	.byte	0x03, 0x50
        /*000a*/ 	.short	0x0000


	//----- nvinfo : EIATTR_MAXREG_COUNT
	.align		4
        /*000c*/ 	.byte	0x03, 0x1b
        /*000e*/ 	.short	0x00ff


	//----- nvinfo : EIATTR_EXTERNS
	.align		4
        /*0010*/ 	.byte	0x04, 0x0f
        /*0012*/ 	.short	(.L_361 - .L_360)


	//   ....[0]....
	.align		4
.L_360:
        /*0014*/ 	.word	index@(vprintf)


	//----- nvinfo : EIATTR_MERCURY_ISA_VERSION
	.align		4
.L_361:
        /*0018*/ 	.byte	0x03, 0x5f
        /*001a*/ 	.short	0x0101


	//----- nvinfo : EIATTR_VRC_CTA_INIT_COUNT
	.align		4
        /*001c*/ 	.byte	0x02, 0x4a
	.zero		1
	.zero		1


	//----- nvinfo : EIATTR_SYSCALL_OFFSETS
	.align		4
        /*0020*/ 	.byte	0x04, 0x46
        /*0022*/ 	.short	(.L_363 - .L_362)


	//   ....[0]....
.L_362:
        /*0024*/ 	.word	0x000000f0


	//----- nvinfo : EIATTR_EXIT_INSTR_OFFSETS
	.align		4
.L_363:
        /*0028*/ 	.byte	0x04, 0x1c
        /*002a*/ 	.short	(.L_365 - .L_364)


	//   ....[0]....
.L_364:
        /*002c*/ 	.word	0x00000100


	//----- nvinfo : EIATTR_SW_WAR
	.align		4
.L_365:
        /*0030*/ 	.byte	0x04, 0x36
        /*0032*/ 	.short	(.L_367 - .L_366)
.L_366:
        /*0034*/ 	.word	0x00000008
.L_367:


//--------------------- .nv.callgraph             --------------------------
	.section	.nv.callgraph,"",@"SHT_CUDA_CALLGRAPH"
	.align	4
	.sectionentsize	8
	.align		4
        /*0000*/ 	.word	0x00000000
	.align		4
        /*0004*/ 	.word	0xffffffff
	.align		4
        /*0008*/ 	.word	index@(_Z38run_single_step_vectorvertex_embeddingILm8EEvPviP3CSRS0_PiS0_S3_S3_S3_i)
	.align		4
        /*000c*/ 	.word	index@(__assertfail)
	.align		4
        /*0010*/ 	.word	index@(_Z38run_single_step_vectorvertex_embeddingILm8EEvPviP3CSRS0_PiS0_S3_S3_S3_i)
	.align		4
        /*0014*/ 	.word	index@(vprintf)
	.align		4
        /*0018*/ 	.word	index@(_Z38run_single_step_vectorvertex_embeddingILm7EEvPviP3CSRS0_PiS0_S3_S3_S3_i)
	.align		4
        /*001c*/ 	.word	index@(__assertfail)
	.align		4
        /*0020*/ 	.word	index@(_Z38run_single_step_vectorvertex_embeddingILm7EEvPviP3CSRS0_PiS0_S3_S3_S3_i)
	.align		4
        /*0024*/ 	.word	index@(vprintf)
	.align		4
        /*0028*/ 	.word	index@(_Z38run_single_step_vectorvertex_embeddingILm6EEvPviP3CSRS0_PiS0_S3_S3_S3_i)
	.align		4
        /*002c*/ 	.word	index@(__assertfail)
	.align		4
        /*0030*/ 	.word	index@(_Z38run_single_step_vectorvertex_embeddingILm6EEvPviP3CSRS0_PiS0_S3_S3_S3_i)
	.align		4
        /*0034*/ 	.word	index@(vprintf)
	.align		4
        /*0038*/ 	.word	index@(_Z38run_single_step_vectorvertex_embeddingILm5EEvPviP3CSRS0_PiS0_S3_S3_S3_i)
	.align		4
        /*003c*/ 	.word	index@(__assertfail)
	.align		4
        /*0040*/ 	.word	index@(_Z38run_single_step_vectorvertex_embeddingILm5EEvPviP3CSRS0_PiS0_S3_S3_S3_i)
	.align		4
        /*0044*/ 	.word	index@(vprintf)
	.align		4
        /*0048*/ 	.word	index@(_Z38run_single_step_vectorvertex_embeddingILm4EEvPviP3CSRS0_PiS0_S3_S3_S3_i)
	.align		4
        /*004c*/ 	.word	index@(__assertfail)
	.align		4
        /*0050*/ 	.word	index@(_Z38run_single_step_vectorvertex_embeddingILm4EEvPviP3CSRS0_PiS0_S3_S3_S3_i)
	.align		4
        /*0054*/ 	.word	index@(vprintf)
	.align		4
        /*0058*/ 	.word	index@(_Z38run_single_step_vectorvertex_embeddingILm3EEvPviP3CSRS0_PiS0_S3_S3_S3_i)
	.align		4
        /*005c*/ 	.word	index@(__assertfail)
	.align		4
        /*0060*/ 	.word	index@(_Z38run_single_step_vectorvertex_embeddingILm3EEvPviP3CSRS0_PiS0_S3_S3_S3_i)
	.align		4
        /*0064*/ 	.word	index@(vprintf)
	.align		4
        /*0068*/ 	.word	index@(_Z38run_single_step_vectorvertex_embeddingILm2EEvPviP3CSRS0_PiS0_S3_S3_S3_i)
	.align		4
        /*006c*/ 	.word	index@(__assertfail)
	.align		4
        /*0070*/ 	.word	index@(_Z38run_single_step_vectorvertex_embeddingILm2EEvPviP3CSRS0_PiS0_S3_S3_S3_i)
	.align		4
        /*0074*/ 	.word	index@(vprintf)
	.align		4
        /*0078*/ 	.word	index@(_Z38run_single_step_vectorvertex_embeddingILm1EEvPviP3CSRS0_PiS0_S3_S3_S3_i)
	.align		4
        /*007c*/ 	.word	index@(__assertfail)
	.align		4
        /*0080*/ 	.word	index@(_Z38run_single_step_vectorvertex_embeddingILm1EEvPviP3CSRS0_PiS0_S3_S3_S3_i)
	.align		4
        /*0084*/ 	.word	index@(vprintf)
	.align		4
        /*0088*/ 	.word	index@(_Z12print_kernelv)
	.align		4
        /*008c*/ 	.word	index@(vprintf)
	.align		4
        /*0090*/ 	.word	0x00000000
	.align		4
        /*0094*/ 	.word	0xfffffffe
	.align		4
        /*0098*/ 	.word	0x00000000
	.align		4
        /*009c*/ 	.word	0xfffffffd
	.align		4
        /*00a0*/ 	.word	0x00000000
	.align		4
        /*00a4*/ 	.word	0xfffffffc


//--------------------- .nv.constant4             --------------------------
	.section	.nv.constant4,"a",@progbits
	.align	8
	.align		8
.nv.constant4:
        /*0000*/ 	.dword	vprintf
	.align		8
        /*0008*/ 	.dword	__assertfail
	.align		8
        /*0010*/ 	.dword	__unnamed_1
	.align		8
        /*0018*/ 	.dword	__unnamed_2
	.align		8
        /*0020*/ 	.dword	__unnamed_3
	.align		8
        /*0028*/ 	.dword	__unnamed_4
	.align		8
        /*0030*/ 	.dword	__unnamed_5
	.align		8
        /*0038*/ 	.dword	__unnamed_6
	.align		8
        /*0040*/ 	.dword	__unnamed_7
	.align		8
        /*0048*/ 	.dword	__unnamed_8
	.align		8
        /*0050*/ 	.dword	__unnamed_9
	.align		8
        /*0058*/ 	.dword	__unnamed_10
	.align		8
        /*0060*/ 	.dword	$str$3
	.align		8
        /*0068*/ 	.dword	$str$4
	.align		8
        /*0070*/ 	.dword	$str$5
	.align		8
        /*0078*/ 	.dword	$str$6
	.align		8
        /*0080*/ 	.dword	$str$7
	.align		8
        /*0088*/ 	.dword	$str$11


//--------------------- .text._Z38run_single_step_vectorvertex_embeddingILm8EEvPviP3CSRS0_PiS0_S3_S3_S3_i --------------------------
	.section	.text._Z38run_single_step_vectorvertex_embeddingILm8EEvPviP3CSRS0_PiS0_S3_S3_S3_i,"ax",@progbits
	.align	128
        .global         _Z38run_single_step_vectorvertex_embeddingILm8EEvPviP3CSRS0_PiS0_S3_S3_S3_i
        .type           _Z38run_single_step_vectorvertex_embeddingILm8EEvPviP3CSRS0_PiS0_S3_S3_S3_i,@function
        .size           _Z38run_single_step_vectorvertex_embeddingILm8EEvPviP3CSRS0_PiS0_S3_S3_S3_i,(.L_x_482 - _Z38run_single_step_vectorvertex_embeddingILm8EEvPviP3CSRS0_PiS0_S3_S3_S3_i)
        .other          _Z38run_single_step_vectorvertex_embeddingILm8EEvPviP3CSRS0_PiS0_S3_S3_S3_i,@"STO_CUDA_ENTRY STV_DEFAULT"
_Z38run_single_step_vectorvertex_embeddingILm8EEvPviP3CSRS0_PiS0_S3_S3_S3_i:
.text._Z38run_single_step_vectorvertex_embeddingILm8EEvPviP3CSRS0_PiS0_S3_S3_S3_i:
[----:B------:R-:W0:Y:S01]  /*0000*/  LDC R1, c[0x0][0x37c] ;  /* 0x0000df00ff017b82 */ /* 0x000e220000000800 */
[----:B------:R-:W1:Y:S01]  /*0010*/  S2R R0, SR_TID.X ;  /* 0x0000000000007919 */ /* 0x000e620000002100 */
[----:B------:R-:W2:Y:S06]  /*0020*/  LDCU UR5, c[0x0][0x2fc] ;  /* 0x00005f80ff0577ac */ /* 0x000eac0008000800 */
[----:B------:R-:W1:Y:S01]  /*0030*/  S2UR UR6, SR_CTAID.X ;  /* 0x00000000000679c3 */ /* 0x000e620000002500 */
[----:B0-----:R-:W-:Y:S01]  /*0040*/  VIADD R1, R1, 0xffffffd0 ;  /* 0xffffffd001017836 */ /* 0x001fe20000000000 */
[----:B------:R-:W0:Y:S01]  /*0050*/  LDCU UR7, c[0x0][0x388] ;  /* 0x00007100ff0777ac */ /* 0x000e220008000800 */
[----:B------:R-:W3:Y:S05]  /*0060*/  LDCU UR4, c[0x0][0x2f8] ;  /* 0x00005f00ff0477ac */ /* 0x000eea0008000800 */
[----:B------:R-:W1:Y:S01]  /*0070*/  LDC R23, c[0x0][0x360] ;  /* 0x0000d800ff177b82 */ /* 0x000e620000000800 */
[----:B---3--:R-:W-:-:S05]  /*0080*/  IADD3 R18, P1, PT, R1, UR4, RZ ;  /* 0x0000000401127c10 */ /* 0x008fca000ff3e0ff */
[----:B--2---:R-:W-:Y:S02]  /*0090*/  IMAD.X R17, RZ, RZ, UR5, P1 ;  /* 0x00000005ff117e24 */ /* 0x004fe400088e06ff */
[----:B-1----:R-:W-:-:S05]  /*00a0*/  IMAD R23, R23, UR6, R0 ;  /* 0x0000000617177c24 */ /* 0x002fca000f8e0200 */
[----:B0-----:R-:W-:-:S13]  /*00b0*/  ISETP.GE.AND P0, PT, R23, UR7, PT ;  /* 0x0000000717007c0c */ /* 0x001fda000bf06270 */
[----:B------:R-:W-:Y:S05]  /*00c0*/  @P0 EXIT ;  /* 0x000000000000094d */ /* 0x000fea0003800000 */
[----:B------:R-:W0:Y:S01]  /*00d0*/  LDC.64 R10, c[0x0][0x380] ;  /* 0x0000e000ff0a7b82 */ /* 0x000e220000000a00 */
[----:B------:R-:W1:Y:S01]  /*00e0*/  LDCU.64 UR36, c[0x0][0x358] ;  /* 0x00006b00ff2477ac */ /* 0x000e620008000a00 */
[----:B0-----:R-:W-:-:S05]  /*00f0*/  IMAD.WIDE R10, R23, 0x24, R10 ;  /* 0x00000024170a7825 */ /* 0x001fca00078e020a */
[----:B-1----:R-:W2:Y:S01]  /*0100*/  LDG.E R2, desc[UR36][R10.64+0x20] ;  /* 0x000020240a027981 */ /* 0x002ea2000c1e1900 */
[----:B------:R-:W-:Y:S01]  /*0110*/  BSSY.RECONVERGENT B0, `(.L_x_0) ;  /* 0x00000ea000007945 */ /* 0x000fe20003800200 */
[----:B------:R-:W-:Y:S02]  /*0120*/  IADD3 R16, PT, PT, R1, 0x8, RZ ;  /* 0x0000000801107810 */ /* 0x000fe40007ffe0ff */
[----:B------:R0:W-:Y:S01]  /*0130*/  STL [R1+0x2c], RZ ;  /* 0x00002cff01007387 */ /* 0x0001e20000100800 */
[----:B--2---:R-:W-:-:S13]  /*0140*/  ISETP.NE.AND P0, PT, R2, RZ, PT ;  /* 0x000000ff0200720c */ /* 0x004fda0003f05270 */
[----:B0-----:R-:W-:Y:S05]  /*0150*/  @!P0 BRA `(.L_x_1) ;  /* 0x0000000c00948947 */ /* 0x001fea0003800000 */
[C---:B------:R-:W-:Y:S01]  /*0160*/  ISETP.GE.U32.AND P0, PT, R2.reuse, 0x4, PT ;  /* 0x000000040200780c */ /* 0x040fe20003f06070 */
[----:B------:R-:W-:Y:S01]  /*0170*/  BSSY.RECONVERGENT B1, `(.L_x_2) ;  /* 0x00000d5000017945 */ /* 0x000fe20003800200 */
[----:B------:R-:W-:Y:S01]  /*0180*/  LOP3.LUT R19, R2, 0x3, RZ, 0xc0, !PT ;  /* 0x0000000302137812 */ /* 0x000fe200078ec0ff */
[----:B------:R-:W-:-:S10]  /*0190*/  IMAD.MOV.U32 R0, RZ, RZ, RZ ;  /* 0x000000ffff007224 */ /* 0x000fd400078e00ff */
[----:B------:R-:W-:Y:S05]  /*01a0*/  @!P0 BRA `(.L_x_3) ;  /* 0x0000000c00448947 */ /* 0x000fea0003800000 */
[----:B------:R-:W-:Y:S01]  /*01b0*/  LOP3.LUT R0, R2, 0xfffffffc, RZ, 0xc0, !PT ;  /* 0xfffffffc02007812 */ /* 0x000fe200078ec0ff */
[----:B------:R-:W-:Y:S01]  /*01c0*/  BSSY.RELIABLE B2, `(.L_x_4) ;  /* 0x00000b3000027945 */ /* 0x000fe20003800100 */
[----:B------:R-:W-:Y:S02]  /*01d0*/  IMAD.MOV.U32 R5, RZ, RZ, RZ ;  /* 0x000000ffff057224 */ /* 0x000fe400078e00ff */
[----:B------:R-:W-:-:S13]  /*01e0*/  ISETP.GT.AND P0, PT, R0, RZ, PT ;  /* 0x000000ff0000720c */ /* 0x000fda0003f04270 */
[----:B------:R-:W-:Y:S05]  /*01f0*/  @!P0 BRA `(.L_x_5) ;  /* 0x0000000800bc8947 */ /* 0x000fea0003800000 */
[----:B------:R-:W-:Y:S01]  /*0200*/  IADD3 R2, PT, PT, R0, -R5, RZ ;  /* 0x8000000500027210 */ /* 0x000fe20007ffe0ff */
[----:B------:R-:W-:Y:S01]  /*0210*/  BSSY.RECONVERGENT B3, `(.L_x_6) ;  /* 0x0000070000037945 */ /* 0x000fe20003800200 */
[----:B------:R-:W-:Y:S02]  /*0220*/  PLOP3.LUT P0, PT, PT, PT, PT, 0x80, 0x8 ;  /* 0x000000000008781c */ /* 0x000fe40003f0f070 */
[----:B------:R-:W-:-:S13]  /*0230*/  ISETP.GT.AND P1, PT, R2, 0xc, PT ;  /* 0x0000000c0200780c */ /* 0x000fda0003f24270 */
[----:B------:R-:W-:Y:S05]  /*0240*/  @!P1 BRA `(.L_x_7) ;  /* 0x0000000400b09947 */ /* 0x000fea0003800000 */
[----:B------:R-:W-:Y:S01]  /*0250*/  PLOP3.LUT P0, PT, PT, PT, PT, 0x8, 0x80 ;  /* 0x000000000080781c */ /* 0x000fe20003f0e170 */
[----:B------:R-:W-:-:S12]  /*0260*/  VIADD R24, R0, 0xfffffff4 ;  /* 0xfffffff400187836 */ /* 0x000fd80000000000 */
.L_x_8:
[----:B------:R-:W2:Y:S01]  /*0270*/  LDL R7, [R1+0x2c] ;  /* 0x00002c0001077983 */ /* 0x000ea20000100800 */
[----:B0-----:R-:W-:-:S05]  /*0280*/  IMAD.WIDE.U32 R2, R5, 0x4, R10 ;  /* 0x0000000405027825 */ /* 0x001fca00078e000a */
[----:B------:R-:W3:Y:S04]  /*0290*/  LDG.E R4, desc[UR36][R2.64] ;  /* 0x0000002402047981 */ /* 0x000ee8000c1e1900 */
[----:B------:R-:W4:Y:S04]  /*02a0*/  LDG.E R8, desc[UR36][R2.64+0x4] ;  /* 0x0000042402087981 */ /* 0x000f28000c1e1900 */
[----:B------:R-:W5:Y:S01]  /*02b0*/  LDG.E R13, desc[UR36][R2.64+0x8] ;  /* 0x00000824020d7981 */ /* 0x000f62000c1e1900 */
[C---:B--2---:R-:W-:Y:S01]  /*02c0*/  VIADD R6, R7.reuse, 0x1 ;  /* 0x0000000107067836 */ /* 0x044fe20000000000 */
[----:B------:R-:W-:-:S04]  /*02d0*/  LEA R7, R7, R16, 0x2 ;  /* 0x0000001007077211 */ /* 0x000fc800078e10ff */
[----:B------:R-:W-:Y:S04]  /*02e0*/  STL [R1+0x2c], R6 ;  /* 0x00002c0601007387 */ /* 0x000fe80000100800 */
[----:B---3--:R0:W-:Y:S04]  /*02f0*/  STL [R7], R4 ;  /* 0x0000000407007387 */ /* 0x0081e80000100800 */
[----:B------:R-:W2:Y:S04]  /*0300*/  LDL R9, [R1+0x2c] ;  /* 0x00002c0001097983 */ /* 0x000ea80000100800 */
[----:B0-----:R-:W3:Y:S01]  /*0310*/  LDG.E R4, desc[UR36][R2.64+0xc] ;  /* 0x00000c2402047981 */ /* 0x001ee2000c1e1900 */
[----:B--2---:R-:W-:-:S02]  /*0320*/  VIADD R12, R9, 0x1 ;  /* 0x00000001090c7836 */ /* 0x004fc40000000000 */
[----:B------:R-:W-:-:S03]  /*0330*/  IMAD R9, R9, 0x4, R16 ;  /* 0x0000000409097824 */ /* 0x000fc600078e0210 */
[----:B------:R-:W-:Y:S04]  /*0340*/  STL [R1+0x2c], R12 ;  /* 0x00002c0c01007387 */ /* 0x000fe80000100800 */
[----:B----4-:R0:W-:Y:S04]  /*0350*/  STL [R9], R8 ;  /* 0x0000000809007387 */ /* 0x0101e80000100800 */
[----:B------:R-:W2:Y:S02]  /*0360*/  LDL R15, [R1+0x2c] ;  /* 0x00002c00010f7983 */ /* 0x000ea40000100800 */
[C---:B--2---:R-:W-:Y:S01]  /*0370*/  IADD3 R14, PT, PT, R15.reuse, 0x1, RZ ;  /* 0x000000010f0e7810 */ /* 0x044fe20007ffe0ff */
[----:B------:R-:W-:-:S04]  /*0380*/  IMAD R20, R15, 0x4, R16 ;  /* 0x000000040f147824 */ /* 0x000fc800078e0210 */
[----:B------:R-:W-:Y:S04]  /*0390*/  STL [R1+0x2c], R14 ;  /* 0x00002c0e01007387 */ /* 0x000fe80000100800 */
[----:B-----5:R-:W-:Y:S04]  /*03a0*/  STL [R20], R13 ;  /* 0x0000000d14007387 */ /* 0x020fe80000100800 */
[----:B------:R-:W2:Y:S02]  /*03b0*/  LDL R7, [R1+0x2c] ;  /* 0x00002c0001077983 */ /* 0x000ea40000100800 */
[C---:B--2---:R-:W-:Y:S01]  /*03c0*/  VIADD R22, R7.reuse, 0x1 ;  /* 0x0000000107167836 */ /* 0x044fe20000000000 */
[----:B------:R-:W-:Y:S01]  /*03d0*/  LEA R15, R7, R16, 0x2 ;  /* 0x00000010070f7211 */ /* 0x000fe200078e10ff */
[----:B------:R-:W-:-:S03]  /*03e0*/  VIADD R7, R5, 0x4 ;  /* 0x0000000405077836 */ /* 0x000fc60000000000 */
[----:B------:R-:W-:Y:S01]  /*03f0*/  STL [R1+0x2c], R22 ;  /* 0x00002c1601007387 */ /* 0x000fe20000100800 */
[----:B------:R-:W-:-:S03]  /*0400*/  IMAD.WIDE.U32 R6, R7, 0x4, R10 ;  /* 0x0000000407067825 */ /* 0x000fc600078e000a */
[----:B---3--:R1:W-:Y:S04]  /*0410*/  STL [R15], R4 ;  /* 0x000000040f007387 */ /* 0x0083e80000100800 */
[----:B0-----:R-:W2:Y:S04]  /*0420*/  LDL R9, [R1+0x2c] ;  /* 0x00002c0001097983 */ /* 0x001ea80000100800 */
[----:B------:R-:W3:Y:S04]  /*0430*/  LDG.E R8, desc[UR36][R6.64] ;  /* 0x0000002406087981 */ /* 0x000ee8000c1e1900 */
[----:B------:R-:W4:Y:S04]  /*0440*/  LDG.E R2, desc[UR36][R6.64+0x4] ;  /* 0x0000042406027981 */ /* 0x000f28000c1e1900 */
[----:B-1----:R-:W5:Y:S01]  /*0450*/  LDG.E R4, desc[UR36][R6.64+0x8] ;  /* 0x0000082406047981 */ /* 0x002f62000c1e1900 */
        /* <DEDUP_REMOVED lines=15> */
[----:B------:R-:W2:Y:S01]  /*0550*/  LDL R9, [R1+0x2c] ;  /* 0x00002c0001097983 */ /* 0x000ea20000100800 */
[----:B0-----:R-:W-:-:S04]  /*0560*/  VIADD R3, R5, 0x8 ;  /* 0x0000000805037836 */ /* 0x001fc80000000000 */
[----:B------:R-:W-:-:S05]  /*0570*/  IMAD.WIDE.U32 R2, R3, 0x4, R10 ;  /* 0x0000000403027825 */ /* 0x000fca00078e000a */
        /* <DEDUP_REMOVED lines=8> */
[C---:B--2---:R-:W-:Y:S01]  /*0600*/  VIADD R4, R15.reuse, 0x1 ;  /* 0x000000010f047836 */ /* 0x044fe20000000000 */
[----:B------:R-:W-:-:S04]  /*0610*/  LEA R15, R15, R16, 0x2 ;  /* 0x000000100f0f7211 */ /* 0x000fc800078e10ff */
[----:B------:R0:W-:Y:S04]  /*0620*/  STL [R1+0x2c], R4 ;  /* 0x00002c0401007387 */ /* 0x0001e80000100800 */
[----:B----4-:R-:W-:Y:S04]  /*0630*/  STL [R15], R14 ;  /* 0x0000000e0f007387 */ /* 0x010fe80000100800 */
[----:B------:R-:W2:Y:S04]  /*0640*/  LDL R7, [R1+0x2c] ;  /* 0x00002c0001077983 */ /* 0x000ea80000100800 */
[----:B0-----:R-:W4:Y:S01]  /*0650*/  LDG.E R4, desc[UR36][R2.64+0xc] ;  /* 0x00000c2402047981 */ /* 0x001f22000c1e1900 */
[----:B--2---:R-:W-:-:S02]  /*0660*/  VIADD R12, R7, 0x1 ;  /* 0x00000001070c7836 */ /* 0x004fc40000000000 */
[----:B------:R-:W-:-:S03]  /*0670*/  IMAD R7, R7, 0x4, R16 ;  /* 0x0000000407077824 */ /* 0x000fc600078e0210 */
[----:B------:R-:W-:Y:S04]  /*0680*/  STL [R1+0x2c], R12 ;  /* 0x00002c0c01007387 */ /* 0x000fe80000100800 */
[----:B-----5:R0:W-:Y:S04]  /*0690*/  STL [R7], R6 ;  /* 0x0000000607007387 */ /* 0x0201e80000100800 */
[----:B------:R-:W2:Y:S02]  /*06a0*/  LDL R9, [R1+0x2c] ;  /* 0x00002c0001097983 */ /* 0x000ea40000100800 */
[C---:B--2---:R-:W-:Y:S01]  /*06b0*/  IADD3 R20, PT, PT, R9.reuse, 0x1, RZ ;  /* 0x0000000109147810 */ /* 0x044fe20007ffe0ff */
[----:B------:R-:W-:-:S04]  /*06c0*/  IMAD R9, R9, 0x4, R16 ;  /* 0x0000000409097824 */ /* 0x000fc800078e0210 */
[----:B------:R-:W-:Y:S04]  /*06d0*/  STL [R1+0x2c], R20 ;  /* 0x00002c1401007387 */ /* 0x000fe80000100800 */
[----:B---3--:R-:W-:Y:S04]  /*06e0*/  STL [R9], R8 ;  /* 0x0000000809007387 */ /* 0x008fe80000100800 */
[----:B------:R-:W2:Y:S01]  /*06f0*/  LDL R13, [R1+0x2c] ;  /* 0x00002c00010d7983 */ /* 0x000ea20000100800 */
[----:B0-----:R-:W-:-:S04]  /*0700*/  VIADD R7, R5, 0xc ;  /* 0x0000000c05077836 */ /* 0x001fc80000000000 */
[----:B------:R-:W-:-:S05]  /*0710*/  IMAD.WIDE.U32 R6, R7, 0x4, R10 ;  /* 0x0000000407067825 */ /* 0x000fca00078e000a */
[----:B------:R-:W3:Y:S04]  /*0720*/  LDG.E R12, desc[UR36][R6.64] ;  /* 0x00000024060c7981 */ /* 0x000ee8000c1e1900 */
[----:B------:R-:W5:Y:S01]  /*0730*/  LDG.E R2, desc[UR36][R6.64+0x4] ;  /* 0x0000042406027981 */ /* 0x000f62000c1e1900 */
[C---:B--2---:R-:W-:Y:S01]  /*0740*/  VIADD R14, R13.reuse, 0x1 ;  /* 0x000000010d0e7836 */ /* 0x044fe20000000000 */
[----:B------:R-:W-:-:S04]  /*0750*/  LEA R13, R13, R16, 0x2 ;  /* 0x000000100d0d7211 */ /* 0x000fc800078e10ff */
[----:B------:R-:W-:Y:S04]  /*0760*/  STL [R1+0x2c], R14 ;  /* 0x00002c0e01007387 */ /* 0x000fe80000100800 */
[----:B----4-:R0:W-:Y:S04]  /*0770*/  STL [R13], R4 ;  /* 0x000000040d007387 */ /* 0x0101e80000100800 */
[----:B------:R-:W2:Y:S04]  /*0780*/  LDL R15, [R1+0x2c] ;  /* 0x00002c00010f7983 */ /* 0x000ea80000100800 */
[----:B0-----:R-:W4:Y:S01]  /*0790*/  LDG.E R4, desc[UR36][R6.64+0x8] ;  /* 0x0000082406047981 */ /* 0x001f22000c1e1900 */
[C---:B--2---:R-:W-:Y:S01]  /*07a0*/  VIADD R8, R15.reuse, 0x1 ;  /* 0x000000010f087836 */ /* 0x044fe20000000000 */
[----:B------:R-:W-:-:S04]  /*07b0*/  LEA R15, R15, R16, 0x2 ;  /* 0x000000100f0f7211 */ /* 0x000fc800078e10ff */
[----:B------:R0:W-:Y:S04]  /*07c0*/  STL [R1+0x2c], R8 ;  /* 0x00002c0801007387 */ /* 0x0001e80000100800 */
[----:B---3--:R1:W-:Y:S04]  /*07d0*/  STL [R15], R12 ;  /* 0x0000000c0f007387 */ /* 0x0083e80000100800 */
[----:B------:R-:W2:Y:S04]  /*07e0*/  LDL R3, [R1+0x2c] ;  /* 0x00002c0001037983 */ /* 0x000ea80000100800 */
[----:B0-----:R-:W3:Y:S01]  /*07f0*/  LDG.E R8, desc[UR36][R6.64+0xc] ;  /* 0x00000c2406087981 */ /* 0x001ee2000c1e1900 */
[----:B--2---:R-:W-:-:S02]  /*0800*/  VIADD R14, R3, 0x1 ;  /* 0x00000001030e7836 */ /* 0x004fc40000000000 */
[----:B------:R-:W-:-:S03]  /*0810*/  IMAD R3, R3, 0x4, R16 ;  /* 0x0000000403037824 */ /* 0x000fc600078e0210 */
[----:B------:R0:W-:Y:S04]  /*0820*/  STL [R1+0x2c], R14 ;  /* 0x00002c0e01007387 */ /* 0x0001e80000100800 */
[----:B-----5:R0:W-:Y:S04]  /*0830*/  STL [R3], R2 ;  /* 0x0000000203007387 */ /* 0x0201e80000100800 */
[----:B------:R-:W2:Y:S02]  /*0840*/  LDL R9, [R1+0x2c] ;  /* 0x00002c0001097983 */ /* 0x000ea40000100800 */
[C---:B--2---:R-:W-:Y:S01]  /*0850*/  IADD3 R20, PT, PT, R9.reuse, 0x1, RZ ;  /* 0x0000000109147810 */ /* 0x044fe20007ffe0ff */
[----:B------:R-:W-:-:S04]  /*0860*/  IMAD R9, R9, 0x4, R16 ;  /* 0x0000000409097824 */ /* 0x000fc800078e0210 */
[----:B------:R0:W-:Y:S04]  /*0870*/  STL [R1+0x2c], R20 ;  /* 0x00002c1401007387 */ /* 0x0001e80000100800 */
[----:B----4-:R0:W-:Y:S04]  /*0880*/  STL [R9], R4 ;  /* 0x0000000409007387 */ /* 0x0101e80000100800 */
[----:B------:R-:W1:Y:S01]  /*0890*/  LDL R13, [R1+0x2c] ;  /* 0x00002c00010d7983 */ /* 0x000e620000100800 */
[----:B------:R-:W-:-:S05]  /*08a0*/  VIADD R5, R5, 0x10 ;  /* 0x0000001005057836 */ /* 0x000fca0000000000 */
[----:B------:R-:W-:Y:S01]  /*08b0*/  ISETP.GE.AND P1, PT, R5, R24, PT ;  /* 0x000000180500720c */ /* 0x000fe20003f26270 */
[C---:B-1----:R-:W-:Y:S01]  /*08c0*/  VIADD R12, R13.reuse, 0x1 ;  /* 0x000000010d0c7836 */ /* 0x042fe20000000000 */
[----:B------:R-:W-:-:S04]  /*08d0*/  LEA R13, R13, R16, 0x2 ;  /* 0x000000100d0d7211 */ /* 0x000fc800078e10ff */
[----:B------:R0:W-:Y:S04]  /*08e0*/  STL [R1+0x2c], R12 ;  /* 0x00002c0c01007387 */ /* 0x0001e80000100800 */
[----:B---3--:R0:W-:Y:S03]  /*08f0*/  STL [R13], R8 ;  /* 0x000000080d007387 */ /* 0x0081e60000100800 */
[----:B------:R-:W-:Y:S05]  /*0900*/  @!P1 BRA `(.L_x_8) ;  /* 0xfffffff800589947 */ /* 0x000fea000383ffff */
.L_x_7:
[----:B------:R-:W-:Y:S05]  /*0910*/  BSYNC.RECONVERGENT B3 ;  /* 0x0000000000037941 */ /* 0x000fea0003800200 */
.L_x_6:
[----:B0-----:R-:W-:Y:S01]  /*0920*/  IMAD.IADD R2, R0, 0x1, -R5 ;  /* 0x0000000100027824 */ /* 0x001fe200078e0a05 */
[----:B------:R-:W-:Y:S04]  /*0930*/  BSSY.RECONVERGENT B3, `(.L_x_9) ;  /* 0x0000038000037945 */ /* 0x000fe80003800200 */
[----:B------:R-:W-:-:S13]  /*0940*/  ISETP.GT.AND P1, PT, R2, 0x4, PT ;  /* 0x000000040200780c */ /* 0x000fda0003f24270 */
[----:B------:R-:W-:Y:S05]  /*0950*/  @!P1 BRA `(.L_x_10) ;  /* 0x0000000000d49947 */ /* 0x000fea0003800000 */
[----:B------:R-:W2:Y:S01]  /*0960*/  LDL R7, [R1+0x2c] ;  /* 0x00002c0001077983 */ /* 0x000ea20000100800 */
[----:B------:R-:W-:-:S05]  /*0970*/  IMAD.WIDE.U32 R2, R5, 0x4, R10 ;  /* 0x0000000405027825 */ /* 0x000fca00078e000a */
[----:B------:R-:W3:Y:S04]  /*0980*/  LDG.E R4, desc[UR36][R2.64] ;  /* 0x0000002402047981 */ /* 0x000ee8000c1e1900 */
[----:B------:R-:W4:Y:S04]  /*0990*/  LDG.E R8, desc[UR36][R2.64+0x4] ;  /* 0x0000042402087981 */ /* 0x000f28000c1e1900 */
[----:B------:R-:W5:Y:S01]  /*09a0*/  LDG.E R13, desc[UR36][R2.64+0x8] ;  /* 0x00000824020d7981 */ /* 0x000f62000c1e1900 */
[C---:B--2---:R-:W-:Y:S01]  /*09b0*/  IADD3 R6, PT, PT, R7.reuse, 0x1, RZ ;  /* 0x0000000107067810 */ /* 0x044fe20007ffe0ff */
[----:B------:R-:W-:-:S04]  /*09c0*/  IMAD R7, R7, 0x4, R16 ;  /* 0x0000000407077824 */ /* 0x000fc800078e0210 */
[----:B------:R-:W-:Y:S04]  /*09d0*/  STL [R1+0x2c], R6 ;  /* 0x00002c0601007387 */ /* 0x000fe80000100800 */
[----:B---3--:R0:W-:Y:S04]  /*09e0*/  STL [R7], R4 ;  /* 0x0000000407007387 */ /* 0x0081e80000100800 */
[----:B------:R-:W2:Y:S04]  /*09f0*/  LDL R9, [R1+0x2c] ;  /* 0x00002c0001097983 */ /* 0x000ea80000100800 */
[----:B0-----:R-:W3:Y:S01]  /*0a00*/  LDG.E R4, desc[UR36][R2.64+0xc] ;  /* 0x00000c2402047981 */ /* 0x001ee2000c1e1900 */
[C---:B--2---:R-:W-:Y:S01]  /*0a10*/  VIADD R12, R9.reuse, 0x1 ;  /* 0x00000001090c7836 */ /* 0x044fe20000000000 */
[----:B------:R-:W-:-:S04]  /*0a20*/  LEA R9, R9, R16, 0x2 ;  /* 0x0000001009097211 */ /* 0x000fc800078e10ff */
[----:B------:R-:W-:Y:S04]  /*0a30*/  STL [R1+0x2c], R12 ;  /* 0x00002c0c01007387 */ /* 0x000fe80000100800 */
[----:B----4-:R0:W-:Y:S04]  /*0a40*/  STL [R9], R8 ;  /* 0x0000000809007387 */ /* 0x0101e80000100800 */
[----:B------:R-:W2:Y:S02]  /*0a50*/  LDL R15, [R1+0x2c] ;  /* 0x00002c00010f7983 */ /* 0x000ea40000100800 */
[----:B--2---:R-:W-:-:S02]  /*0a60*/  VIADD R14, R15, 0x1 ;  /* 0x000000010f0e7836 */ /* 0x004fc40000000000 */
[----:B------:R-:W-:-:S03]  /*0a70*/  IMAD R20, R15, 0x4, R16 ;  /* 0x000000040f147824 */ /* 0x000fc600078e0210 */
[----:B------:R-:W-:Y:S04]  /*0a80*/  STL [R1+0x2c], R14 ;  /* 0x00002c0e01007387 */ /* 0x000fe80000100800 */
[----:B-----5:R-:W-:Y:S04]  /*0a90*/  STL [R20], R13 ;  /* 0x0000000d14007387 */ /* 0x020fe80000100800 */
[----:B------:R-:W2:Y:S02]  /*0aa0*/  LDL R7, [R1+0x2c] ;  /* 0x00002c0001077983 */ /* 0x000ea40000100800 */
[C---:B--2---:R-:W-:Y:S01]  /*0ab0*/  IADD3 R22, PT, PT, R7.reuse, 0x1, RZ ;  /* 0x0000000107167810 */ /* 0x044fe20007ffe0ff */
[----:B------:R-:W-:-:S02]  /*0ac0*/  IMAD R15, R7, 0x4, R16 ;  /* 0x00000004070f7824 */ /* 0x000fc400078e0210 */
[----:B------:R-:W-:Y:S02]  /*0ad0*/  VIADD R7, R5, 0x4 ;  /* 0x0000000405077836 */ /* 0x000fe40000000000 */
[----:B------:R-:W-:Y:S02]  /*0ae0*/  STL [R1+0x2c], R22 ;  /* 0x00002c1601007387 */ /* 0x000fe40000100800 */
[----:B------:R-:W-:Y:S02]  /*0af0*/  IMAD.WIDE.U32 R6, R7, 0x4, R10 ;  /* 0x0000000407067825 */ /* 0x000fe400078e000a */
[----:B---3--:R1:W-:Y:S04]  /*0b00*/  STL [R15], R4 ;  /* 0x000000040f007387 */ /* 0x0083e80000100800 */
[----:B0-----:R-:W2:Y:S04]  /*0b10*/  LDL R9, [R1+0x2c] ;  /* 0x00002c0001097983 */ /* 0x001ea80000100800 */
[----:B------:R-:W3:Y:S04]  /*0b20*/  LDG.E R8, desc[UR36][R6.64] ;  /* 0x0000002406087981 */ /* 0x000ee8000c1e1900 */
[----:B------:R-:W4:Y:S04]  /*0b30*/  LDG.E R2, desc[UR36][R6.64+0x4] ;  /* 0x0000042406027981 */ /* 0x000f28000c1e1900 */
[----:B-1----:R-:W5:Y:S01]  /*0b40*/  LDG.E R4, desc[UR36][R6.64+0x8] ;  /* 0x0000082406047981 */ /* 0x002f62000c1e1900 */
        /* <DEDUP_REMOVED lines=8> */
[----:B------:R0:W-:Y:S04]  /*0bd0*/  STL [R1+0x2c], R14 ;  /* 0x00002c0e01007387 */ /* 0x0001e80000100800 */
[----:B----4-:R0:W-:Y:S04]  /*0be0*/  STL [R3], R2 ;  /* 0x0000000203007387 */ /* 0x0101e80000100800 */
[----:B------:R-:W2:Y:S02]  /*0bf0*/  LDL R13, [R1+0x2c] ;  /* 0x00002c00010d7983 */ /* 0x000ea40000100800 */
[----:B--2---:R-:W-:-:S02]  /*0c00*/  VIADD R20, R13, 0x1 ;  /* 0x000000010d147836 */ /* 0x004fc40000000000 */
[----:B------:R-:W-:-:S03]  /*0c10*/  IMAD R13, R13, 0x4, R16 ;  /* 0x000000040d0d7824 */ /* 0x000fc600078e0210 */
[----:B------:R0:W-:Y:S04]  /*0c20*/  STL [R1+0x2c], R20 ;  /* 0x00002c1401007387 */ /* 0x0001e80000100800 */
[----:B-----5:R0:W-:Y:S04]  /*0c30*/  STL [R13], R4 ;  /* 0x000000040d007387 */ /* 0x0201e80000100800 */
[----:B------:R-:W2:Y:S01]  /*0c40*/  LDL R9, [R1+0x2c] ;  /* 0x00002c0001097983 */ /* 0x000ea20000100800 */
[----:B------:R-:W-:Y:S01]  /*0c50*/  PLOP3.LUT P0, PT, PT, PT, PT, 0x8, 0x80 ;  /* 0x000000000080781c */ /* 0x000fe20003f0e170 */
[----:B------:R-:W-:Y:S01]  /*0c60*/  VIADD R5, R5, 0x8 ;  /* 0x0000000805057836 */ /* 0x000fe20000000000 */
[C---:B--2---:R-:W-:Y:S01]  /*0c70*/  IADD3 R12, PT, PT, R9.reuse, 0x1, RZ ;  /* 0x00000001090c7810 */ /* 0x044fe20007ffe0ff */
[----:B------:R-:W-:-:S04]  /*0c80*/  IMAD R9, R9, 0x4, R16 ;  /* 0x0000000409097824 */ /* 0x000fc800078e0210 */
[----:B------:R0:W-:Y:S04]  /*0c90*/  STL [R1+0x2c], R12 ;  /* 0x00002c0c01007387 */ /* 0x0001e80000100800 */
[----:B---3--:R0:W-:Y:S02]  /*0ca0*/  STL [R9], R8 ;  /* 0x0000000809007387 */ /* 0x0081e40000100800 */
.L_x_10:
[----:B------:R-:W-:Y:S05]  /*0cb0*/  BSYNC.RECONVERGENT B3 ;  /* 0x0000000000037941 */ /* 0x000fea0003800200 */
.L_x_9:
[----:B------:R-:W-:-:S13]  /*0cc0*/  ISETP.EQ.AND P1, PT, R5, R0, PT ;  /* 0x000000000500720c */ /* 0x000fda0003f22270 */
[----:B------:R-:W-:Y:S05]  /*0cd0*/  @!P0 BREAK.RELIABLE P1, B2 ;  /* 0x0000000000028942 */ /* 0x000fea0000800100 */
[----:B------:R-:W-:Y:S05]  /*0ce0*/  @!P0 BRA P1, `(.L_x_3) ;  /* 0x0000000000748947 */ /* 0x000fea0000800000 */
.L_x_5:
[----:B------:R-:W-:Y:S05]  /*0cf0*/  BSYNC.RELIABLE B2 ;  /* 0x0000000000027941 */ /* 0x000fea0003800100 */
.L_x_4:
[----:B-1----:R-:W2:Y:S01]  /*0d00*/  LDL R7, [R1+0x2c] ;  /* 0x00002c0001077983 */ /* 0x002ea20000100800 */
[----:B0-----:R-:W-:-:S05]  /*0d10*/  IMAD.WIDE.U32 R2, R5, 0x4, R10 ;  /* 0x0000000405027825 */ /* 0x001fca00078e000a */
        /* <DEDUP_REMOVED lines=19> */
[----:B------:R-:W-:-:S05]  /*0e50*/  VIADD R5, R5, 0x4 ;  /* 0x0000000405057836 */ /* 0x000fca0000000000 */
[----:B------:R-:W-:Y:S02]  /*0e60*/  ISETP.NE.AND P0, PT, R5, R0, PT ;  /* 0x000000000500720c */ /* 0x000fe40003f05270 */
[C---:B--2---:R-:W-:Y:S01]  /*0e70*/  IADD3 R20, PT, PT, R7.reuse, 0x1, RZ ;  /* 0x0000000107147810 */ /* 0x044fe20007ffe0ff */
[----:B------:R-:W-:-:S04]  /*0e80*/  IMAD R7, R7, 0x4, R16 ;  /* 0x0000000407077824 */ /* 0x000fc800078e0210 */
[----:B------:R1:W-:Y:S04]  /*0e90*/  STL [R1+0x2c], R20 ;  /* 0x00002c1401007387 */ /* 0x0003e80000100800 */
[----:B---3--:R1:W-:Y:S02]  /*0ea0*/  STL [R7], R4 ;  /* 0x0000000407007387 */ /* 0x0083e40000100800 */
[----:B------:R-:W-:Y:S05]  /*0eb0*/  @P0 BRA `(.L_x_4) ;  /* 0xfffffffc00900947 */ /* 0x000fea000383ffff */
.L_x_3:
[----:B------:R-:W-:Y:S05]  /*0ec0*/  BSYNC.RECONVERGENT B1 ;  /* 0x0000000000017941 */ /* 0x000fea0003800200 */
.L_x_2:
[----:B------:R-:W-:-:S13]  /*0ed0*/  ISETP.NE.AND P0, PT, R19, RZ, PT ;  /* 0x000000ff1300720c */ /* 0x000fda0003f05270 */
[----:B------:R-:W-:Y:S05]  /*0ee0*/  @!P0 BRA `(.L_x_1) ;  /* 0x0000000000308947 */ /* 0x000fea0003800000 */
[----:B0-----:R-:W-:-:S07]  /*0ef0*/  HFMA2 R2, -RZ, RZ, 0, 0 ;  /* 0x00000000ff027431 */ /* 0x001fce00000001ff */
.L_x_11:
[----:B--2---:R-:W2:Y:S01]  /*0f00*/  LDL R3, [R1+0x2c] ;  /* 0x00002c0001037983 */ /* 0x004ea20000100800 */
[----:B-1----:R-:W-:-:S06]  /*0f10*/  IMAD.WIDE.U32 R4, R0, 0x4, R10 ;  /* 0x0000000400047825 */ /* 0x002fcc00078e000a */
[----:B------:R-:W3:Y:S01]  /*0f20*/  LDG.E R4, desc[UR36][R4.64] ;  /* 0x0000002404047981 */ /* 0x000ee2000c1e1900 */
[----:B------:R-:W-:Y:S01]  /*0f30*/  IADD3 R2, PT, PT, R2, 0x1, RZ ;  /* 0x0000000102027810 */ /* 0x000fe20007ffe0ff */
[----:B------:R-:W-:-:S03]  /*0f40*/  VIADD R0, R0, 0x1 ;  /* 0x0000000100007836 */ /* 0x000fc60000000000 */
[----:B------:R-:W-:Y:S01]  /*0f50*/  ISETP.NE.AND P0, PT, R2, R19, PT ;  /* 0x000000130200720c */ /* 0x000fe20003f05270 */
[C---:B--2---:R-:W-:Y:S02]  /*0f60*/  VIADD R6, R3.reuse, 0x1 ;  /* 0x0000000103067836 */ /* 0x044fe40000000000 */
[----:B------:R-:W-:-:S03]  /*0f70*/  IMAD R3, R3, 0x4, R16 ;  /* 0x0000000403037824 */ /* 0x000fc600078e0210 */
[----:B------:R2:W-:Y:S04]  /*0f80*/  STL [R1+0x2c], R6 ;  /* 0x00002c0601007387 */ /* 0x0005e80000100800 */
[----:B---3--:R2:W-:Y:S03]  /*0f90*/  STL [R3], R4 ;  /* 0x0000000403007387 */ /* 0x0085e60000100800 */
[----:B------:R-:W-:Y:S05]  /*0fa0*/  @P0 BRA `(.L_x_11) ;  /* 0xfffffffc00d40947 */ /* 0x000fea000383ffff */
.L_x_1:
[----:B------:R-:W-:Y:S05]  /*0fb0*/  BSYNC.RECONVERGENT B0 ;  /* 0x0000000000007941 */ /* 0x000fea0003800200 */
.L_x_0:
[----:B------:R-:W-:Y:S05]  /*0fc0*/  WARPSYNC.ALL ;  /* 0x0000000000007948 */ /* 0x000fea0003800000 */
[----:B------:R-:W3:Y:S02]  /*0fd0*/  LDL R19, [R1+0x2c] ;  /* 0x00002c0001137983 */ /* 0x000ee40000100800 */
[----:B---3--:R-:W-:-:S13]  /*0fe0*/  ISETP.NE.AND P0, PT, R19, RZ, PT ;  /* 0x000000ff1300720c */ /* 0x008fda0003f05270 */
[----:B------:R-:W-:Y:S05]  /*0ff0*/  @!P0 EXIT ;  /* 0x000000000000894d */ /* 0x000fea0003800000 */
[----:B------:R-:W3:Y:S01]  /*1000*/  LDCU.64 UR38, c[0x0][0x390] ;  /* 0x00007200ff2677ac */ /* 0x000ee20008000a00 */
[----:B------:R-:W-:Y:S01]  /*1010*/  IMAD.MOV.U32 R22, RZ, RZ, RZ ;  /* 0x000000ffff167224 */ /* 0x000fe200078e00ff */
[----:B---3--:R-:W-:-:S04]  /*1020*/  UIADD3 UR38, UP0, UPT, UR38, 0xcf00, URZ ;  /* 0x0000cf0026267890 */ /* 0x008fc8000ff1e0ff */
[----:B------:R-:W-:-:S12]  /*1030*/  UIADD3.X UR39, UPT, UPT, URZ, UR39, URZ, UP0, !UPT ;  /* 0x00000027ff277290 */ /* 0x000fd800087fe4ff */
.L_x_54:
[----:B012---:R-:W0:Y:S01]  /*1040*/  LDC.64 R4, c[0x0][0x390] ;  /* 0x0000e400ff047b82 */ /* 0x007e220000000a00 */
[----:B------:R-:W-:-:S06]  /*1050*/  LEA R2, R22, R16, 0x2 ;  /* 0x0000001016027211 */ /* 0x000fcc00078e10ff */
[----:B------:R-:W2:Y:S04]  /*1060*/  LDL R2, [R2] ;  /* 0x0000000002027983 */ /* 0x000ea80000100800 */
[----:B0-----:R-:W3:Y:S01]  /*1070*/  LDG.E R3, desc[UR36][R4.64+0x15cc8] ;  /* 0x015cc82404037981 */ /* 0x001ee2000c1e1900 */
[----:B------:R-:W-:Y:S01]  /*1080*/  BSSY.RECONVERGENT B6, `(.L_x_12) ;  /* 0x0000020000067945 */ /* 0x000fe20003800200 */
[C---:B--2---:R-:W-:Y:S02]  /*1090*/  ISETP.GT.AND P1, PT, R2.reuse, -0x1, PT ;  /* 0xffffffff0200780c */ /* 0x044fe40003f24270 */
[----:B---3--:R-:W-:-:S13]  /*10a0*/  ISETP.GE.AND P0, PT, R2, R3, PT ;  /* 0x000000030200720c */ /* 0x008fda0003f06270 */
[----:B------:R-:W-:Y:S05]  /*10b0*/  @!P0 BRA P1, `(.L_x_13) ;  /* 0x0000000000708947 */ /* 0x000fea0000800000 */
[----:B------:R-:W0:Y:S01]  /*10c0*/  LDCU UR4, c[0x0][0x2f8] ;  /* 0x00005f00ff0477ac */ /* 0x000e220008000800 */
[----:B------:R-:W-:Y:S01]  /*10d0*/  MOV R0, 0x0 ;  /* 0x0000000000007802 */ /* 0x000fe20000000f00 */
[----:B------:R-:W-:Y:S02]  /*10e0*/  IMAD.MOV.U32 R6, RZ, RZ, R18 ;  /* 0x000000ffff067224 */ /* 0x000fe400078e0012 */
[----:B------:R-:W-:Y:S01]  /*10f0*/  IMAD.MOV.U32 R7, RZ, RZ, R17 ;  /* 0x000000ffff077224 */ /* 0x000fe200078e0011 */
[----:B------:R1:W2:Y:S01]  /*1100*/  LDC.64 R8, c[0x4][R0] ;  /* 0x0100000000087b82 */ /* 0x0002a20000000a00 */
[----:B0-----:R-:W-:Y:S01]  /*1110*/  VIADD R10, R18, -UR4 ;  /* 0x80000004120a7c36 */ /* 0x001fe20008000000 */
[----:B------:R-:W0:Y:S04]  /*1120*/  LDCU.64 UR4, c[0x4][0x68] ;  /* 0x01000d00ff0477ac */ /* 0x000e280008000a00 */
[----:B------:R1:W-:Y:S01]  /*1130*/  STL.64 [R10], R2 ;  /* 0x000000020a007387 */ /* 0x0003e20000100a00 */
[----:B0-----:R-:W-:Y:S01]  /*1140*/  IMAD.U32 R4, RZ, RZ, UR4 ;  /* 0x00000004ff047e24 */ /* 0x001fe2000f8e00ff */
[----:B-1----:R-:W-:-:S07]  /*1150*/  MOV R5, UR5 ;  /* 0x0000000500057c02 */ /* 0x002fce0008000f00 */
[----:B------:R-:W-:-:S07]  /*1160*/  LEPC R20, `(.L_x_14) ;  /* 0x000000001014794e */ /* 0x000fce0000000000 */
[----:B--2---:R-:W-:Y:S05]  /*1170*/  CALL.ABS.NOINC R8 ;  /* 0x0000000008007343 */ /* 0x004fea0003c00000 */
.L_x_14:
[----:B------:R-:W-:Y:S01]  /*1180*/  MOV R14, 0x8 ;  /* 0x00000008000e7802 */ /* 0x000fe20000000f00 */
[----:B------:R-:W0:Y:S01]  /*1190*/  LDCU.64 UR4, c[0x4][0x70] ;  /* 0x01000e00ff0477ac */ /* 0x000e220008000a00 */
[----:B------:R-:W-:Y:S02]  /*11a0*/  HFMA2 R8, -RZ, RZ, 0, 9.953975677490234375e-06 ;  /* 0x000000a7ff087431 */ /* 0x000fe400000001ff */
[----:B------:R-:W-:Y:S01]  /*11b0*/  IMAD.MOV.U32 R12, RZ, RZ, 0x1 ;  /* 0x00000001ff0c7424 */ /* 0x000fe200078e00ff */
[----:B------:R-:W1:Y:S01]  /*11c0*/  LDCU.64 UR6, c[0x4][0x78] ;  /* 0x01000f00ff0677ac */ /* 0x000e620008000a00 */
[----:B------:R-:W2:Y:S01]  /*11d0*/  LDC.64 R14, c[0x4][R14] ;  /* 0x010000000e0e7b82 */ /* 0x000ea20000000a00 */
[----:B------:R-:W-:Y:S01]  /*11e0*/  IMAD.MOV.U32 R13, RZ, RZ, RZ ;  /* 0x000000ffff0d7224 */ /* 0x000fe200078e00ff */
[----:B------:R-:W3:Y:S01]  /*11f0*/  LDCU.64 UR8, c[0x4][0x10] ;  /* 0x01000200ff0877ac */ /* 0x000ee20008000a00 */
[----:B0-----:R-:W-:Y:S01]  /*1200*/  MOV R4, UR4 ;  /* 0x0000000400047c02 */ /* 0x001fe20008000f00 */
[----:B------:R-:W-:-:S02]  /*1210*/  IMAD.U32 R5, RZ, RZ, UR5 ;  /* 0x00000005ff057e24 */ /* 0x000fc4000f8e00ff */
[----:B-1----:R-:W-:Y:S01]  /*1220*/  IMAD.U32 R6, RZ, RZ, UR6 ;  /* 0x00000006ff067e24 */ /* 0x002fe2000f8e00ff */
[----:B------:R-:W-:Y:S01]  /*1230*/  MOV R7, UR7 ;  /* 0x0000000700077c02 */ /* 0x000fe20008000f00 */
[----:B---3--:R-:W-:Y:S02]  /*1240*/  IMAD.U32 R10, RZ, RZ, UR8 ;  /* 0x00000008ff0a7e24 */ /* 0x008fe4000f8e00ff */
[----:B------:R-:W-:-:S07]  /*1250*/  IMAD.U32 R11, RZ, RZ, UR9 ;  /* 0x00000009ff0b7e24 */ /* 0x000fce000f8e00ff */
[----:B------:R-:W-:-:S07]  /*1260*/  LEPC R20, `(.L_x_13) ;  /* 0x000000001014794e */ /* 0x000fce0000000000 */
[----:B--2---:R-:W-:Y:S05]  /*1270*/  CALL.ABS.NOINC R14 ;  /* 0x000000000e007343 */ /* 0x004fea0003c00000 */
.L_x_13:
[----:B------:R-:W-:Y:S05]  /*1280*/  BSYNC.RECONVERGENT B6 ;  /* 0x0000000000067941 */ /* 0x000fea0003800200 */
.L_x_12:
[----:B------:R-:W0:Y:S02]  /*1290*/  LDC.64 R4, c[0x0][0x390] ;  /* 0x0000e400ff047b82 */ /* 0x000e240000000a00 */
[----:B0-----:R-:W-:-:S05]  /*12a0*/  IMAD.WIDE R4, R2, 0x10, R4 ;  /* 0x0000001002047825 */ /* 0x001fca00078e0204 */
[----:B------:R0:W5:Y:S01]  /*12b0*/  LDG.E R24, desc[UR36][R4.64+0x8] ;  /* 0x0000082404187981 */ /* 0x000162000c1e1900 */
[----:B------:R-:W-:Y:S01]  /*12c0*/  BSSY B11, `(.L_x_15) ;  /* 0x00001af0000b7945 */ /* 0x000fe20003800000 */
.L_x_53:
[----:B012---:R-:W0:Y:S02]  /*12d0*/  LDC.64 R4, c[0x0][0x390] ;  /* 0x0000e400ff047b82 */ /* 0x007e240000000a00 */
[----:B0-----:R-:W2:Y:S01]  /*12e0*/  LDG.E R5, desc[UR36][R4.64+0x15cc8] ;  /* 0x015cc82404057981 */ /* 0x001ea2000c1e1900 */
[C---:B------:R-:W-:Y:S01]  /*12f0*/  ISETP.GT.AND P1, PT, R2.reuse, -0x1, PT ;  /* 0xffffffff0200780c */ /* 0x040fe20003f24270 */
[----:B------:R-:W-:Y:S05]  /*1300*/  YIELD ;  /* 0x0000000000007946 */ /* 0x000fea0003800000 */
[----:B------:R-:W-:Y:S01]  /*1310*/  BSSY.RECONVERGENT B6, `(.L_x_16) ;  /* 0x0000013000067945 */ /* 0x000fe20003800200 */
[----:B--2---:R-:W-:-:S13]  /*1320*/  ISETP.GE.AND P0, PT, R2, R5, PT ;  /* 0x000000050200720c */ /* 0x004fda0003f06270 */
[----:B---3--:R-:W-:Y:S05]  /*1330*/  @!P0 BRA P1, `(.L_x_17) ;  /* 0x0000000000408947 */ /* 0x008fea0000800000 */
[----:B------:R-:W-:Y:S01]  /*1340*/  MOV R14, 0x8 ;  /* 0x00000008000e7802 */ /* 0x000fe20000000f00 */
[----:B------:R-:W0:Y:S01]  /*1350*/  LDCU.64 UR4, c[0x4][0x80] ;  /* 0x01001000ff0477ac */ /* 0x000e220008000a00 */
[----:B------:R-:W-:Y:S02]  /*1360*/  HFMA2 R8, -RZ, RZ, 0, 1.0430812835693359375e-05 ;  /* 0x000000afff087431 */ /* 0x000fe400000001ff */
        /* <DEDUP_REMOVED lines=12> */
[----:B--2--5:R-:W-:Y:S05]  /*1430*/  CALL.ABS.NOINC R14 ;  /* 0x000000000e007343 */ /* 0x024fea0003c00000 */
.L_x_17:
[----:B------:R-:W-:Y:S05]  /*1440*/  BSYNC.RECONVERGENT B6 ;  /* 0x0000000000067941 */ /* 0x000fea0003800200 */
.L_x_16:
[----:B------:R-:W0:Y:S02]  /*1450*/  LDC.64 R4, c[0x0][0x390] ;  /* 0x0000e400ff047b82 */ /* 0x000e240000000a00 */
[----:B0-----:R-:W-:-:S06]  /*1460*/  IMAD.WIDE R4, R2, 0x10, R4 ;  /* 0x0000001002047825 */ /* 0x001fcc00078e0204 */
[----:B------:R-:W2:Y:S02]  /*1470*/  LDG.E R5, desc[UR36][R4.64+0xc] ;  /* 0x00000c2404057981 */ /* 0x000ea4000c1e1900 */
[----:B--2--5:R-:W-:-:S13]  /*1480*/  ISETP.GT.AND P0, PT, R24, R5, PT ;  /* 0x000000051800720c */ /* 0x024fda0003f04270 */
[----:B------:R-:W-:Y:S05]  /*1490*/  @P0 BRA `(.L_x_18) ;  /* 0x0000001800440947 */ /* 0x000fea0003800000 */
[----:B------:R-:W0:Y:S01]  /*14a0*/  LDC.64 R4, c[0x0][0x390] ;  /* 0x0000e400ff047b82 */ /* 0x000e220000000a00 */
[----:B------:R-:W2:Y:S01]  /*14b0*/  LDL R0, [R1+0x8] ;  /* 0x0000080001007983 */ /* 0x000ea20000100800 */
[----:B0-----:R-:W-:-:S05]  /*14c0*/  IMAD.WIDE R4, R24, 0x4, R4 ;  /* 0x0000000418047825 */ /* 0x001fca00078e0204 */
[----:B------:R-:W2:Y:S01]  /*14d0*/  LDG.E R25, desc[UR36][R4.64+0xcf00] ;  /* 0x00cf002404197981 */ /* 0x000ea2000c1e1900 */
[----:B------:R-:W-:Y:S01]  /*14e0*/  BSSY.RECONVERGENT B10, `(.L_x_19) ;  /* 0x000018a0000a7945 */ /* 0x000fe20003800200 */
[----:B--2---:R-:W-:-:S13]  /*14f0*/  ISETP.GT.AND P0, PT, R0, R25, PT ;  /* 0x000000190000720c */ /* 0x004fda0003f04270 */
[----:B------:R-:W-:Y:S05]  /*1500*/  @P0 BRA `(.L_x_20) ;  /* 0x00000018001c0947 */ /* 0x000fea0003800000 */
[----:B------:R-:W-:-:S13]  /*1510*/  ISETP.NE.AND P0, PT, R19, RZ, PT ;  /* 0x000000ff1300720c */ /* 0x000fda0003f05270 */
[----:B------:R-:W-:Y:S05]  /*1520*/  @!P0 BRA `(.L_x_21) ;  /* 0x0000000400a08947 */ /* 0x000fea0003800000 */
[----:B------:R-:W-:Y:S01]  /*1530*/  BSSY.RELIABLE B8, `(.L_x_22) ;  /* 0x000005c000087945 */ /* 0x000fe20003800100 */
[----:B------:R-:W-:Y:S02]  /*1540*/  VIMNMX.U32 R33, PT, PT, R19, 0x1, !PT ;  /* 0x0000000113217848 */ /* 0x000fe40007fe0000 */
[----:B------:R-:W-:Y:S02]  /*1550*/  PRMT R32, RZ, 0x7610, R32 ;  /* 0x00007610ff207816 */ /* 0x000fe40000000020 */
[----:B------:R-:W-:-:S07]  /*1560*/  MOV R31, RZ ;  /* 0x000000ff001f7202 */ /* 0x000fce0000000f00 */
.L_x_32:
[----:B------:R-:W-:-:S06]  /*1570*/  IMAD R26, R31, 0x4, R16 ;  /* 0x000000041f1a7824 */ /* 0x000fcc00078e0210 */
[----:B------:R-:W5:Y:S01]  /*1580*/  LDL R26, [R26] ;  /* 0x000000001a1a7983 */ /* 0x000f620000100800 */
[----:B------:R-:W-:Y:S01]  /*1590*/  LOP3.LUT P0, RZ, R32, 0xff, RZ, 0xc0, !PT ;  /* 0x000000ff20ff7812 */ /* 0x000fe2000780c0ff */
[----:B------:R-:W-:-:S12]  /*15a0*/  BSSY.RELIABLE B7, `(.L_x_23) ;  /* 0x0000050000077945 */ /* 0x000fd80003800100 */
[----:B0-----:R-:W-:Y:S05]  /*15b0*/  @P0 BRA `(.L_x_24) ;  /* 0x0000000400200947 */ /* 0x001fea0003800000 */
[----:B------:R-:W0:Y:S02]  /*15c0*/  LDC.64 R4, c[0x0][0x390] ;  /* 0x0000e400ff047b82 */ /* 0x000e240000000a00 */
[----:B0-----:R-:W2:Y:S01]  /*15d0*/  LDG.E R27, desc[UR36][R4.64+0x15cc8] ;  /* 0x015cc824041b7981 */ /* 0x001ea2000c1e1900 */
[C---:B-----5:R-:W-:Y:S01]  /*15e0*/  ISETP.GT.AND P1, PT, R26.reuse, -0x1, PT ;  /* 0xffffffff1a00780c */ /* 0x060fe20003f24270 */
[----:B------:R-:W-:Y:S03]  /*15f0*/  BSSY.RECONVERGENT B6, `(.L_x_25) ;  /* 0x000001e000067945 */ /* 0x000fe60003800200 */
[----:B------:R-:W-:Y:S02]  /*1600*/  P2R R30, PR, RZ, 0x2 ;  /* 0x00000002ff1e7803 */ /* 0x000fe40000000000 */
[----:B--2---:R-:W-:-:S13]  /*1610*/  ISETP.LT.AND P0, PT, R26, R27, PT ;  /* 0x0000001b1a00720c */ /* 0x004fda0003f01270 */
[----:B------:R-:W-:Y:S05]  /*1620*/  @P1 BRA P0, `(.L_x_26) ;  /* 0x0000000000681947 */ /* 0x000fea0000000000 */
[----:B------:R-:W-:Y:S01]  /*1630*/  MOV R8, 0x0 ;  /* 0x0000000000087802 */ /* 0x000fe20000000f00 */
[----:B------:R0:W-:Y:S01]  /*1640*/  STL.64 [R1], R26 ;  /* 0x0000001a01007387 */ /* 0x0001e20000100a00 */
[----:B------:R-:W1:Y:S01]  /*1650*/  LDCU.64 UR4, c[0x4][0x68] ;  /* 0x01000d00ff0477ac */ /* 0x000e620008000a00 */
[----:B------:R-:W-:Y:S02]  /*1660*/  IMAD.MOV.U32 R6, RZ, RZ, R18 ;  /* 0x000000ffff067224 */ /* 0x000fe400078e0012 */
[----:B------:R-:W-:Y:S01]  /*1670*/  IMAD.MOV.U32 R7, RZ, RZ, R17 ;  /* 0x000000ffff077224 */ /* 0x000fe200078e0011 */
[----:B------:R-:W2:Y:S01]  /*1680*/  LDC.64 R8, c[0x4][R8] ;  /* 0x0100000008087b82 */ /* 0x000ea20000000a00 */
[----:B-1----:R-:W-:Y:S01]  /*1690*/  IMAD.U32 R4, RZ, RZ, UR4 ;  /* 0x00000004ff047e24 */ /* 0x002fe2000f8e00ff */
[----:B0-----:R-:W-:-:S07]  /*16a0*/  MOV R5, UR5 ;  /* 0x0000000500057c02 */ /* 0x001fce0008000f00 */
[----:B------:R-:W-:-:S07]  /*16b0*/  LEPC R20, `(.L_x_27) ;  /* 0x000000001014794e */ /* 0x000fce0000000000 */
[----:B--2---:R-:W-:Y:S05]  /*16c0*/  CALL.ABS.NOINC R8 ;  /* 0x0000000008007343 */ /* 0x004fea0003c00000 */
.L_x_27:
        /* <DEDUP_REMOVED lines=16> */
.L_x_26:
[----:B------:R-:W-:Y:S05]  /*17d0*/  BSYNC.RECONVERGENT B6 ;  /* 0x0000000000067941 */ /* 0x000fea0003800200 */
.L_x_25:
[----:B------:R-:W0:Y:S02]  /*17e0*/  LDC.64 R28, c[0x0][0x390] ;  /* 0x0000e400ff1c7b82 */ /* 0x000e240000000a00 */
[----:B0-----:R-:W-:-:S05]  /*17f0*/  IMAD.WIDE R28, R26, 0x10, R28 ;  /* 0x000000101a1c7825 */ /* 0x001fca00078e021c */
[----:B------:R0:W5:Y:S02]  /*1800*/  LDG.E R27, desc[UR36][R28.64+0x8] ;  /* 0x000008241c1b7981 */ /* 0x000164000c1e1900 */
.L_x_31:
[----:B------:R-:W1:Y:S01]  /*1810*/  LDC.64 R4, c[0x0][0x390] ;  /* 0x0000e400ff047b82 */ /* 0x000e620000000a00 */
[----:B------:R-:W-:Y:S01]  /*1820*/  ISETP.NE.AND P1, PT, R30, RZ, PT ;  /* 0x000000ff1e00720c */ /* 0x000fe20003f25270 */
[----:B-1----:R-:W2:Y:S01]  /*1830*/  LDG.E R5, desc[UR36][R4.64+0x15cc8] ;  /* 0x015cc82404057981 */ /* 0x002ea2000c1e1900 */
[----:B------:R-:W-:Y:S01]  /*1840*/  BSSY.RECONVERGENT B6, `(.L_x_28) ;  /* 0x0000013000067945 */ /* 0x000fe20003800200 */
[----:B--2---:R-:W-:-:S13]  /*1850*/  ISETP.LT.AND P0, PT, R26, R5, PT ;  /* 0x000000051a00720c */ /* 0x004fda0003f01270 */
[----:B------:R-:W-:Y:S05]  /*1860*/  @P1 BRA P0, `(.L_x_29) ;  /* 0x0000000000401947 */ /* 0x000fea0000000000 */
[----:B------:R-:W-:Y:S01]  /*1870*/  MOV R14, 0x8 ;  /* 0x00000008000e7802 */ /* 0x000fe20000000f00 */
[----:B------:R-:W1:Y:S01]  /*1880*/  LDCU.64 UR4, c[0x4][0x80] ;  /* 0x01001000ff0477ac */ /* 0x000e620008000a00 */
[----:B------:R-:W-:Y:S02]  /*1890*/  HFMA2 R8, -RZ, RZ, 0, 1.0430812835693359375e-05 ;  /* 0x000000afff087431 */ /* 0x000fe400000001ff */
[----:B------:R-:W-:Y:S01]  /*18a0*/  IMAD.MOV.U32 R12, RZ, RZ, 0x1 ;  /* 0x00000001ff0c7424 */ /* 0x000fe200078e00ff */
[----:B------:R-:W2:Y:S01]  /*18b0*/  LDCU.64 UR6, c[0x4][0x78] ;  /* 0x01000f00ff0677ac */ /* 0x000ea20008000a00 */
[----:B------:R-:W3:Y:S01]  /*18c0*/  LDC.64 R14, c[0x4][R14] ;  /* 0x010000000e0e7b82 */ /* 0x000ee20000000a00 */
[----:B------:R-:W-:Y:S01]  /*18d0*/  IMAD.MOV.U32 R13, RZ, RZ, RZ ;  /* 0x000000ffff0d7224 */ /* 0x000fe200078e00ff */
[----:B------:R-:W4:Y:S01]  /*18e0*/  LDCU.64 UR8, c[0x4][0x18] ;  /* 0x01000300ff0877ac */ /* 0x000f220008000a00 */
[----:B-1----:R-:W-:Y:S01]  /*18f0*/  MOV R4, UR4 ;  /* 0x0000000400047c02 */ /* 0x002fe20008000f00 */
[----:B------:R-:W-:-:S02]  /*1900*/  IMAD.U32 R5, RZ, RZ, UR5 ;  /* 0x00000005ff057e24 */ /* 0x000fc4000f8e00ff */
[----:B--2---:R-:W-:Y:S01]  /*1910*/  IMAD.U32 R6, RZ, RZ, UR6 ;  /* 0x00000006ff067e24 */ /* 0x004fe2000f8e00ff */
[----:B------:R-:W-:Y:S01]  /*1920*/  MOV R7, UR7 ;  /* 0x0000000700077c02 */ /* 0x000fe20008000f00 */
[----:B----4-:R-:W-:Y:S02]  /*1930*/  IMAD.U32 R10, RZ, RZ, UR8 ;  /* 0x00000008ff0a7e24 */ /* 0x010fe4000f8e00ff */
[----:B------:R-:W-:-:S07]  /*1940*/  IMAD.U32 R11, RZ, RZ, UR9 ;  /* 0x00000009ff0b7e24 */ /* 0x000fce000f8e00ff */
[----:B------:R-:W-:-:S07]  /*1950*/  LEPC R20, `(.L_x_29) ;  /* 0x000000001014794e */ /* 0x000fce0000000000 */
[----:B0--3-5:R-:W-:Y:S05]  /*1960*/  CALL.ABS.NOINC R14 ;  /* 0x000000000e007343 */ /* 0x029fea0003c00000 */
.L_x_29:
[----:B------:R-:W-:Y:S05]  /*1970*/  BSYNC.RECONVERGENT B6 ;  /* 0x0000000000067941 */ /* 0x000fea0003800200 */
.L_x_28:
[----:B------:R-:W2:Y:S02]  /*1980*/  LDG.E R0, desc[UR36][R28.64+0xc] ;  /* 0x00000c241c007981 */ /* 0x000ea4000c1e1900 */
[----:B--2--5:R-:W-:-:S13]  /*1990*/  ISETP.GT.AND P0, PT, R27, R0, PT ;  /* 0x000000001b00720c */ /* 0x024fda0003f04270 */
[----:B------:R-:W-:Y:S05]  /*19a0*/  @P0 BRA `(.L_x_24) ;  /* 0x0000000000240947 */ /* 0x000fea0003800000 */
[----:B------:R-:W-:Y:S01]  /*19b0*/  MOV R4, UR38 ;  /* 0x0000002600047c02 */ /* 0x000fe20008000f00 */
[----:B------:R-:W-:-:S04]  /*19c0*/  IMAD.U32 R5, RZ, RZ, UR39 ;  /* 0x00000027ff057e24 */ /* 0x000fc8000f8e00ff */
[----:B------:R-:W-:-:S06]  /*19d0*/  IMAD.WIDE R4, R27, 0x4, R4 ;  /* 0x000000041b047825 */ /* 0x000fcc00078e0204 */
[----:B------:R-:W2:Y:S01]  /*19e0*/  LDG.E R4, desc[UR36][R4.64] ;  /* 0x0000002404047981 */ /* 0x000ea2000c1e1900 */
[----:B------:R-:W-:Y:S01]  /*19f0*/  IMAD.MOV.U32 R0, RZ, RZ, 0x1 ;  /* 0x00000001ff007424 */ /* 0x000fe200078e00ff */
[----:B--2---:R-:W-:-:S13]  /*1a00*/  ISETP.NE.AND P0, PT, R4, R25, PT ;  /* 0x000000190400720c */ /* 0x004fda0003f05270 */
[----:B------:R-:W-:Y:S05]  /*1a10*/  @!P0 BRA `(.L_x_30) ;  /* 0x0000000000208947 */ /* 0x000fea0003800000 */
[----:B------:R-:W-:Y:S01]  /*1a20*/  IADD3 R27, PT, PT, R27, 0x1, RZ ;  /* 0x000000011b1b7810 */ /* 0x000fe20007ffe0ff */
[----:B------:R-:W-:Y:S06]  /*1a30*/  BRA `(.L_x_31) ;  /* 0xfffffffc00747947 */ /* 0x000fec000383ffff */
.L_x_24:
[----:B-----5:R-:W-:Y:S02]  /*1a40*/  ISETP.GT.AND P1, PT, R26, R25, PT ;  /* 0x000000191a00720c */ /* 0x020fe40003f24270 */
[C---:B------:R-:W-:Y:S02]  /*1a50*/  LOP3.LUT P0, RZ, R32.reuse, 0xff, RZ, 0xc0, !PT ;  /* 0x000000ff20ff7812 */ /* 0x040fe4000780c0ff */
[----:B------:R-:W-:-:S11]  /*1a60*/  PRMT R0, R32, 0x7610, R0 ;  /* 0x0000761020007816 */ /* 0x000fd60000000000 */
[----:B------:R-:W-:Y:S05]  /*1a70*/  @P0 BREAK.RELIABLE P1, B7 ;  /* 0x0000000000070942 */ /* 0x000fea0000800100 */
[----:B------:R-:W-:Y:S05]  /*1a80*/  @P0 BREAK.RELIABLE P1, B8 ;  /* 0x0000000000080942 */ /* 0x000fea0000800100 */
[----:B------:R-:W-:Y:S05]  /*1a90*/  @P0 BRA P1, `(.L_x_20) ;  /* 0x0000001000b80947 */ /* 0x000fea0000800000 */
.L_x_30:
[----:B------:R-:W-:Y:S05]  /*1aa0*/  BSYNC.RELIABLE B7 ;  /* 0x0000000000077941 */ /* 0x000fea0003800100 */
.L_x_23:
[----:B------:R-:W-:Y:S01]  /*1ab0*/  VIADD R31, R31, 0x1 ;  /* 0x000000011f1f7836 */ /* 0x000fe20000000000 */
[----:B------:R-:W-:-:S04]  /*1ac0*/  PRMT R32, R0, 0x7610, R32 ;  /* 0x0000761000207816 */ /* 0x000fc80000000020 */
[----:B------:R-:W-:-:S13]  /*1ad0*/  ISETP.NE.AND P0, PT, R31, R33, PT ;  /* 0x000000211f00720c */ /* 0x000fda0003f05270 */
[----:B------:R-:W-:Y:S05]  /*1ae0*/  @P0 BRA `(.L_x_32) ;  /* 0xfffffff800a00947 */ /* 0x000fea000383ffff */
[----:B------:R-:W-:Y:S05]  /*1af0*/  BSYNC.RELIABLE B8 ;  /* 0x0000000000087941 */ /* 0x000fea0003800100 */
.L_x_22:
[----:B------:R-:W-:-:S13]  /*1b00*/  ISETP.NE.AND P0, PT, R19, RZ, PT ;  /* 0x000000ff1300720c */ /* 0x000fda0003f05270 */
[----:B------:R-:W-:Y:S05]  /*1b10*/  @!P0 BRA `(.L_x_21) ;  /* 0x0000000000248947 */ /* 0x000fea0003800000 */
[----:B------:R-:W-:Y:S01]  /*1b20*/  VIMNMX.U32 R4, PT, PT, R19, 0x1, !PT ;  /* 0x0000000113047848 */ /* 0x000fe20007fe0000 */
[----:B------:R-:W-:-:S07]  /*1b30*/  IMAD.MOV.U32 R3, RZ, RZ, RZ ;  /* 0x000000ffff037224 */ /* 0x000fce00078e00ff */
.L_x_33:
[----:B------:R-:W-:-:S06]  /*1b40*/  LEA R0, R3, R16, 0x2 ;  /* 0x0000001003007211 */ /* 0x000fcc00078e10ff */
[----:B------:R-:W2:Y:S02]  /*1b50*/  LDL R0, [R0] ;  /* 0x0000000000007983 */ /* 0x000ea40000100800 */
[----:B--2---:R-:W-:-:S13]  /*1b60*/  ISETP.NE.AND P0, PT, R0, R25, PT ;  /* 0x000000190000720c */ /* 0x004fda0003f05270 */
[----:B------:R-:W-:Y:S05]  /*1b70*/  @!P0 BRA `(.L_x_20) ;  /* 0x0000001000808947 */ /* 0x000fea0003800000 */
[----:B------:R-:W-:-:S05]  /*1b80*/  VIADD R3, R3, 0x1 ;  /* 0x0000000103037836 */ /* 0x000fca0000000000 */
[----:B------:R-:W-:-:S13]  /*1b90*/  ISETP.NE.AND P0, PT, R3, R4, PT ;  /* 0x000000040300720c */ /* 0x000fda0003f05270 */
[----:B------:R-:W-:Y:S05]  /*1ba0*/  @P0 BRA `(.L_x_33) ;  /* 0xfffffffc00e40947 */ /* 0x000fea000383ffff */
.L_x_21:
[C---:B------:R-:W-:Y:S01]  /*1bb0*/  VIADD R0, R19.reuse, 0x1 ;  /* 0x0000000113007836 */ /* 0x040fe20000000000 */
[----:B------:R-:W-:-:S04]  /*1bc0*/  LEA R4, R19, R16, 0x2 ;  /* 0x0000001013047211 */ /* 0x000fc800078e10ff */
[----:B------:R1:W-:Y:S04]  /*1bd0*/  STL [R1+0x2c], R0 ;  /* 0x00002c0001007387 */ /* 0x0003e80000100800 */
[----:B------:R1:W-:Y:S04]  /*1be0*/  STL [R4], R25 ;  /* 0x0000001904007387 */ /* 0x0003e80000100800 */
[----:B------:R-:W2:Y:S01]  /*1bf0*/  LDL R19, [R1+0x2c] ;  /* 0x00002c0001137983 */ /* 0x000ea20000100800 */
[----:B------:R-:W-:Y:S01]  /*1c00*/  BSSY.RECONVERGENT B9, `(.L_x_34) ;  /* 0x0000101000097945 */ /* 0x000fe20003800200 */
[----:B--2---:R-:W-:-:S13]  /*1c10*/  ISETP.NE.AND P0, PT, R19, RZ, PT ;  /* 0x000000ff1300720c */ /* 0x004fda0003f05270 */
[----:B-1----:R-:W-:Y:S05]  /*1c20*/  @!P0 BRA `(.L_x_35) ;  /* 0x0000000400908947 */ /* 0x002fea0003800000 */
[----:B------:R-:W-:-:S07]  /*1c30*/  IMAD.MOV.U32 R33, RZ, RZ, RZ ;  /* 0x000000ffff217224 */ /* 0x000fce00078e00ff */
.L_x_49:
[----:B------:R-:W-:Y:S01]  /*1c40*/  IMAD R26, R33, 0x4, R16 ;  /* 0x00000004211a7824 */ /* 0x000fe200078e0210 */
[----:B0-----:R-:W0:Y:S05]  /*1c50*/  LDC.64 R28, c[0x0][0x390] ;  /* 0x0000e400ff1c7b82 */ /* 0x001e2a0000000a00 */
[----:B------:R-:W0:Y:S01]  /*1c60*/  LDL R26, [R26] ;  /* 0x000000001a1a7983 */ /* 0x000e220000100800 */
[----:B------:R-:W-:Y:S01]  /*1c70*/  BSSY.RELIABLE B8, `(.L_x_36) ;  /* 0x000005c000087945 */ /* 0x000fe20003800100 */
[----:B------:R-:W-:Y:S01]  /*1c80*/  MOV R32, RZ ;  /* 0x000000ff00207202 */ /* 0x000fe20000000f00 */
[----:B0-----:R-:W-:-:S07]  /*1c90*/  IMAD.WIDE R28, R26, 0x10, R28 ;  /* 0x000000101a1c7825 */ /* 0x001fce00078e021c */
.L_x_48:
[----:B------:R-:W-:-:S06]  /*1ca0*/  IMAD R31, R32, 0x4, R16 ;  /* 0x00000004201f7824 */ /* 0x000fcc00078e0210 */
[----:B------:R-:W2:Y:S01]  /*1cb0*/  LDL R31, [R31] ;  /* 0x000000001f1f7983 */ /* 0x000ea20000100800 */
[----:B------:R-:W-:Y:S01]  /*1cc0*/  BSSY.RELIABLE B7, `(.L_x_37) ;  /* 0x0000053000077945 */ /* 0x000fe20003800100 */
[----:B--2---:R-:W-:-:S13]  /*1cd0*/  ISETP.NE.AND P0, PT, R26, R31, PT ;  /* 0x0000001f1a00720c */ /* 0x004fda0003f05270 */
[----:B0-----:R-:W-:Y:S05]  /*1ce0*/  @!P0 BRA `(.L_x_38) ;  /* 0x0000000400408947 */ /* 0x001fea0003800000 */
[----:B------:R-:W2:Y:S02]  /*1cf0*/  LDL R0, [R1+0x8] ;  /* 0x0000080001007983 */ /* 0x000ea40000100800 */
[----:B--2---:R-:W-:-:S13]  /*1d00*/  ISETP.NE.AND P0, PT, R0, R31, PT ;  /* 0x0000001f0000720c */ /* 0x004fda0003f05270 */
[----:B------:R-:W-:Y:S05]  /*1d10*/  @!P0 BRA `(.L_x_39) ;  /* 0x0000000000208947 */ /* 0x000fea0003800000 */
[----:B------:R-:W-:-:S07]  /*1d20*/  IMAD.MOV.U32 R3, RZ, RZ, RZ ;  /* 0x000000ffff037224 */ /* 0x000fce00078e00ff */
.L_x_40:
[----:B------:R-:W-:-:S04]  /*1d30*/  IADD3 R3, PT, PT, R3, 0x1, RZ ;  /* 0x0000000103037810 */ /* 0x000fc80007ffe0ff */
[----:B------:R-:W-:-:S13]  /*1d40*/  ISETP.NE.AND P0, PT, R3, R19, PT ;  /* 0x000000130300720c */ /* 0x000fda0003f05270 */
[----:B------:R-:W-:Y:S05]  /*1d50*/  @!P0 BRA `(.L_x_38) ;  /* 0x0000000400248947 */ /* 0x000fea0003800000 */
[----:B------:R-:W-:-:S06]  /*1d60*/  IMAD R0, R3, 0x4, R16 ;  /* 0x0000000403007824 */ /* 0x000fcc00078e0210 */
[----:B------:R-:W2:Y:S02]  /*1d70*/  LDL R0, [R0] ;  /* 0x0000000000007983 */ /* 0x000ea40000100800 */
[----:B--2---:R-:W-:-:S13]  /*1d80*/  ISETP.NE.AND P0, PT, R0, R31, PT ;  /* 0x0000001f0000720c */ /* 0x004fda0003f05270 */
[----:B------:R-:W-:Y:S05]  /*1d90*/  @P0 BRA `(.L_x_40) ;  /* 0xfffffffc00e40947 */ /* 0x000fea000383ffff */
.L_x_39:
[----:B------:R-:W0:Y:S02]  /*1da0*/  LDC.64 R4, c[0x0][0x390] ;  /* 0x0000e400ff047b82 */ /* 0x000e240000000a00 */
[----:B0-----:R-:W2:Y:S01]  /*1db0*/  LDG.E R27, desc[UR36][R4.64+0x15cc8] ;  /* 0x015cc824041b7981 */ /* 0x001ea2000c1e1900 */
[C---:B------:R-:W-:Y:S01]  /*1dc0*/  ISETP.GT.AND P1, PT, R26.reuse, -0x1, PT ;  /* 0xffffffff1a00780c */ /* 0x040fe20003f24270 */
        /* <DEDUP_REMOVED lines=14> */
.L_x_43:
        /* <DEDUP_REMOVED lines=16> */
.L_x_42:
[----:B------:R-:W-:Y:S05]  /*1fb0*/  BSYNC.RECONVERGENT B6 ;  /* 0x0000000000067941 */ /* 0x000fea0003800200 */
.L_x_41:
[----:B------:R0:W5:Y:S02]  /*1fc0*/  LDG.E R27, desc[UR36][R28.64+0x8] ;  /* 0x000008241c1b7981 */ /* 0x000164000c1e1900 */
.L_x_47:
        /* <DEDUP_REMOVED lines=22> */
.L_x_45:
[----:B------:R-:W-:Y:S05]  /*2130*/  BSYNC.RECONVERGENT B6 ;  /* 0x0000000000067941 */ /* 0x000fea0003800200 */
.L_x_44:
[----:B------:R-:W2:Y:S02]  /*2140*/  LDG.E R0, desc[UR36][R28.64+0xc] ;  /* 0x00000c241c007981 */ /* 0x000ea4000c1e1900 */
[----:B--2--5:R-:W-:-:S13]  /*2150*/  ISETP.GT.AND P0, PT, R27, R0, PT ;  /* 0x000000001b00720c */ /* 0x024fda0003f04270 */
[----:B------:R-:W-:Y:S05]  /*2160*/  @P0 BREAK.RELIABLE B7 ;  /* 0x0000000000070942 */ /* 0x000fea0003800100 */
[----:B------:R-:W-:Y:S05]  /*2170*/  @P0 BREAK.RELIABLE B8 ;  /* 0x0000000000080942 */ /* 0x000fea0003800100 */
[----:B------:R-:W-:Y:S05]  /*2180*/  @P0 BRA `(.L_x_46) ;  /* 0x0000000800a00947 */ /* 0x000fea0003800000 */
[----:B------:R-:W1:Y:S02]  /*2190*/  LDC.64 R4, c[0x0][0x390] ;  /* 0x0000e400ff047b82 */ /* 0x000e640000000a00 */
[----:B-1----:R-:W-:-:S06]  /*21a0*/  IMAD.WIDE R4, R27, 0x4, R4 ;  /* 0x000000041b047825 */ /* 0x002fcc00078e0204 */
[----:B------:R-:W2:Y:S01]  /*21b0*/  LDG.E R4, desc[UR36][R4.64+0xcf00] ;  /* 0x00cf002404047981 */ /* 0x000ea2000c1e1900 */
[----:B------:R-:W-:Y:S02]  /*21c0*/  IADD3 R27, PT, PT, R27, 0x1, RZ ;  /* 0x000000011b1b7810 */ /* 0x000fe40007ffe0ff */
[----:B--2---:R-:W-:-:S13]  /*21d0*/  ISETP.NE.AND P0, PT, R4, R31, PT ;  /* 0x0000001f0400720c */ /* 0x004fda0003f05270 */
[----:B------:R-:W-:Y:S05]  /*21e0*/  @P0 BRA `(.L_x_47) ;  /* 0xfffffffc00780947 */ /* 0x000fea000383ffff */
.L_x_38:
[----:B------:R-:W-:Y:S05]  /*21f0*/  BSYNC.RELIABLE B7 ;  /* 0x0000000000077941 */ /* 0x000fea0003800100 */
.L_x_37:
[----:B------:R-:W-:-:S05]  /*2200*/  VIADD R32, R32, 0x1 ;  /* 0x0000000120207836 */ /* 0x000fca0000000000 */
[----:B------:R-:W-:-:S13]  /*2210*/  ISETP.NE.AND P0, PT, R32, R19, PT ;  /* 0x000000132000720c */ /* 0x000fda0003f05270 */
[----:B------:R-:W-:Y:S05]  /*2220*/  @P0 BRA `(.L_x_48) ;  /* 0xfffffff8009c0947 */ /* 0x000fea000383ffff */
[----:B------:R-:W-:Y:S05]  /*2230*/  BSYNC.RELIABLE B8 ;  /* 0x0000000000087941 */ /* 0x000fea0003800100 */
.L_x_36:
[----:B------:R-:W-:-:S05]  /*2240*/  VIADD R33, R33, 0x1 ;  /* 0x0000000121217836 */ /* 0x000fca0000000000 */
[----:B------:R-:W-:-:S13]  /*2250*/  ISETP.NE.AND P0, PT, R33, R19, PT ;  /* 0x000000132100720c */ /* 0x000fda0003f05270 */
[----:B------:R-:W-:Y:S05]  /*2260*/  @P0 BRA `(.L_x_49) ;  /* 0xfffffff800740947 */ /* 0x000fea000383ffff */
.L_x_35:
[----:B------:R-:W1:Y:S01]  /*2270*/  S2R R3, SR_LANEID ;  /* 0x0000000000037919 */ /* 0x000e620000000000 */
[----:B------:R-:W-:Y:S01]  /*2280*/  VOTEU.ANY UR4, UPT, PT ;  /* 0x0000000000047886 */ /* 0x000fe200038e0100 */
[----:B------:R-:W2:Y:S01]  /*2290*/  LDC.64 R4, c[0x0][0x3a0] ;  /* 0x0000e800ff047b82 */ /* 0x000ea20000000a00 */
[----:B------:R-:W1:Y:S07]  /*22a0*/  FLO.U32 R0, UR4 ;  /* 0x0000000400007d00 */ /* 0x000e6e00080e0000 */
[----:B------:R-:W3:Y:S01]  /*22b0*/  LDC.64 R6, c[0x0][0x3b0] ;  /* 0x0000ec00ff067b82 */ /* 0x000ee20000000a00 */
[----:B------:R-:W2:Y:S01]  /*22c0*/  POPC R9, UR4 ;  /* 0x0000000400097d09 */ /* 0x000ea20008000000 */
[----:B------:R-:W4:Y:S01]  /*22d0*/  S2R R8, SR_LTMASK ;  /* 0x0000000000087919 */ /* 0x000f220000003900 */
[----:B------:R-:W5:Y:S01]  /*22e0*/  LDCU UR5, c[0x0][0x3c8] ;  /* 0x00007900ff0577ac */ /* 0x000f620008000800 */
[----:B-1----:R-:W-:-:S13]  /*22f0*/  ISETP.EQ.U32.AND P0, PT, R0, R3, PT ;  /* 0x000000030000720c */ /* 0x002fda0003f02070 */
[----:B--2---:R-:W2:Y:S04]  /*2300*/  @P0 ATOMG.E.ADD.STRONG.GPU PT, R5, desc[UR36][R4.64], R9 ;  /* 0x80000009040509a8 */ /* 0x004ea800081ef124 */
[----:B---3--:R-:W3:Y:S01]  /*2310*/  @P0 ATOMG.E.ADD.STRONG.GPU PT, R7, desc[UR36][R6.64], R9 ;  /* 0x80000009060709a8 */ /* 0x008ee200081ef124 */
[----:B----4-:R-:W-:Y:S01]  /*2320*/  LOP3.LUT R8, R8, UR4, RZ, 0xc0, !PT ;  /* 0x0000000408087c12 */ /* 0x010fe2000f8ec0ff */
[----:B-----5:R-:W-:-:S05]  /*2330*/  UISETP.NE.AND UP0, UPT, UR5, URZ, UPT ;  /* 0x000000ff0500728c */ /* 0x020fca000bf05270 */
[----:B------:R-:W1:Y:S01]  /*2340*/  POPC R8, R8 ;  /* 0x0000000800087309 */ /* 0x000e620000000000 */
[----:B--2---:R-:W1:Y:S04]  /*2350*/  SHFL.IDX PT, R3, R5, R0, 0x1f ;  /* 0x00001f0005037589 */ /* 0x004e6800000e0000 */
[----:B---3--:R-:W2:Y:S01]  /*2360*/  SHFL.IDX PT, R49, R7, R0, 0x1f ;  /* 0x00001f0007317589 */ /* 0x008ea200000e0000 */
[----:B-1----:R-:W-:Y:S01]  /*2370*/  IADD3 R3, PT, PT, R3, R8, RZ ;  /* 0x0000000803037210 */ /* 0x002fe20007ffe0ff */
[----:B--2---:R-:W-:Y:S01]  /*2380*/  IMAD.IADD R49, R8, 0x1, R49 ;  /* 0x0000000108317824 */ /* 0x004fe200078e0231 */
[----:B------:R-:W-:Y:S06]  /*2390*/  BRA.U !UP0, `(.L_x_50) ;  /* 0x00000001082c7547 */ /* 0x000fec000b800000 */
[----:B------:R-:W1:Y:S01]  /*23a0*/  LDC.64 R4, c[0x0][0x3a8] ;  /* 0x0000ea00ff047b82 */ /* 0x000e620000000a00 */
[----:B------:R-:W-:Y:S01]  /*23b0*/  IMAD.SHL.U32 R49, R49, 0x2, RZ ;  /* 0x0000000231317824 */ /* 0x000fe200078e00ff */
[----:B------:R-:W-:-:S06]  /*23c0*/  SHF.L.U32 R3, R3, 0x1, RZ ;  /* 0x0000000103037819 */ /* 0x000fcc00000006ff */
[----:B------:R-:W2:Y:S01]  /*23d0*/  LDC.64 R6, c[0x0][0x398] ;  /* 0x0000e600ff067b82 */ /* 0x000ea20000000a00 */
[----:B-1----:R-:W-:-:S05]  /*23e0*/  IMAD.WIDE R4, R49, 0x4, R4 ;  /* 0x0000000431047825 */ /* 0x002fca00078e0204 */
[----:B------:R1:W-:Y:S01]  /*23f0*/  STG.E desc[UR36][R4.64], R23 ;  /* 0x0000001704007986 */ /* 0x0003e2000c101924 */
[----:B--2---:R-:W-:-:S03]  /*2400*/  IMAD.WIDE R6, R3, 0x4, R6 ;  /* 0x0000000403067825 */ /* 0x004fc600078e0206 */
[----:B------:R1:W-:Y:S04]  /*2410*/  STG.E desc[UR36][R4.64+0x4], R25 ;  /* 0x0000041904007986 */ /* 0x0003e8000c101924 */
[----:B------:R1:W-:Y:S04]  /*2420*/  STG.E desc[UR36][R6.64+0x4], R25 ;  /* 0x0000041906007986 */ /* 0x0003e8000c101924 */
[----:B------:R1:W-:Y:S01]  /*2430*/  STG.E desc[UR36][R6.64], R23 ;  /* 0x0000001706007986 */ /* 0x0003e2000c101924 */
[----:B------:R-:W-:Y:S05]  /*2440*/  BRA `(.L_x_46) ;  /* 0x0000000400f07947 */ /* 0x000fea0003800000 */
.L_x_50:
[----:B------:R-:W1:Y:S01]  /*2450*/  LDC.64 R52, c[0x0][0x398] ;  /* 0x0000e600ff347b82 */ /* 0x000e620000000a00 */
[----:B------:R-:W2:Y:S04]  /*2460*/  LDL.U8 R47, [R1+0x8] ;  /* 0x00000800012f7983 */ /* 0x000ea80000100000 */
[----:B------:R-:W3:Y:S03]  /*2470*/  LDL.U8 R46, [R1+0x9] ;  /* 0x00000900012e7983 */ /* 0x000ee60000100000 */
[----:B------:R-:W4:Y:S01]  /*2480*/  LDC.64 R50, c[0x0][0x3a8] ;  /* 0x0000ea00ff327b82 */ /* 0x000f220000000a00 */
[----:B------:R-:W5:Y:S04]  /*2490*/  LDL.U8 R45, [R1+0xa] ;  /* 0x00000a00012d7983 */ /* 0x000f680000100000 */
[----:B------:R-:W5:Y:S04]  /*24a0*/  LDL.U8 R44, [R1+0xb] ;  /* 0x00000b00012c7983 */ /* 0x000f680000100000 */
[----:B------:R-:W5:Y:S04]  /*24b0*/  LDL.U8 R43, [R1+0xc] ;  /* 0x00000c00012b7983 */ /* 0x000f680000100000 */
[----:B------:R-:W5:Y:S01]  /*24c0*/  LDL.U8 R42, [R1+0xd] ;  /* 0x00000d00012a7983 */ /* 0x000f620000100000 */
[----:B-1----:R-:W-:-:S03]  /*24d0*/  IMAD.WIDE R52, R3, 0x28, R52 ;  /* 0x0000002803347825 */ /* 0x002fc600078e0234 */
[----:B------:R-:W5:Y:S04]  /*24e0*/  LDL.U8 R41, [R1+0xe] ;  /* 0x00000e0001297983 */ /* 0x000f680000100000 */
        /* <DEDUP_REMOVED lines=22> */
[----:B0-----:R-:W5:Y:S04]  /*2650*/  LDL.U8 R28, [R1+0x25] ;  /* 0x00002500011c7983 */ /* 0x001f680000100000 */
        /* <DEDUP_REMOVED lines=9> */
[----:B------:R-:W5:Y:S01]  /*26f0*/  LDL.U8 R48, [R1+0x2f] ;  /* 0x00002f0001307983 */ /* 0x000f620000100000 */
[----:B----4-:R-:W-:-:S03]  /*2700*/  IMAD.WIDE R50, R49, 0x28, R50 ;  /* 0x0000002831327825 */ /* 0x010fc600078e0232 */
[----:B--2---:R2:W-:Y:S04]  /*2710*/  STG.E.U8 desc[UR36][R52.64], R47 ;  /* 0x0000002f34007986 */ /* 0x0045e8000c101124 */
[----:B---3--:R2:W-:Y:S04]  /*2720*/  STG.E.U8 desc[UR36][R52.64+0x1], R46 ;  /* 0x0000012e34007986 */ /* 0x0085e8000c101124 */
[----:B-----5:R2:W-:Y:S04]  /*2730*/  STG.E.U8 desc[UR36][R52.64+0x2], R45 ;  /* 0x0000022d34007986 */ /* 0x0205e8000c101124 */
[----:B------:R2:W-:Y:S04]  /*2740*/  STG.E.U8 desc[UR36][R52.64+0x3], R44 ;  /* 0x0000032c34007986 */ /* 0x0005e8000c101124 */
        /* <DEDUP_REMOVED lines=75> */
[----:B------:R2:W-:Y:S02]  /*2c00*/  STG.E.U8 desc[UR36][R50.64+0x27], R48 ;  /* 0x0000273032007986 */ /* 0x0005e4000c101124 */
.L_x_46:
[----:B------:R-:W-:Y:S05]  /*2c10*/  BSYNC.RECONVERGENT B9 ;  /* 0x0000000000097941 */ /* 0x000fea0003800200 */
.L_x_34:
[----:B------:R-:W-:Y:S01]  /*2c20*/  ISETP.NE.AND P0, PT, R19, RZ, PT ;  /* 0x000000ff1300720c */ /* 0x000fe20003f05270 */
[----:B------:R-:W-:-:S12]  /*2c30*/  BSSY.RECONVERGENT B6, `(.L_x_51) ;  /* 0x0000012000067945 */ /* 0x000fd80003800200 */
[----:B------:R-:W-:Y:S05]  /*2c40*/  @P0 BRA `(.L_x_52) ;  /* 0x0000000000400947 */ /* 0x000fea0003800000 */
[----:B--2---:R-:W-:Y:S01]  /*2c50*/  MOV R14, 0x8 ;  /* 0x00000008000e7802 */ /* 0x004fe20000000f00 */
[----:B------:R-:W1:Y:S01]  /*2c60*/  LDCU.64 UR4, c[0x4][0x88] ;  /* 0x01001100ff0477ac */ /* 0x000e620008000a00 */
[----:B------:R-:W-:Y:S02]  /*2c70*/  HFMA2 R12, -RZ, RZ, 0, 5.9604644775390625e-08 ;  /* 0x00000001ff0c7431 */ /* 0x000fe400000001ff */
[----:B------:R-:W-:Y:S01]  /*2c80*/  IMAD.MOV.U32 R8, RZ, RZ, 0x1ec ;  /* 0x000001ecff087424 */ /* 0x000fe200078e00ff */
[----:B------:R-:W2:Y:S01]  /*2c90*/  LDCU.64 UR8, c[0x4][0x78] ;  /* 0x01000f00ff0877ac */ /* 0x000ea20008000a00 */
[----:B------:R-:W3:Y:S01]  /*2ca0*/  LDC.64 R14, c[0x4][R14] ;  /* 0x010000000e0e7b82 */ /* 0x000ee20000000a00 */
[----:B------:R-:W-:Y:S01]  /*2cb0*/  IMAD.MOV.U32 R13, RZ, RZ, RZ ;  /* 0x000000ffff0d7224 */ /* 0x000fe200078e00ff */
[----:B------:R-:W4:Y:S01]  /*2cc0*/  LDCU.64 UR6, c[0x4][0x58] ;  /* 0x01000b00ff0677ac */ /* 0x000f220008000a00 */
[----:B-1----:R-:W-:Y:S02]  /*2cd0*/  IMAD.U32 R4, RZ, RZ, UR4 ;  /* 0x00000004ff047e24 */ /* 0x002fe4000f8e00ff */
[----:B------:R-:W-:Y:S01]  /*2ce0*/  IMAD.U32 R5, RZ, RZ, UR5 ;  /* 0x00000005ff057e24 */ /* 0x000fe2000f8e00ff */
[----:B--2---:R-:W-:Y:S01]  /*2cf0*/  MOV R6, UR8 ;  /* 0x0000000800067c02 */ /* 0x004fe20008000f00 */
[----:B------:R-:W-:-:S02]  /*2d00*/  IMAD.U32 R7, RZ, RZ, UR9 ;  /* 0x00000009ff077e24 */ /* 0x000fc4000f8e00ff */
[----:B----4-:R-:W-:Y:S01]  /*2d10*/  IMAD.U32 R10, RZ, RZ, UR6 ;  /* 0x00000006ff0a7e24 */ /* 0x010fe2000f8e00ff */
[----:B------:R-:W-:-:S07]  /*2d20*/  MOV R11, UR7 ;  /* 0x00000007000b7c02 */ /* 0x000fce0008000f00 */
[----:B------:R-:W-:-:S07]  /*2d30*/  LEPC R20, `(.L_x_52) ;  /* 0x000000001014794e */ /* 0x000fce0000000000 */
[----:B0--3--:R-:W-:Y:S05]  /*2d40*/  CALL.ABS.NOINC R14 ;  /* 0x000000000e007343 */ /* 0x009fea0003c00000 */
.L_x_52:
[----:B------:R-:W-:Y:S05]  /*2d50*/  BSYNC.RECONVERGENT B6 ;  /* 0x0000000000067941 */ /* 0x000fea0003800200 */
.L_x_51:
[----:B------:R-:W-:-:S05]  /*2d60*/  IADD3 R19, PT, PT, R19, -0x1, RZ ;  /* 0xffffffff13137810 */ /* 0x000fca0007ffe0ff */
[----:B------:R3:W-:Y:S02]  /*2d70*/  STL [R1+0x2c], R19 ;  /* 0x00002c1301007387 */ /* 0x0007e40000100800 */
.L_x_20:
[----:B------:R-:W-:Y:S05]  /*2d80*/  BSYNC.RECONVERGENT B10 ;  /* 0x00000000000a7941 */ /* 0x000fea0003800200 */
.L_x_19:
[----:B------:R-:W-:Y:S01]  /*2d90*/  VIADD R24, R24, 0x1 ;  /* 0x0000000118187836 */ /* 0x000fe20000000000 */
[----:B------:R-:W-:Y:S06]  /*2da0*/  BRA `(.L_x_53) ;  /* 0xffffffe400487947 */ /* 0x000fec000383ffff */
.L_x_18:
[----:B------:R-:W-:Y:S05]  /*2db0*/  BSYNC B11 ;  /* 0x00000000000b7941 */ /* 0x000fea0003800000 */
.L_x_15:
[----:B------:R-:W-:-:S04]  /*2dc0*/  IADD3 R22, PT, PT, R22, 0x1, RZ ;  /* 0x0000000116167810 */ /* 0x000fc80007ffe0ff */
[----:B------:R-:W-:-:S13]  /*2dd0*/  ISETP.GT.U32.AND P0, PT, R19, R22, PT ;  /* 0x000000161300720c */ /* 0x000fda0003f04070 */
[----:B------:R-:W-:Y:S05]  /*2de0*/  @P0 BRA `(.L_x_54) ;  /* 0xffffffe000940947 */ /* 0x000fea000383ffff */
[----:B------:R-:W-:Y:S05]  /*2df0*/  EXIT ;  /* 0x000000000000794d */ /* 0x000fea0003800000 */
.L_x_55:
[----:B------:R-:W-:-:S00]  /*2e00*/  BRA `(.L_x_55) ;  /* 0xfffffffc00fc7947 */ /* 0x000fc0000383ffff */
[----:B------:R-:W-:-:S00]  /*2e10*/  NOP ;  /* 0x0000000000007918 */ /* 0x000fc00000000000 */
        /* <DEDUP_REMOVED lines=14> */
.L_x_482:


//--------------------- .text._Z38run_single_step_vectorvertex_embeddingILm7EEvPviP3CSRS0_PiS0_S3_S3_S3_i --------------------------
	.section	.text._Z38run_single_step_vectorvertex_embeddingILm7EEvPviP3CSRS0_PiS0_S3_S3_S3_i,"ax",@progbits
	.align	128
        .global         _Z38run_single_step_vectorvertex_embeddingILm7EEvPviP3CSRS0_PiS0_S3_S3_S3_i
        .type           _Z38run_single_step_vectorvertex_embeddingILm7EEvPviP3CSRS0_PiS0_S3_S3_S3_i,@function
        .size           _Z38run_single_step_vectorvertex_embeddingILm7EEvPviP3CSRS0_PiS0_S3_S3_S3_i,(.L_x_483 - _Z38run_single_step_vectorvertex_embeddingILm7EEvPviP3CSRS0_PiS0_S3_S3_S3_i)
        .other          _Z38run_single_step_vectorvertex_embeddingILm7EEvPviP3CSRS0_PiS0_S3_S3_S3_i,@"STO_CUDA_ENTRY STV_DEFAULT"
_Z38run_single_step_vectorvertex_embeddingILm7EEvPviP3CSRS0_PiS0_S3_S3_S3_i:
.text._Z38run_single_step_vectorvertex_embeddingILm7EEvPviP3CSRS0_PiS0_S3_S3_S3_i:
        /* <DEDUP_REMOVED lines=39> */
.L_x_64:
        /* <DEDUP_REMOVED lines=106> */
.L_x_63:
[----:B------:R-:W-:Y:S05]  /*0910*/  BSYNC.RECONVERGENT B3 ;  /* 0x0000000000037941 */ /* 0x000fea0003800200 */
.L_x_62:
        /* <DEDUP_REMOVED lines=57> */
.L_x_66:
[----:B------:R-:W-:Y:S05]  /*0cb0*/  BSYNC.RECONVERGENT B3 ;  /* 0x0000000000037941 */ /* 0x000fea0003800200 */
.L_x_65:
[----:B------:R-:W-:-:S13]  /*0cc0*/  ISETP.EQ.AND P1, PT, R5, R0, PT ;  /* 0x000000000500720c */ /* 0x000fda0003f22270 */
[----:B------:R-:W-:Y:S05]  /*0cd0*/  @!P0 BREAK.RELIABLE P1, B2 ;  /* 0x0000000000028942 */ /* 0x000fea0000800100 */
[----:B------:R-:W-:Y:S05]  /*0ce0*/  @!P0 BRA P1, `(.L_x_59) ;  /* 0x0000000000748947 */ /* 0x000fea0000800000 */
.L_x_61:
[----:B------:R-:W-:Y:S05]  /*0cf0*/  BSYNC.RELIABLE B2 ;  /* 0x0000000000027941 */ /* 0x000fea0003800100 */
.L_x_60:
        /* <DEDUP_REMOVED lines=28> */
.L_x_59:
[----:B------:R-:W-:Y:S05]  /*0ec0*/  BSYNC.RECONVERGENT B1 ;  /* 0x0000000000017941 */ /* 0x000fea0003800200 */
.L_x_58:
[----:B------:R-:W-:-:S13]  /*0ed0*/  ISETP.NE.AND P0, PT, R17, RZ, PT ;  /* 0x000000ff1100720c */ /* 0x000fda0003f05270 */
[----:B------:R-:W-:Y:S05]  /*0ee0*/  @!P0 BRA `(.L_x_57) ;  /* 0x0000000000308947 */ /* 0x000fea0003800000 */
[----:B0-----:R-:W-:-:S07]  /*0ef0*/  HFMA2 R2, -RZ, RZ, 0, 0 ;  /* 0x00000000ff027431 */ /* 0x001fce00000001ff */
.L_x_67:
        /* <DEDUP_REMOVED lines=11> */
.L_x_57:
[----:B------:R-:W-:Y:S05]  /*0fb0*/  BSYNC.RECONVERGENT B0 ;  /* 0x0000000000007941 */ /* 0x000fea0003800200 */
.L_x_56:
        /* <DEDUP_REMOVED lines=8> */
.L_x_110:
        /* <DEDUP_REMOVED lines=20> */
.L_x_70:
        /* <DEDUP_REMOVED lines=16> */
.L_x_69:
[----:B------:R-:W-:Y:S05]  /*1280*/  BSYNC.RECONVERGENT B6 ;  /* 0x0000000000067941 */ /* 0x000fea0003800200 */
.L_x_68:
[----:B------:R-:W0:Y:S02]  /*1290*/  LDC.64 R16, c[0x0][0x390] ;  /* 0x0000e400ff107b82 */ /* 0x000e240000000a00 */
[----:B0-----:R-:W-:-:S05]  /*12a0*/  IMAD.WIDE R16, R2, 0x10, R16 ;  /* 0x0000001002107825 */ /* 0x001fca00078e0210 */
[----:B------:R0:W5:Y:S01]  /*12b0*/  LDG.E R28, desc[UR36][R16.64+0x8] ;  /* 0x00000824101c7981 */ /* 0x000162000c1e1900 */
[----:B------:R-:W-:Y:S01]  /*12c0*/  BSSY B11, `(.L_x_71) ;  /* 0x00001a10000b7945 */ /* 0x000fe20003800000 */
.L_x_109:
[----:B-1-3--:R-:W1:Y:S02]  /*12d0*/  LDC.64 R4, c[0x0][0x390] ;  /* 0x0000e400ff047b82 */ /* 0x00ae640000000a00 */
[----:B-12---:R-:W2:Y:S01]  /*12e0*/  LDG.E R5, desc[UR36][R4.64+0x15cc8] ;  /* 0x015cc82404057981 */ /* 0x006ea2000c1e1900 */
[C---:B------:R-:W-:Y:S01]  /*12f0*/  ISETP.GT.AND P1, PT, R2.reuse, -0x1, PT ;  /* 0xffffffff0200780c */ /* 0x040fe20003f24270 */
[----:B------:R-:W-:Y:S05]  /*1300*/  YIELD ;  /* 0x0000000000007946 */ /* 0x000fea0003800000 */
[----:B------:R-:W-:Y:S01]  /*1310*/  BSSY.RECONVERGENT B6, `(.L_x_72) ;  /* 0x0000013000067945 */ /* 0x000fe20003800200 */
[----:B--2---:R-:W-:-:S13]  /*1320*/  ISETP.GE.AND P0, PT, R2, R5, PT ;  /* 0x000000050200720c */ /* 0x004fda0003f06270 */
[----:B------:R-:W-:Y:S05]  /*1330*/  @!P0 BRA P1, `(.L_x_73) ;  /* 0x0000000000408947 */ /* 0x000fea0000800000 */
        /* <DEDUP_REMOVED lines=16> */
.L_x_73:
[----:B------:R-:W-:Y:S05]  /*1440*/  BSYNC.RECONVERGENT B6 ;  /* 0x0000000000067941 */ /* 0x000fea0003800200 */
.L_x_72:
[----:B------:R-:W2:Y:S02]  /*1450*/  LDG.E R3, desc[UR36][R16.64+0xc] ;  /* 0x00000c2410037981 */ /* 0x000ea4000c1e1900 */
[----:B--2--5:R-:W-:-:S13]  /*1460*/  ISETP.GT.AND P0, PT, R28, R3, PT ;  /* 0x000000031c00720c */ /* 0x024fda0003f04270 */
[----:B------:R-:W-:Y:S05]  /*1470*/  @P0 BRA `(.L_x_74) ;  /* 0x0000001800140947 */ /* 0x000fea0003800000 */
[----:B------:R-:W1:Y:S01]  /*1480*/  LDC.64 R4, c[0x0][0x390] ;  /* 0x0000e400ff047b82 */ /* 0x000e620000000a00 */
[----:B------:R-:W2:Y:S01]  /*1490*/  LDL R0, [R1+0x8] ;  /* 0x0000080001007983 */ /* 0x000ea20000100800 */
[----:B-1----:R-:W-:-:S05]  /*14a0*/  IMAD.WIDE R4, R28, 0x4, R4 ;  /* 0x000000041c047825 */ /* 0x002fca00078e0204 */
        /* <DEDUP_REMOVED lines=10> */
.L_x_88:
[----:B------:R-:W-:-:S06]  /*1550*/  IMAD R24, R23, 0x4, R18 ;  /* 0x0000000417187824 */ /* 0x000fcc00078e0212 */
[----:B------:R-:W5:Y:S01]  /*1560*/  LDL R24, [R24] ;  /* 0x0000000018187983 */ /* 0x000f620000100800 */
[----:B------:R-:W-:Y:S01]  /*1570*/  LOP3.LUT P0, RZ, R31, 0xff, RZ, 0xc0, !PT ;  /* 0x000000ff1fff7812 */ /* 0x000fe2000780c0ff */
[----:B------:R-:W-:-:S12]  /*1580*/  BSSY.RELIABLE B7, `(.L_x_79) ;  /* 0x0000050000077945 */ /* 0x000fd80003800100 */
[----:B-1----:R-:W-:Y:S05]  /*1590*/  @P0 BRA `(.L_x_80) ;  /* 0x0000000400200947 */ /* 0x002fea0003800000 */
[----:B------:R-:W1:Y:S02]  /*15a0*/  LDC.64 R4, c[0x0][0x390] ;  /* 0x0000e400ff047b82 */ /* 0x000e640000000a00 */
[----:B-1----:R-:W2:Y:S01]  /*15b0*/  LDG.E R25, desc[UR36][R4.64+0x15cc8] ;  /* 0x015cc82404197981 */ /* 0x002ea2000c1e1900 */
[C---:B-----5:R-:W-:Y:S01]  /*15c0*/  ISETP.GT.AND P1, PT, R24.reuse, -0x1, PT ;  /* 0xffffffff1800780c */ /* 0x060fe20003f24270 */
[----:B------:R-:W-:Y:S03]  /*15d0*/  BSSY.RECONVERGENT B6, `(.L_x_81) ;  /* 0x000001e000067945 */ /* 0x000fe60003800200 */
[----:B------:R-:W-:Y:S02]  /*15e0*/  P2R R33, PR, RZ, 0x2 ;  /* 0x00000002ff217803 */ /* 0x000fe40000000000 */
[----:B--2---:R-:W-:-:S13]  /*15f0*/  ISETP.LT.AND P0, PT, R24, R25, PT ;  /* 0x000000191800720c */ /* 0x004fda0003f01270 */
[----:B------:R-:W-:Y:S05]  /*1600*/  @P1 BRA P0, `(.L_x_82) ;  /* 0x0000000000681947 */ /* 0x000fea0000000000 */
[----:B------:R-:W-:Y:S01]  /*1610*/  MOV R8, 0x0 ;  /* 0x0000000000087802 */ /* 0x000fe20000000f00 */
[----:B------:R1:W-:Y:S01]  /*1620*/  STL.64 [R1], R24 ;  /* 0x0000001801007387 */ /* 0x0003e20000100a00 */
[----:B------:R-:W2:Y:S01]  /*1630*/  LDCU.64 UR4, c[0x4][0x68] ;  /* 0x01000d00ff0477ac */ /* 0x000ea20008000a00 */
[----:B------:R-:W-:Y:S02]  /*1640*/  IMAD.MOV.U32 R6, RZ, RZ, R22 ;  /* 0x000000ffff067224 */ /* 0x000fe400078e0016 */
[----:B------:R-:W-:Y:S01]  /*1650*/  IMAD.MOV.U32 R7, RZ, RZ, R19 ;  /* 0x000000ffff077224 */ /* 0x000fe200078e0013 */
[----:B------:R-:W3:Y:S01]  /*1660*/  LDC.64 R8, c[0x4][R8] ;  /* 0x0100000008087b82 */ /* 0x000ee20000000a00 */
[----:B--2---:R-:W-:Y:S01]  /*1670*/  IMAD.U32 R4, RZ, RZ, UR4 ;  /* 0x00000004ff047e24 */ /* 0x004fe2000f8e00ff */
[----:B-1----:R-:W-:-:S07]  /*1680*/  MOV R5, UR5 ;  /* 0x0000000500057c02 */ /* 0x002fce0008000f00 */
[----:B------:R-:W-:-:S07]  /*1690*/  LEPC R20, `(.L_x_83) ;  /* 0x000000001014794e */ /* 0x000fce0000000000 */
[----:B0--3--:R-:W-:Y:S05]  /*16a0*/  CALL.ABS.NOINC R8 ;  /* 0x0000000008007343 */ /* 0x009fea0003c00000 */
.L_x_83:
        /* <DEDUP_REMOVED lines=16> */
.L_x_82:
[----:B------:R-:W-:Y:S05]  /*17b0*/  BSYNC.RECONVERGENT B6 ;  /* 0x0000000000067941 */ /* 0x000fea0003800200 */
.L_x_81:
[----:B------:R-:W1:Y:S02]  /*17c0*/  LDC.64 R34, c[0x0][0x390] ;  /* 0x0000e400ff227b82 */ /* 0x000e640000000a00 */
[----:B-1----:R-:W-:-:S05]  /*17d0*/  IMAD.WIDE R34, R24, 0x10, R34 ;  /* 0x0000001018227825 */ /* 0x002fca00078e0222 */
[----:B------:R1:W5:Y:S02]  /*17e0*/  LDG.E R25, desc[UR36][R34.64+0x8] ;  /* 0x0000082422197981 */ /* 0x000364000c1e1900 */
.L_x_87:
[----:B------:R-:W2:Y:S01]  /*17f0*/  LDC.64 R4, c[0x0][0x390] ;  /* 0x0000e400ff047b82 */ /* 0x000ea20000000a00 */
[----:B------:R-:W-:Y:S01]  /*1800*/  ISETP.NE.AND P1, PT, R33, RZ, PT ;  /* 0x000000ff2100720c */ /* 0x000fe20003f25270 */
[----:B--2---:R-:W2:Y:S01]  /*1810*/  LDG.E R5, desc[UR36][R4.64+0x15cc8] ;  /* 0x015cc82404057981 */ /* 0x004ea2000c1e1900 */
[----:B------:R-:W-:Y:S01]  /*1820*/  BSSY.RECONVERGENT B6, `(.L_x_84) ;  /* 0x0000013000067945 */ /* 0x000fe20003800200 */
[----:B--2---:R-:W-:-:S13]  /*1830*/  ISETP.LT.AND P0, PT, R24, R5, PT ;  /* 0x000000051800720c */ /* 0x004fda0003f01270 */
[----:B------:R-:W-:Y:S05]  /*1840*/  @P1 BRA P0, `(.L_x_85) ;  /* 0x0000000000401947 */ /* 0x000fea0000000000 */
[----:B------:R-:W-:Y:S01]  /*1850*/  MOV R14, 0x8 ;  /* 0x00000008000e7802 */ /* 0x000fe20000000f00 */
[----:B------:R-:W2:Y:S01]  /*1860*/  LDCU.64 UR4, c[0x4][0x80] ;  /* 0x01001000ff0477ac */ /* 0x000ea20008000a00 */
[----:B------:R-:W-:Y:S02]  /*1870*/  HFMA2 R8, -RZ, RZ, 0, 1.0430812835693359375e-05 ;  /* 0x000000afff087431 */ /* 0x000fe400000001ff */
[----:B------:R-:W-:Y:S01]  /*1880*/  IMAD.MOV.U32 R12, RZ, RZ, 0x1 ;  /* 0x00000001ff0c7424 */ /* 0x000fe200078e00ff */
[----:B------:R-:W3:Y:S01]  /*1890*/  LDCU.64 UR6, c[0x4][0x78] ;  /* 0x01000f00ff0677ac */ /* 0x000ee20008000a00 */
[----:B------:R-:W4:Y:S01]  /*18a0*/  LDC.64 R14, c[0x4][R14] ;  /* 0x010000000e0e7b82 */ /* 0x000f220000000a00 */
[----:B------:R-:W-:Y:S01]  /*18b0*/  IMAD.MOV.U32 R13, RZ, RZ, RZ ;  /* 0x000000ffff0d7224 */ /* 0x000fe200078e00ff */
[----:B------:R-:W0:Y:S01]  /*18c0*/  LDCU.64 UR8, c[0x4][0x18] ;  /* 0x01000300ff0877ac */ /* 0x000e220008000a00 */
[----:B--2---:R-:W-:Y:S01]  /*18d0*/  MOV R4, UR4 ;  /* 0x0000000400047c02 */ /* 0x004fe20008000f00 */
[----:B------:R-:W-:-:S02]  /*18e0*/  IMAD.U32 R5, RZ, RZ, UR5 ;  /* 0x00000005ff057e24 */ /* 0x000fc4000f8e00ff */
[----:B---3--:R-:W-:Y:S01]  /*18f0*/  IMAD.U32 R6, RZ, RZ, UR6 ;  /* 0x00000006ff067e24 */ /* 0x008fe2000f8e00ff */
[----:B------:R-:W-:Y:S01]  /*1900*/  MOV R7, UR7 ;  /* 0x0000000700077c02 */ /* 0x000fe20008000f00 */
[----:B0-----:R-:W-:Y:S02]  /*1910*/  IMAD.U32 R10, RZ, RZ, UR8 ;  /* 0x00000008ff0a7e24 */ /* 0x001fe4000f8e00ff */
[----:B------:R-:W-:-:S07]  /*1920*/  IMAD.U32 R11, RZ, RZ, UR9 ;  /* 0x00000009ff0b7e24 */ /* 0x000fce000f8e00ff */
[----:B------:R-:W-:-:S07]  /*1930*/  LEPC R20, `(.L_x_85) ;  /* 0x000000001014794e */ /* 0x000fce0000000000 */
[----:B-1--45:R-:W-:Y:S05]  /*1940*/  CALL.ABS.NOINC R14 ;  /* 0x000000000e007343 */ /* 0x032fea0003c00000 */
.L_x_85:
[----:B------:R-:W-:Y:S05]  /*1950*/  BSYNC.RECONVERGENT B6 ;  /* 0x0000000000067941 */ /* 0x000fea0003800200 */
.L_x_84:
        /* <DEDUP_REMOVED lines=12> */
.L_x_80:
[----:B-----5:R-:W-:Y:S02]  /*1a20*/  ISETP.GT.AND P1, PT, R24, R29, PT ;  /* 0x0000001d1800720c */ /* 0x020fe40003f24270 */
[C---:B------:R-:W-:Y:S02]  /*1a30*/  LOP3.LUT P0, RZ, R31.reuse, 0xff, RZ, 0xc0, !PT ;  /* 0x000000ff1fff7812 */ /* 0x040fe4000780c0ff */
[----:B------:R-:W-:-:S11]  /*1a40*/  PRMT R0, R31, 0x7610, R0 ;  /* 0x000076101f007816 */ /* 0x000fd60000000000 */
[----:B------:R-:W-:Y:S05]  /*1a50*/  @P0 BREAK.RELIABLE P1, B7 ;  /* 0x0000000000070942 */ /* 0x000fea0000800100 */
[----:B------:R-:W-:Y:S05]  /*1a60*/  @P0 BREAK.RELIABLE P1, B8 ;  /* 0x0000000000080942 */ /* 0x000fea0000800100 */
[----:B------:R-:W-:Y:S05]  /*1a70*/  @P0 BRA P1, `(.L_x_76) ;  /* 0x0000001000880947 */ /* 0x000fea0000800000 */
.L_x_86:
[----:B------:R-:W-:Y:S05]  /*1a80*/  BSYNC.RELIABLE B7 ;  /* 0x0000000000077941 */ /* 0x000fea0003800100 */
.L_x_79:
[----:B------:R-:W-:Y:S01]  /*1a90*/  VIADD R23, R23, 0x1 ;  /* 0x0000000117177836 */ /* 0x000fe20000000000 */
[----:B------:R-:W-:-:S04]  /*1aa0*/  PRMT R31, R0, 0x7610, R31 ;  /* 0x00007610001f7816 */ /* 0x000fc8000000001f */
[----:B------:R-:W-:-:S13]  /*1ab0*/  ISETP.NE.AND P0, PT, R23, R32, PT ;  /* 0x000000201700720c */ /* 0x000fda0003f05270 */
[----:B------:R-:W-:Y:S05]  /*1ac0*/  @P0 BRA `(.L_x_88) ;  /* 0xfffffff800a00947 */ /* 0x000fea000383ffff */
[----:B------:R-:W-:Y:S05]  /*1ad0*/  BSYNC.RELIABLE B8 ;  /* 0x0000000000087941 */ /* 0x000fea0003800100 */
.L_x_78:
[----:B------:R-:W-:-:S13]  /*1ae0*/  ISETP.NE.AND P0, PT, R30, RZ, PT ;  /* 0x000000ff1e00720c */ /* 0x000fda0003f05270 */
[----:B------:R-:W-:Y:S05]  /*1af0*/  @!P0 BRA `(.L_x_77) ;  /* 0x0000000000248947 */ /* 0x000fea0003800000 */
[----:B------:R-:W-:Y:S01]  /*1b00*/  VIMNMX.U32 R4, PT, PT, R30, 0x1, !PT ;  /* 0x000000011e047848 */ /* 0x000fe20007fe0000 */
[----:B------:R-:W-:-:S07]  /*1b10*/  IMAD.MOV.U32 R3, RZ, RZ, RZ ;  /* 0x000000ffff037224 */ /* 0x000fce00078e00ff */
.L_x_89:
[----:B------:R-:W-:-:S06]  /*1b20*/  LEA R0, R3, R18, 0x2 ;  /* 0x0000001203007211 */ /* 0x000fcc00078e10ff */
[----:B------:R-:W2:Y:S02]  /*1b30*/  LDL R0, [R0] ;  /* 0x0000000000007983 */ /* 0x000ea40000100800 */
[----:B--2---:R-:W-:-:S13]  /*1b40*/  ISETP.NE.AND P0, PT, R0, R29, PT ;  /* 0x0000001d0000720c */ /* 0x004fda0003f05270 */
[----:B------:R-:W-:Y:S05]  /*1b50*/  @!P0 BRA `(.L_x_76) ;  /* 0x0000001000508947 */ /* 0x000fea0003800000 */
[----:B------:R-:W-:-:S05]  /*1b60*/  VIADD R3, R3, 0x1 ;  /* 0x0000000103037836 */ /* 0x000fca0000000000 */
[----:B------:R-:W-:-:S13]  /*1b70*/  ISETP.NE.AND P0, PT, R3, R4, PT ;  /* 0x000000040300720c */ /* 0x000fda0003f05270 */
[----:B------:R-:W-:Y:S05]  /*1b80*/  @P0 BRA `(.L_x_89) ;  /* 0xfffffffc00e40947 */ /* 0x000fea000383ffff */
.L_x_77:
[C---:B------:R-:W-:Y:S01]  /*1b90*/  VIADD R0, R30.reuse, 0x1 ;  /* 0x000000011e007836 */ /* 0x040fe20000000000 */
[----:B------:R-:W-:-:S04]  /*1ba0*/  LEA R30, R30, R18, 0x2 ;  /* 0x000000121e1e7211 */ /* 0x000fc800078e10ff */
[----:B------:R2:W-:Y:S04]  /*1bb0*/  STL [R1+0x28], R0 ;  /* 0x0000280001007387 */ /* 0x0005e80000100800 */
[----:B------:R2:W-:Y:S04]  /*1bc0*/  STL [R30], R29 ;  /* 0x0000001d1e007387 */ /* 0x0005e80000100800 */
[----:B------:R-:W3:Y:S01]  /*1bd0*/  LDL R23, [R1+0x28] ;  /* 0x0000280001177983 */ /* 0x000ee20000100800 */
[----:B------:R-:W-:Y:S01]  /*1be0*/  BSSY.RECONVERGENT B9, `(.L_x_90) ;  /* 0x00000f5000097945 */ /* 0x000fe20003800200 */
[----:B---3--:R-:W-:-:S13]  /*1bf0*/  ISETP.NE.AND P0, PT, R23, RZ, PT ;  /* 0x000000ff1700720c */ /* 0x008fda0003f05270 */
[----:B--2---:R-:W-:Y:S05]  /*1c00*/  @!P0 BRA `(.L_x_91) ;  /* 0x0000000400908947 */ /* 0x004fea0003800000 */
[----:B------:R-:W-:-:S07]  /*1c10*/  IMAD.MOV.U32 R31, RZ, RZ, RZ ;  /* 0x000000ffff1f7224 */ /* 0x000fce00078e00ff */
.L_x_105:
[----:B------:R-:W-:Y:S01]  /*1c20*/  IMAD R24, R31, 0x4, R18 ;  /* 0x000000041f187824 */ /* 0x000fe200078e0212 */
[----:B-1----:R-:W1:Y:S05]  /*1c30*/  LDC.64 R34, c[0x0][0x390] ;  /* 0x0000e400ff227b82 */ /* 0x002e6a0000000a00 */
[----:B------:R-:W1:Y:S01]  /*1c40*/  LDL R24, [R24] ;  /* 0x0000000018187983 */ /* 0x000e620000100800 */
[----:B------:R-:W-:Y:S01]  /*1c50*/  BSSY.RELIABLE B8, `(.L_x_92) ;  /* 0x000005c000087945 */ /* 0x000fe20003800100 */
[----:B------:R-:W-:Y:S01]  /*1c60*/  MOV R30, RZ ;  /* 0x000000ff001e7202 */ /* 0x000fe20000000f00 */
[----:B-1----:R-:W-:-:S07]  /*1c70*/  IMAD.WIDE R34, R24, 0x10, R34 ;  /* 0x0000001018227825 */ /* 0x002fce00078e0222 */
.L_x_104:
[----:B------:R-:W-:-:S06]  /*1c80*/  IMAD R33, R30, 0x4, R18 ;  /* 0x000000041e217824 */ /* 0x000fcc00078e0212 */
[----:B------:R-:W2:Y:S01]  /*1c90*/  LDL R33, [R33] ;  /* 0x0000000021217983 */ /* 0x000ea20000100800 */
[----:B------:R-:W-:Y:S01]  /*1ca0*/  BSSY.RELIABLE B7, `(.L_x_93) ;  /* 0x0000053000077945 */ /* 0x000fe20003800100 */
[----:B--2---:R-:W-:-:S13]  /*1cb0*/  ISETP.NE.AND P0, PT, R24, R33, PT ;  /* 0x000000211800720c */ /* 0x004fda0003f05270 */
[----:B-1----:R-:W-:Y:S05]  /*1cc0*/  @!P0 BRA `(.L_x_94) ;  /* 0x0000000400408947 */ /* 0x002fea0003800000 */
[----:B------:R-:W2:Y:S02]  /*1cd0*/  LDL R0, [R1+0x8] ;  /* 0x0000080001007983 */ /* 0x000ea40000100800 */
[----:B--2---:R-:W-:-:S13]  /*1ce0*/  ISETP.NE.AND P0, PT, R0, R33, PT ;  /* 0x000000210000720c */ /* 0x004fda0003f05270 */
[----:B------:R-:W-:Y:S05]  /*1cf0*/  @!P0 BRA `(.L_x_95) ;  /* 0x0000000000208947 */ /* 0x000fea0003800000 */
[----:B------:R-:W-:-:S07]  /*1d00*/  IMAD.MOV.U32 R3, RZ, RZ, RZ ;  /* 0x000000ffff037224 */ /* 0x000fce00078e00ff */
.L_x_96:
[----:B------:R-:W-:-:S04]  /*1d10*/  IADD3 R3, PT, PT, R3, 0x1, RZ ;  /* 0x0000000103037810 */ /* 0x000fc80007ffe0ff */
[----:B------:R-:W-:-:S13]  /*1d20*/  ISETP.NE.AND P0, PT, R3, R23, PT ;  /* 0x000000170300720c */ /* 0x000fda0003f05270 */
[----:B------:R-:W-:Y:S05]  /*1d30*/  @!P0 BRA `(.L_x_94) ;  /* 0x0000000400248947 */ /* 0x000fea0003800000 */
[----:B------:R-:W-:-:S06]  /*1d40*/  IMAD R0, R3, 0x4, R18 ;  /* 0x0000000403007824 */ /* 0x000fcc00078e0212 */
[----:B------:R-:W2:Y:S02]  /*1d50*/  LDL R0, [R0] ;  /* 0x0000000000007983 */ /* 0x000ea40000100800 */
[----:B--2---:R-:W-:-:S13]  /*1d60*/  ISETP.NE.AND P0, PT, R0, R33, PT ;  /* 0x000000210000720c */ /* 0x004fda0003f05270 */
[----:B------:R-:W-:Y:S05]  /*1d70*/  @P0 BRA `(.L_x_96) ;  /* 0xfffffffc00e40947 */ /* 0x000fea000383ffff */
.L_x_95:
[----:B------:R-:W1:Y:S02]  /*1d80*/  LDC.64 R4, c[0x0][0x390] ;  /* 0x0000e400ff047b82 */ /* 0x000e640000000a00 */
[----:B-1----:R-:W2:Y:S01]  /*1d90*/  LDG.E R25, desc[UR36][R4.64+0x15cc8] ;  /* 0x015cc82404197981 */ /* 0x002ea2000c1e1900 */
[C---:B------:R-:W-:Y:S01]  /*1da0*/  ISETP.GT.AND P1, PT, R24.reuse, -0x1, PT ;  /* 0xffffffff1800780c */ /* 0x040fe20003f24270 */
        /* <DEDUP_REMOVED lines=14> */
.L_x_99:
        /* <DEDUP_REMOVED lines=16> */
.L_x_98:
[----:B------:R-:W-:Y:S05]  /*1f90*/  BSYNC.RECONVERGENT B6 ;  /* 0x0000000000067941 */ /* 0x000fea0003800200 */
.L_x_97:
[----:B------:R1:W5:Y:S02]  /*1fa0*/  LDG.E R25, desc[UR36][R34.64+0x8] ;  /* 0x0000082422197981 */ /* 0x000364000c1e1900 */
.L_x_103:
        /* <DEDUP_REMOVED lines=22> */
.L_x_101:
[----:B------:R-:W-:Y:S05]  /*2110*/  BSYNC.RECONVERGENT B6 ;  /* 0x0000000000067941 */ /* 0x000fea0003800200 */
.L_x_100:
[----:B------:R-:W2:Y:S02]  /*2120*/  LDG.E R0, desc[UR36][R34.64+0xc] ;  /* 0x00000c2422007981 */ /* 0x000ea4000c1e1900 */
[----:B--2--5:R-:W-:-:S13]  /*2130*/  ISETP.GT.AND P0, PT, R25, R0, PT ;  /* 0x000000001900720c */ /* 0x024fda0003f04270 */
[----:B------:R-:W-:Y:S05]  /*2140*/  @P0 BREAK.RELIABLE B7 ;  /* 0x0000000000070942 */ /* 0x000fea0003800100 */
[----:B------:R-:W-:Y:S05]  /*2150*/  @P0 BREAK.RELIABLE B8 ;  /* 0x0000000000080942 */ /* 0x000fea0003800100 */
[----:B------:R-:W-:Y:S05]  /*2160*/  @P0 BRA `(.L_x_102) ;  /* 0x0000000800700947 */ /* 0x000fea0003800000 */
[----:B------:R-:W2:Y:S02]  /*2170*/  LDC.64 R4, c[0x0][0x390] ;  /* 0x0000e400ff047b82 */ /* 0x000ea40000000a00 */
[----:B--2---:R-:W-:-:S06]  /*2180*/  IMAD.WIDE R4, R25, 0x4, R4 ;  /* 0x0000000419047825 */ /* 0x004fcc00078e0204 */
[----:B------:R-:W2:Y:S01]  /*2190*/  LDG.E R4, desc[UR36][R4.64+0xcf00] ;  /* 0x00cf002404047981 */ /* 0x000ea2000c1e1900 */
[----:B------:R-:W-:Y:S02]  /*21a0*/  IADD3 R25, PT, PT, R25, 0x1, RZ ;  /* 0x0000000119197810 */ /* 0x000fe40007ffe0ff */
[----:B--2---:R-:W-:-:S13]  /*21b0*/  ISETP.NE.AND P0, PT, R4, R33, PT ;  /* 0x000000210400720c */ /* 0x004fda0003f05270 */
[----:B------:R-:W-:Y:S05]  /*21c0*/  @P0 BRA `(.L_x_103) ;  /* 0xfffffffc00780947 */ /* 0x000fea000383ffff */
.L_x_94:
[----:B------:R-:W-:Y:S05]  /*21d0*/  BSYNC.RELIABLE B7 ;  /* 0x0000000000077941 */ /* 0x000fea0003800100 */
.L_x_93:
[----:B------:R-:W-:-:S05]  /*21e0*/  VIADD R30, R30, 0x1 ;  /* 0x000000011e1e7836 */ /* 0x000fca0000000000 */
[----:B------:R-:W-:-:S13]  /*21f0*/  ISETP.NE.AND P0, PT, R30, R23, PT ;  /* 0x000000171e00720c */ /* 0x000fda0003f05270 */
[----:B------:R-:W-:Y:S05]  /*2200*/  @P0 BRA `(.L_x_104) ;  /* 0xfffffff8009c0947 */ /* 0x000fea000383ffff */
[----:B------:R-:W-:Y:S05]  /*2210*/  BSYNC.RELIABLE B8 ;  /* 0x0000000000087941 */ /* 0x000fea0003800100 */
.L_x_92:
[----:B------:R-:W-:-:S05]  /*2220*/  VIADD R31, R31, 0x1 ;  /* 0x000000011f1f7836 */ /* 0x000fca0000000000 */
[----:B------:R-:W-:-:S13]  /*2230*/  ISETP.NE.AND P0, PT, R31, R23, PT ;  /* 0x000000171f00720c */ /* 0x000fda0003f05270 */
[----:B------:R-:W-:Y:S05]  /*2240*/  @P0 BRA `(.L_x_105) ;  /* 0xfffffff800740947 */ /* 0x000fea000383ffff */
.L_x_91:
[----:B------:R-:W2:Y:S01]  /*2250*/  S2R R9, SR_LANEID ;  /* 0x0000000000097919 */ /* 0x000ea20000000000 */
[----:B------:R-:W-:Y:S01]  /*2260*/  VOTEU.ANY UR4, UPT, PT ;  /* 0x0000000000047886 */ /* 0x000fe200038e0100 */
[----:B------:R-:W3:Y:S01]  /*2270*/  LDC.64 R4, c[0x0][0x3a0] ;  /* 0x0000e800ff047b82 */ /* 0x000ee20000000a00 */
[----:B------:R-:W2:Y:S07]  /*2280*/  FLO.U32 R0, UR4 ;  /* 0x0000000400007d00 */ /* 0x000eae00080e0000 */
[----:B------:R-:W4:Y:S01]  /*2290*/  LDC.64 R6, c[0x0][0x3b0] ;  /* 0x0000ec00ff067b82 */ /* 0x000f220000000a00 */
[----:B------:R-:W3:Y:S01]  /*22a0*/  POPC R3, UR4 ;  /* 0x0000000400037d09 */ /* 0x000ee20008000000 */
[----:B------:R-:W5:Y:S01]  /*22b0*/  S2R R8, SR_LTMASK ;  /* 0x0000000000087919 */ /* 0x000f620000003900 */
[----:B------:R-:W0:Y:S01]  /*22c0*/  LDCU UR5, c[0x0][0x3c8] ;  /* 0x00007900ff0577ac */ /* 0x000e220008000800 */
[----:B--2---:R-:W-:-:S13]  /*22d0*/  ISETP.EQ.U32.AND P0, PT, R0, R9, PT ;  /* 0x000000090000720c */ /* 0x004fda0003f02070 */
[----:B---3--:R-:W2:Y:S04]  /*22e0*/  @P0 ATOMG.E.ADD.STRONG.GPU PT, R5, desc[UR36][R4.64], R3 ;  /* 0x80000003040509a8 */ /* 0x008ea800081ef124 */
[----:B----4-:R-:W3:Y:S01]  /*22f0*/  @P0 ATOMG.E.ADD.STRONG.GPU PT, R7, desc[UR36][R6.64], R3 ;  /* 0x80000003060709a8 */ /* 0x010ee200081ef124 */
[----:B-----5:R-:W-:Y:S01]  /*2300*/  LOP3.LUT R8, R8, UR4, RZ, 0xc0, !PT ;  /* 0x0000000408087c12 */ /* 0x020fe2000f8ec0ff */
[----:B0-----:R-:W-:-:S03]  /*2310*/  UISETP.NE.AND UP0, UPT, UR5, URZ, UPT ;  /* 0x000000ff0500728c */ /* 0x001fc6000bf05270 */
[----:B------:R-:W0:Y:S01]  /*2320*/  POPC R47, R8 ;  /* 0x00000008002f7309 */ /* 0x000e220000000000 */
[----:B--2---:R-:W0:Y:S04]  /*2330*/  SHFL.IDX PT, R48, R5, R0, 0x1f ;  /* 0x00001f0005307589 */ /* 0x004e2800000e0000 */
[----:B---3--:R-:W2:Y:S01]  /*2340*/  SHFL.IDX PT, R10, R7, R0, 0x1f ;  /* 0x00001f00070a7589 */ /* 0x008ea200000e0000 */
[----:B0-----:R-:W-:Y:S01]  /*2350*/  IADD3 R48, PT, PT, R48, R47, RZ ;  /* 0x0000002f30307210 */ /* 0x001fe20007ffe0ff */
[----:B--2---:R-:W-:Y:S01]  /*2360*/  IMAD.IADD R47, R47, 0x1, R10 ;  /* 0x000000012f2f7824 */ /* 0x004fe200078e020a */
[----:B------:R-:W-:Y:S06]  /*2370*/  BRA.U !UP0, `(.L_x_106) ;  /* 0x00000001082c7547 */ /* 0x000fec000b800000 */
[----:B------:R-:W0:Y:S01]  /*2380*/  LDC.64 R4, c[0x0][0x3a8] ;  /* 0x0000ea00ff047b82 */ /* 0x000e220000000a00 */
[----:B------:R-:W-:Y:S01]  /*2390*/  IMAD.SHL.U32 R47, R47, 0x2, RZ ;  /* 0x000000022f2f7824 */ /* 0x000fe200078e00ff */
[----:B------:R-:W-:-:S06]  /*23a0*/  SHF.L.U32 R3, R48, 0x1, RZ ;  /* 0x0000000130037819 */ /* 0x000fcc00000006ff */
[----:B------:R-:W2:Y:S01]  /*23b0*/  LDC.64 R6, c[0x0][0x398] ;  /* 0x0000e600ff067b82 */ /* 0x000ea20000000a00 */
[----:B0-----:R-:W-:-:S05]  /*23c0*/  IMAD.WIDE R4, R47, 0x4, R4 ;  /* 0x000000042f047825 */ /* 0x001fca00078e0204 */
[----:B------:R3:W-:Y:S01]  /*23d0*/  STG.E desc[UR36][R4.64], R26 ;  /* 0x0000001a04007986 */ /* 0x0007e2000c101924 */
[----:B--2---:R-:W-:-:S03]  /*23e0*/  IMAD.WIDE R6, R3, 0x4, R6 ;  /* 0x0000000403067825 */ /* 0x004fc600078e0206 */
[----:B------:R3:W-:Y:S04]  /*23f0*/  STG.E desc[UR36][R4.64+0x4], R29 ;  /* 0x0000041d04007986 */ /* 0x0007e8000c101924 */
[----:B------:R3:W-:Y:S04]  /*2400*/  STG.E desc[UR36][R6.64+0x4], R29 ;  /* 0x0000041d06007986 */ /* 0x0007e8000c101924 */
[----:B------:R3:W-:Y:S01]  /*2410*/  STG.E desc[UR36][R6.64], R26 ;  /* 0x0000001a06007986 */ /* 0x0007e2000c101924 */
[----:B------:R-:W-:Y:S05]  /*2420*/  BRA `(.L_x_102) ;  /* 0x0000000400c07947 */ /* 0x000fea0003800000 */
.L_x_106:
[----:B------:R-:W2:Y:S01]  /*2430*/  LDL.U8 R45, [R1+0x8] ;  /* 0x00000800012d7983 */ /* 0x000ea20000100000 */
[----:B------:R-:W0:Y:S03]  /*2440*/  LDC.64 R50, c[0x0][0x398] ;  /* 0x0000e600ff327b82 */ /* 0x000e260000000a00 */
[----:B------:R-:W3:Y:S04]  /*2450*/  LDL.U8 R44, [R1+0x9] ;  /* 0x00000900012c7983 */ /* 0x000ee80000100000 */
[----:B------:R-:W4:Y:S04]  /*2460*/  LDL.U8 R43, [R1+0xa] ;  /* 0x00000a00012b7983 */ /* 0x000f280000100000 */
        /* <DEDUP_REMOVED lines=28> */
[----:B-1----:R-:W5:Y:S04]  /*2630*/  LDL.U8 R34, [R1+0x27] ;  /* 0x0000270001227983 */ /* 0x002f680000100000 */
[----:B------:R-:W5:Y:S04]  /*2640*/  LDL.U8 R35, [R1+0x28] ;  /* 0x0000280001237983 */ /* 0x000f680000100000 */
[----:B------:R-:W5:Y:S04]  /*2650*/  LDL.U8 R36, [R1+0x29] ;  /* 0x0000290001247983 */ /* 0x000f680000100000 */
[----:B------:R-:W5:Y:S04]  /*2660*/  LDL.U8 R37, [R1+0x2a] ;  /* 0x00002a0001257983 */ /* 0x000f680000100000 */
[----:B------:R-:W5:Y:S01]  /*2670*/  LDL.U8 R46, [R1+0x2b] ;  /* 0x00002b00012e7983 */ /* 0x000f620000100000 */
[----:B0-----:R-:W-:-:S02]  /*2680*/  IMAD.WIDE R50, R48, 0x24, R50 ;  /* 0x0000002430327825 */ /* 0x001fc400078e0232 */
[----:B------:R-:W0:Y:S02]  /*2690*/  LDC.64 R48, c[0x0][0x3a8] ;  /* 0x0000ea00ff307b82 */ /* 0x000e240000000a00 */
[----:B0-----:R-:W-:Y:S01]  /*26a0*/  IMAD.WIDE R48, R47, 0x24, R48 ;  /* 0x000000242f307825 */ /* 0x001fe200078e0230 */
[----:B--2---:R2:W-:Y:S04]  /*26b0*/  STG.E.U8 desc[UR36][R50.64], R45 ;  /* 0x0000002d32007986 */ /* 0x0045e8000c101124 */
[----:B---3--:R2:W-:Y:S04]  /*26c0*/  STG.E.U8 desc[UR36][R50.64+0x1], R44 ;  /* 0x0000012c32007986 */ /* 0x0085e8000c101124 */
[----:B----4-:R2:W-:Y:S04]  /*26d0*/  STG.E.U8 desc[UR36][R50.64+0x2], R43 ;  /* 0x0000022b32007986 */ /* 0x0105e8000c101124 */
        /* <DEDUP_REMOVED lines=69> */
.L_x_102:
[----:B------:R-:W-:Y:S05]  /*2b30*/  BSYNC.RECONVERGENT B9 ;  /* 0x0000000000097941 */ /* 0x000fea0003800200 */
.L_x_90:
[----:B------:R-:W-:Y:S01]  /*2b40*/  ISETP.NE.AND P0, PT, R23, RZ, PT ;  /* 0x000000ff1700720c */ /* 0x000fe20003f05270 */
[----:B------:R-:W-:-:S12]  /*2b50*/  BSSY.RECONVERGENT B6, `(.L_x_107) ;  /* 0x0000012000067945 */ /* 0x000fd80003800200 */
[----:B------:R-:W-:Y:S05]  /*2b60*/  @P0 BRA `(.L_x_108) ;  /* 0x0000000000400947 */ /* 0x000fea0003800000 */
[----:B--2---:R-:W-:Y:S01]  /*2b70*/  MOV R14, 0x8 ;  /* 0x00000008000e7802 */ /* 0x004fe20000000f00 */
[----:B------:R-:W3:Y:S01]  /*2b80*/  LDCU.64 UR4, c[0x4][0x88] ;  /* 0x01001100ff0477ac */ /* 0x000ee20008000a00 */
[----:B------:R-:W-:Y:S02]  /*2b90*/  HFMA2 R12, -RZ, RZ, 0, 5.9604644775390625e-08 ;  /* 0x00000001ff0c7431 */ /* 0x000fe400000001ff */
[----:B------:R-:W-:Y:S01]  /*2ba0*/  IMAD.MOV.U32 R8, RZ, RZ, 0x1ec ;  /* 0x000001ecff087424 */ /* 0x000fe200078e00ff */
[----:B------:R-:W2:Y:S01]  /*2bb0*/  LDCU.64 UR8, c[0x4][0x78] ;  /* 0x01000f00ff0877ac */ /* 0x000ea20008000a00 */
[----:B------:R-:W4:Y:S01]  /*2bc0*/  LDC.64 R14, c[0x4][R14] ;  /* 0x010000000e0e7b82 */ /* 0x000f220000000a00 */
[----:B------:R-:W-:Y:S01]  /*2bd0*/  IMAD.MOV.U32 R13, RZ, RZ, RZ ;  /* 0x000000ffff0d7224 */ /* 0x000fe200078e00ff */
[----:B------:R-:W5:Y:S01]  /*2be0*/  LDCU.64 UR6, c[0x4][0x50] ;  /* 0x01000a00ff0677ac */ /* 0x000f620008000a00 */
[----:B---3--:R-:W-:Y:S02]  /*2bf0*/  IMAD.U32 R4, RZ, RZ, UR4 ;  /* 0x00000004ff047e24 */ /* 0x008fe4000f8e00ff */
[----:B------:R-:W-:Y:S01]  /*2c00*/  IMAD.U32 R5, RZ, RZ, UR5 ;  /* 0x00000005ff057e24 */ /* 0x000fe2000f8e00ff */
[----:B--2---:R-:W-:Y:S01]  /*2c10*/  MOV R6, UR8 ;  /* 0x0000000800067c02 */ /* 0x004fe20008000f00 */
[----:B------:R-:W-:-:S02]  /*2c20*/  IMAD.U32 R7, RZ, RZ, UR9 ;  /* 0x00000009ff077e24 */ /* 0x000fc4000f8e00ff */
[----:B-----5:R-:W-:Y:S01]  /*2c30*/  IMAD.U32 R10, RZ, RZ, UR6 ;  /* 0x00000006ff0a7e24 */ /* 0x020fe2000f8e00ff */
[----:B------:R-:W-:-:S07]  /*2c40*/  MOV R11, UR7 ;  /* 0x00000007000b7c02 */ /* 0x000fce0008000f00 */
[----:B------:R-:W-:-:S07]  /*2c50*/  LEPC R20, `(.L_x_108) ;  /* 0x000000001014794e */ /* 0x000fce0000000000 */
[----:B01--4-:R-:W-:Y:S05]  /*2c60*/  CALL.ABS.NOINC R14 ;  /* 0x000000000e007343 */ /* 0x013fea0003c00000 */
.L_x_108:
[----:B------:R-:W-:Y:S05]  /*2c70*/  BSYNC.RECONVERGENT B6 ;  /* 0x0000000000067941 */ /* 0x000fea0003800200 */
.L_x_107:
[----:B--2---:R-:W-:-:S05]  /*2c80*/  IADD3 R30, PT, PT, R23, -0x1, RZ ;  /* 0xffffffff171e7810 */ /* 0x004fca0007ffe0ff */
[----:B------:R2:W-:Y:S02]  /*2c90*/  STL [R1+0x28], R30 ;  /* 0x0000281e01007387 */ /* 0x0005e40000100800 */
.L_x_76:
[----:B------:R-:W-:Y:S05]  /*2ca0*/  BSYNC.RECONVERGENT B10 ;  /* 0x00000000000a7941 */ /* 0x000fea0003800200 */
.L_x_75:
[----:B------:R-:W-:Y:S01]  /*2cb0*/  VIADD R28, R28, 0x1 ;  /* 0x000000011c1c7836 */ /* 0x000fe20000000000 */
[----:B------:R-:W-:Y:S06]  /*2cc0*/  BRA `(.L_x_109) ;  /* 0xffffffe400807947 */ /* 0x000fec000383ffff */
.L_x_74:
[----:B------:R-:W-:Y:S05]  /*2cd0*/  BSYNC B11 ;  /* 0x00000000000b7941 */ /* 0x000fea0003800000 */
.L_x_71:
[----:B------:R-:W-:-:S04]  /*2ce0*/  IADD3 R27, PT, PT, R27, 0x1, RZ ;  /* 0x000000011b1b7810 */ /* 0x000fc80007ffe0ff */
[----:B------:R-:W-:-:S13]  /*2cf0*/  ISETP.GT.U32.AND P0, PT, R30, R27, PT ;  /* 0x0000001b1e00720c */ /* 0x000fda0003f04070 */
[----:B------:R-:W-:Y:S05]  /*2d00*/  @P0 BRA `(.L_x_110) ;  /* 0xffffffe000cc0947 */ /* 0x000fea000383ffff */
[----:B------:R-:W-:Y:S05]  /*2d10*/  EXIT ;  /* 0x000000000000794d */ /* 0x000fea0003800000 */
.L_x_111:
        /* <DEDUP_REMOVED lines=14> */
.L_x_483:


//--------------------- .text._Z38run_single_step_vectorvertex_embeddingILm6EEvPviP3CSRS0_PiS0_S3_S3_S3_i --------------------------
	.section	.text._Z38run_single_step_vectorvertex_embeddingILm6EEvPviP3CSRS0_PiS0_S3_S3_S3_i,"ax",@progbits
	.align	128
        .global         _Z38run_single_step_vectorvertex_embeddingILm6EEvPviP3CSRS0_PiS0_S3_S3_S3_i
        .type           _Z38run_single_step_vectorvertex_embeddingILm6EEvPviP3CSRS0_PiS0_S3_S3_S3_i,@function
        .size           _Z38run_single_step_vectorvertex_embeddingILm6EEvPviP3CSRS0_PiS0_S3_S3_S3_i,(.L_x_484 - _Z38run_single_step_vectorvertex_embeddingILm6EEvPviP3CSRS0_PiS0_S3_S3_S3_i)
        .other          _Z38run_single_step_vectorvertex_embeddingILm6EEvPviP3CSRS0_PiS0_S3_S3_S3_i,@"STO_CUDA_ENTRY STV_DEFAULT"
_Z38run_single_step_vectorvertex_embeddingILm6EEvPviP3CSRS0_PiS0_S3_S3_S3_i:
.text._Z38run_single_step_vectorvertex_embeddingILm6EEvPviP3CSRS0_PiS0_S3_S3_S3_i:
        /* <DEDUP_REMOVED lines=39> */
.L_x_120:
        /* <DEDUP_REMOVED lines=106> */
.L_x_119:
[----:B------:R-:W-:Y:S05]  /*0910*/  BSYNC.RECONVERGENT B3 ;  /* 0x0000000000037941 */ /* 0x000fea0003800200 */
.L_x_118:
        /* <DEDUP_REMOVED lines=57> */
.L_x_122:
[----:B------:R-:W-:Y:S05]  /*0cb0*/  BSYNC.RECONVERGENT B3 ;  /* 0x0000000000037941 */ /* 0x000fea0003800200 */
.L_x_121:
[----:B------:R-:W-:-:S13]  /*0cc0*/  ISETP.EQ.AND P1, PT, R5, R0, PT ;  /* 0x000000000500720c */ /* 0x000fda0003f22270 */
[----:B------:R-:W-:Y:S05]  /*0cd0*/  @!P0 BREAK.RELIABLE P1, B2 ;  /* 0x0000000000028942 */ /* 0x000fea0000800100 */
[----:B------:R-:W-:Y:S05]  /*0ce0*/  @!P0 BRA P1, `(.L_x_115) ;  /* 0x0000000000748947 */ /* 0x000fea0000800000 */
.L_x_117:
[----:B------:R-:W-:Y:S05]  /*0cf0*/  BSYNC.RELIABLE B2 ;  /* 0x0000000000027941 */ /* 0x000fea0003800100 */
.L_x_116:
        /* <DEDUP_REMOVED lines=28> */
.L_x_115:
[----:B------:R-:W-:Y:S05]  /*0ec0*/  BSYNC.RECONVERGENT B1 ;  /* 0x0000000000017941 */ /* 0x000fea0003800200 */
.L_x_114:
[----:B------:R-:W-:-:S13]  /*0ed0*/  ISETP.NE.AND P0, PT, R19, RZ, PT ;  /* 0x000000ff1300720c */ /* 0x000fda0003f05270 */
[----:B------:R-:W-:Y:S05]  /*0ee0*/  @!P0 BRA `(.L_x_113) ;  /* 0x0000000000308947 */ /* 0x000fea0003800000 */
[----:B0-----:R-:W-:-:S07]  /*0ef0*/  HFMA2 R2, -RZ, RZ, 0, 0 ;  /* 0x00000000ff027431 */ /* 0x001fce00000001ff */
.L_x_123:
        /* <DEDUP_REMOVED lines=11> */
.L_x_113:
[----:B------:R-:W-:Y:S05]  /*0fb0*/  BSYNC.RECONVERGENT B0 ;  /* 0x0000000000007941 */ /* 0x000fea0003800200 */
.L_x_112:
        /* <DEDUP_REMOVED lines=8> */
.L_x_166:
        /* <DEDUP_REMOVED lines=20> */
.L_x_126:
        /* <DEDUP_REMOVED lines=16> */
.L_x_125:
[----:B------:R-:W-:Y:S05]  /*1280*/  BSYNC.RECONVERGENT B6 ;  /* 0x0000000000067941 */ /* 0x000fea0003800200 */
.L_x_124:
[----:B------:R-:W0:Y:S02]  /*1290*/  LDC.64 R4, c[0x0][0x390] ;  /* 0x0000e400ff047b82 */ /* 0x000e240000000a00 */
[----:B0-----:R-:W-:-:S05]  /*12a0*/  IMAD.WIDE R4, R2, 0x10, R4 ;  /* 0x0000001002047825 */ /* 0x001fca00078e0204 */
[----:B------:R0:W5:Y:S01]  /*12b0*/  LDG.E R24, desc[UR36][R4.64+0x8] ;  /* 0x0000082404187981 */ /* 0x000162000c1e1900 */
[----:B------:R-:W-:Y:S01]  /*12c0*/  BSSY B11, `(.L_x_127) ;  /* 0x00001970000b7945 */ /* 0x000fe20003800000 */
.L_x_165:
        /* <DEDUP_REMOVED lines=23> */
.L_x_129:
[----:B------:R-:W-:Y:S05]  /*1440*/  BSYNC.RECONVERGENT B6 ;  /* 0x0000000000067941 */ /* 0x000fea0003800200 */
.L_x_128:
        /* <DEDUP_REMOVED lines=18> */
.L_x_144:
        /* <DEDUP_REMOVED lines=22> */
.L_x_139:
        /* <DEDUP_REMOVED lines=16> */
.L_x_138:
[----:B------:R-:W-:Y:S05]  /*17d0*/  BSYNC.RECONVERGENT B6 ;  /* 0x0000000000067941 */ /* 0x000fea0003800200 */
.L_x_137:
[----:B------:R-:W0:Y:S02]  /*17e0*/  LDC.64 R28, c[0x0][0x390] ;  /* 0x0000e400ff1c7b82 */ /* 0x000e240000000a00 */
[----:B0-----:R-:W-:-:S05]  /*17f0*/  IMAD.WIDE R28, R26, 0x10, R28 ;  /* 0x000000101a1c7825 */ /* 0x001fca00078e021c */
[----:B------:R0:W5:Y:S02]  /*1800*/  LDG.E R27, desc[UR36][R28.64+0x8] ;  /* 0x000008241c1b7981 */ /* 0x000164000c1e1900 */
.L_x_143:
        /* <DEDUP_REMOVED lines=22> */
.L_x_141:
[----:B------:R-:W-:Y:S05]  /*1970*/  BSYNC.RECONVERGENT B6 ;  /* 0x0000000000067941 */ /* 0x000fea0003800200 */
.L_x_140:
        /* <DEDUP_REMOVED lines=12> */
.L_x_136:
[----:B-----5:R-:W-:Y:S02]  /*1a40*/  ISETP.GT.AND P1, PT, R26, R25, PT ;  /* 0x000000191a00720c */ /* 0x020fe40003f24270 */
[C---:B------:R-:W-:Y:S02]  /*1a50*/  LOP3.LUT P0, RZ, R32.reuse, 0xff, RZ, 0xc0, !PT ;  /* 0x000000ff20ff7812 */ /* 0x040fe4000780c0ff */
[----:B------:R-:W-:-:S11]  /*1a60*/  PRMT R0, R32, 0x7610, R0 ;  /* 0x0000761020007816 */ /* 0x000fd60000000000 */
[----:B------:R-:W-:Y:S05]  /*1a70*/  @P0 BREAK.RELIABLE P1, B7 ;  /* 0x0000000000070942 */ /* 0x000fea0000800100 */
[----:B------:R-:W-:Y:S05]  /*1a80*/  @P0 BREAK.RELIABLE P1, B8 ;  /* 0x0000000000080942 */ /* 0x000fea0000800100 */
[----:B------:R-:W-:Y:S05]  /*1a90*/  @P0 BRA P1, `(.L_x_132) ;  /* 0x0000001000580947 */ /* 0x000fea0000800000 */
.L_x_142:
[----:B------:R-:W-:Y:S05]  /*1aa0*/  BSYNC.RELIABLE B7 ;  /* 0x0000000000077941 */ /* 0x000fea0003800100 */
.L_x_135:
[----:B------:R-:W-:Y:S01]  /*1ab0*/  VIADD R31, R31, 0x1 ;  /* 0x000000011f1f7836 */ /* 0x000fe20000000000 */
[----:B------:R-:W-:-:S04]  /*1ac0*/  PRMT R32, R0, 0x7610, R32 ;  /* 0x0000761000207816 */ /* 0x000fc80000000020 */
[----:B------:R-:W-:-:S13]  /*1ad0*/  ISETP.NE.AND P0, PT, R31, R33, PT ;  /* 0x000000211f00720c */ /* 0x000fda0003f05270 */
[----:B------:R-:W-:Y:S05]  /*1ae0*/  @P0 BRA `(.L_x_144) ;  /* 0xfffffff800a00947 */ /* 0x000fea000383ffff */
[----:B------:R-:W-:Y:S05]  /*1af0*/  BSYNC.RELIABLE B8 ;  /* 0x0000000000087941 */ /* 0x000fea0003800100 */
.L_x_134:
[----:B------:R-:W-:-:S13]  /*1b00*/  ISETP.NE.AND P0, PT, R19, RZ, PT ;  /* 0x000000ff1300720c */ /* 0x000fda0003f05270 */
[----:B------:R-:W-:Y:S05]  /*1b10*/  @!P0 BRA `(.L_x_133) ;  /* 0x0000000000248947 */ /* 0x000fea0003800000 */
[----:B------:R-:W-:Y:S01]  /*1b20*/  VIMNMX.U32 R4, PT, PT, R19, 0x1, !PT ;  /* 0x0000000113047848 */ /* 0x000fe20007fe0000 */
[----:B------:R-:W-:-:S07]  /*1b30*/  IMAD.MOV.U32 R3, RZ, RZ, RZ ;  /* 0x000000ffff037224 */ /* 0x000fce00078e00ff */
.L_x_145:
[----:B------:R-:W-:-:S06]  /*1b40*/  LEA R0, R3, R16, 0x2 ;  /* 0x0000001003007211 */ /* 0x000fcc00078e10ff */
[----:B------:R-:W2:Y:S02]  /*1b50*/  LDL R0, [R0] ;  /* 0x0000000000007983 */ /* 0x000ea40000100800 */
[----:B--2---:R-:W-:-:S13]  /*1b60*/  ISETP.NE.AND P0, PT, R0, R25, PT ;  /* 0x000000190000720c */ /* 0x004fda0003f05270 */
[----:B------:R-:W-:Y:S05]  /*1b70*/  @!P0 BRA `(.L_x_132) ;  /* 0x0000001000208947 */ /* 0x000fea0003800000 */
[----:B------:R-:W-:-:S05]  /*1b80*/  VIADD R3, R3, 0x1 ;  /* 0x0000000103037836 */ /* 0x000fca0000000000 */
[----:B------:R-:W-:-:S13]  /*1b90*/  ISETP.NE.AND P0, PT, R3, R4, PT ;  /* 0x000000040300720c */ /* 0x000fda0003f05270 */
[----:B------:R-:W-:Y:S05]  /*1ba0*/  @P0 BRA `(.L_x_145) ;  /* 0xfffffffc00e40947 */ /* 0x000fea000383ffff */
.L_x_133:
        /* <DEDUP_REMOVED lines=9> */
.L_x_161:
[----:B------:R-:W-:Y:S01]  /*1c40*/  IMAD R26, R33, 0x4, R16 ;  /* 0x00000004211a7824 */ /* 0x000fe200078e0210 */
[----:B0-----:R-:W0:Y:S05]  /*1c50*/  LDC.64 R28, c[0x0][0x390] ;  /* 0x0000e400ff1c7b82 */ /* 0x001e2a0000000a00 */
[----:B------:R-:W0:Y:S01]  /*1c60*/  LDL R26, [R26] ;  /* 0x000000001a1a7983 */ /* 0x000e220000100800 */
[----:B------:R-:W-:Y:S01]  /*1c70*/  BSSY.RELIABLE B8, `(.L_x_148) ;  /* 0x000005c000087945 */ /* 0x000fe20003800100 */
[----:B------:R-:W-:Y:S01]  /*1c80*/  MOV R32, RZ ;  /* 0x000000ff00207202 */ /* 0x000fe20000000f00 */
[----:B0-----:R-:W-:-:S07]  /*1c90*/  IMAD.WIDE R28, R26, 0x10, R28 ;  /* 0x000000101a1c7825 */ /* 0x001fce00078e021c */
.L_x_160:
        /* <DEDUP_REMOVED lines=9> */
.L_x_152:
[----:B------:R-:W-:-:S04]  /*1d30*/  IADD3 R3, PT, PT, R3, 0x1, RZ ;  /* 0x0000000103037810 */ /* 0x000fc80007ffe0ff */
[----:B------:R-:W-:-:S13]  /*1d40*/  ISETP.NE.AND P0, PT, R3, R19, PT ;  /* 0x000000130300720c */ /* 0x000fda0003f05270 */
[----:B------:R-:W-:Y:S05]  /*1d50*/  @!P0 BRA `(.L_x_150) ;  /* 0x0000000400248947 */ /* 0x000fea0003800000 */
[----:B------:R-:W-:-:S06]  /*1d60*/  IMAD R0, R3, 0x4, R16 ;  /* 0x0000000403007824 */ /* 0x000fcc00078e0210 */
[----:B------:R-:W2:Y:S02]  /*1d70*/  LDL R0, [R0] ;  /* 0x0000000000007983 */ /* 0x000ea40000100800 */
[----:B--2---:R-:W-:-:S13]  /*1d80*/  ISETP.NE.AND P0, PT, R0, R31, PT ;  /* 0x0000001f0000720c */ /* 0x004fda0003f05270 */
[----:B------:R-:W-:Y:S05]  /*1d90*/  @P0 BRA `(.L_x_152) ;  /* 0xfffffffc00e40947 */ /* 0x000fea000383ffff */
.L_x_151:
        /* <DEDUP_REMOVED lines=17> */
.L_x_155:
        /* <DEDUP_REMOVED lines=16> */
.L_x_154:
[----:B------:R-:W-:Y:S05]  /*1fb0*/  BSYNC.RECONVERGENT B6 ;  /* 0x0000000000067941 */ /* 0x000fea0003800200 */
.L_x_153:
[----:B------:R0:W5:Y:S02]  /*1fc0*/  LDG.E R27, desc[UR36][R28.64+0x8] ;  /* 0x000008241c1b7981 */ /* 0x000164000c1e1900 */
.L_x_159:
        /* <DEDUP_REMOVED lines=22> */
.L_x_157:
[----:B------:R-:W-:Y:S05]  /*2130*/  BSYNC.RECONVERGENT B6 ;  /* 0x0000000000067941 */ /* 0x000fea0003800200 */
.L_x_156:
        /* <DEDUP_REMOVED lines=11> */
.L_x_150:
[----:B------:R-:W-:Y:S05]  /*21f0*/  BSYNC.RELIABLE B7 ;  /* 0x0000000000077941 */ /* 0x000fea0003800100 */
.L_x_149:
[----:B------:R-:W-:-:S05]  /*2200*/  VIADD R32, R32, 0x1 ;  /* 0x0000000120207836 */ /* 0x000fca0000000000 */
[----:B------:R-:W-:-:S13]  /*2210*/  ISETP.NE.AND P0, PT, R32, R19, PT ;  /* 0x000000132000720c */ /* 0x000fda0003f05270 */
[----:B------:R-:W-:Y:S05]  /*2220*/  @P0 BRA `(.L_x_160) ;  /* 0xfffffff8009c0947 */ /* 0x000fea000383ffff */
[----:B------:R-:W-:Y:S05]  /*2230*/  BSYNC.RELIABLE B8 ;  /* 0x0000000000087941 */ /* 0x000fea0003800100 */
.L_x_148:
[----:B------:R-:W-:-:S05]  /*2240*/  VIADD R33, R33, 0x1 ;  /* 0x0000000121217836 */ /* 0x000fca0000000000 */
[----:B------:R-:W-:-:S13]  /*2250*/  ISETP.NE.AND P0, PT, R33, R19, PT ;  /* 0x000000132100720c */ /* 0x000fda0003f05270 */
[----:B------:R-:W-:Y:S05]  /*2260*/  @P0 BRA `(.L_x_161) ;  /* 0xfffffff800740947 */ /* 0x000fea000383ffff */
.L_x_147:
        /* <DEDUP_REMOVED lines=30> */
.L_x_162:
        /* <DEDUP_REMOVED lines=100> */
.L_x_158:
[----:B------:R-:W-:Y:S05]  /*2a90*/  BSYNC.RECONVERGENT B9 ;  /* 0x0000000000097941 */ /* 0x000fea0003800200 */
.L_x_146:
        /* <DEDUP_REMOVED lines=19> */
.L_x_164:
[----:B------:R-:W-:Y:S05]  /*2bd0*/  BSYNC.RECONVERGENT B6 ;  /* 0x0000000000067941 */ /* 0x000fea0003800200 */
.L_x_163:
[----:B------:R-:W-:-:S05]  /*2be0*/  IADD3 R19, PT, PT, R19, -0x1, RZ ;  /* 0xffffffff13137810 */ /* 0x000fca0007ffe0ff */
[----:B------:R3:W-:Y:S02]  /*2bf0*/  STL [R1+0x2c], R19 ;  /* 0x00002c1301007387 */ /* 0x0007e40000100800 */
.L_x_132:
[----:B------:R-:W-:Y:S05]  /*2c00*/  BSYNC.RECONVERGENT B10 ;  /* 0x00000000000a7941 */ /* 0x000fea0003800200 */
.L_x_131:
[----:B------:R-:W-:Y:S01]  /*2c10*/  VIADD R24, R24, 0x1 ;  /* 0x0000000118187836 */ /* 0x000fe20000000000 */
[----:B------:R-:W-:Y:S06]  /*2c20*/  BRA `(.L_x_165) ;  /* 0xffffffe400a87947 */ /* 0x000fec000383ffff */
.L_x_130:
[----:B------:R-:W-:Y:S05]  /*2c30*/  BSYNC B11 ;  /* 0x00000000000b7941 */ /* 0x000fea0003800000 */
.L_x_127:
[----:B------:R-:W-:-:S04]  /*2c40*/  IADD3 R22, PT, PT, R22, 0x1, RZ ;  /* 0x0000000116167810 */ /* 0x000fc80007ffe0ff */
[----:B------:R-:W-:-:S13]  /*2c50*/  ISETP.GT.U32.AND P0, PT, R19, R22, PT ;  /* 0x000000161300720c */ /* 0x000fda0003f04070 */
[----:B------:R-:W-:Y:S05]  /*2c60*/  @P0 BRA `(.L_x_166) ;  /* 0xffffffe000f40947 */ /* 0x000fea000383ffff */
[----:B------:R-:W-:Y:S05]  /*2c70*/  EXIT ;  /* 0x000000000000794d */ /* 0x000fea0003800000 */
.L_x_167:
        /* <DEDUP_REMOVED lines=16> */
.L_x_484:


//--------------------- .text._Z38run_single_step_vectorvertex_embeddingILm5EEvPviP3CSRS0_PiS0_S3_S3_S3_i --------------------------
	.section	.text._Z38run_single_step_vectorvertex_embeddingILm5EEvPviP3CSRS0_PiS0_S3_S3_S3_i,"ax",@progbits
	.align	128
        .global         _Z38run_single_step_vectorvertex_embeddingILm5EEvPviP3CSRS0_PiS0_S3_S3_S3_i
        .type           _Z38run_single_step_vectorvertex_embeddingILm5EEvPviP3CSRS0_PiS0_S3_S3_S3_i,@function
        .size           _Z38run_single_step_vectorvertex_embeddingILm5EEvPviP3CSRS0_PiS0_S3_S3_S3_i,(.L_x_485 - _Z38run_single_step_vectorvertex_embeddingILm5EEvPviP3CSRS0_PiS0_S3_S3_S3_i)
        .other          _Z38run_single_step_vectorvertex_embeddingILm5EEvPviP3CSRS0_PiS0_S3_S3_S3_i,@"STO_CUDA_ENTRY STV_DEFAULT"
_Z38run_single_step_vectorvertex_embeddingILm5EEvPviP3CSRS0_PiS0_S3_S3_S3_i:
.text._Z38run_single_step_vectorvertex_embeddingILm5EEvPviP3CSRS0_PiS0_S3_S3_S3_i:
        /* <DEDUP_REMOVED lines=39> */
.L_x_176:
        /* <DEDUP_REMOVED lines=106> */
.L_x_175:
[----:B------:R-:W-:Y:S05]  /*0910*/  BSYNC.RECONVERGENT B3 ;  /* 0x0000000000037941 */ /* 0x000fea0003800200 */
.L_x_174:
        /* <DEDUP_REMOVED lines=57> */
.L_x_178:
[----:B------:R-:W-:Y:S05]  /*0cb0*/  BSYNC.RECONVERGENT B3 ;  /* 0x0000000000037941 */ /* 0x000fea0003800200 */
.L_x_177:
[----:B------:R-:W-:-:S13]  /*0cc0*/  ISETP.EQ.AND P1, PT, R5, R0, PT ;  /* 0x000000000500720c */ /* 0x000fda0003f22270 */
[----:B------:R-:W-:Y:S05]  /*0cd0*/  @!P0 BREAK.RELIABLE P1, B2 ;  /* 0x0000000000028942 */ /* 0x000fea0000800100 */
[----:B------:R-:W-:Y:S05]  /*0ce0*/  @!P0 BRA P1, `(.L_x_171) ;  /* 0x0000000000748947 */ /* 0x000fea0000800000 */
.L_x_173:
[----:B------:R-:W-:Y:S05]  /*0cf0*/  BSYNC.RELIABLE B2 ;  /* 0x0000000000027941 */ /* 0x000fea0003800100 */
.L_x_172:
        /* <DEDUP_REMOVED lines=28> */
.L_x_171:
[----:B------:R-:W-:Y:S05]  /*0ec0*/  BSYNC.RECONVERGENT B1 ;  /* 0x0000000000017941 */ /* 0x000fea0003800200 */
.L_x_170:
[----:B------:R-:W-:-:S13]  /*0ed0*/  ISETP.NE.AND P0, PT, R17, RZ, PT ;  /* 0x000000ff1100720c */ /* 0x000fda0003f05270 */
[----:B------:R-:W-:Y:S05]  /*0ee0*/  @!P0 BRA `(.L_x_169) ;  /* 0x0000000000308947 */ /* 0x000fea0003800000 */
[----:B0-----:R-:W-:-:S07]  /*0ef0*/  HFMA2 R2, -RZ, RZ, 0, 0 ;  /* 0x00000000ff027431 */ /* 0x001fce00000001ff */
.L_x_179:
        /* <DEDUP_REMOVED lines=11> */
.L_x_169:
[----:B------:R-:W-:Y:S05]  /*0fb0*/  BSYNC.RECONVERGENT B0 ;  /* 0x0000000000007941 */ /* 0x000fea0003800200 */
.L_x_168:
        /* <DEDUP_REMOVED lines=8> */
.L_x_222:
        /* <DEDUP_REMOVED lines=20> */
.L_x_182:
        /* <DEDUP_REMOVED lines=16> */
.L_x_181:
[----:B------:R-:W-:Y:S05]  /*1280*/  BSYNC.RECONVERGENT B6 ;  /* 0x0000000000067941 */ /* 0x000fea0003800200 */
.L_x_180:
[----:B------:R-:W0:Y:S02]  /*1290*/  LDC.64 R16, c[0x0][0x390] ;  /* 0x0000e400ff107b82 */ /* 0x000e240000000a00 */
[----:B0-----:R-:W-:-:S05]  /*12a0*/  IMAD.WIDE R16, R2, 0x10, R16 ;  /* 0x0000001002107825 */ /* 0x001fca00078e0210 */
[----:B------:R0:W5:Y:S01]  /*12b0*/  LDG.E R28, desc[UR36][R16.64+0x8] ;  /* 0x00000824101c7981 */ /* 0x000162000c1e1900 */
[----:B------:R-:W-:Y:S01]  /*12c0*/  BSSY B11, `(.L_x_183) ;  /* 0x00001890000b7945 */ /* 0x000fe20003800000 */
.L_x_221:
        /* <DEDUP_REMOVED lines=23> */
.L_x_185:
[----:B------:R-:W-:Y:S05]  /*1440*/  BSYNC.RECONVERGENT B6 ;  /* 0x0000000000067941 */ /* 0x000fea0003800200 */
.L_x_184:
        /* <DEDUP_REMOVED lines=16> */
.L_x_200:
        /* <DEDUP_REMOVED lines=22> */
.L_x_195:
        /* <DEDUP_REMOVED lines=16> */
.L_x_194:
[----:B------:R-:W-:Y:S05]  /*17b0*/  BSYNC.RECONVERGENT B6 ;  /* 0x0000000000067941 */ /* 0x000fea0003800200 */
.L_x_193:
[----:B------:R-:W1:Y:S02]  /*17c0*/  LDC.64 R34, c[0x0][0x390] ;  /* 0x0000e400ff227b82 */ /* 0x000e640000000a00 */
[----:B-1----:R-:W-:-:S05]  /*17d0*/  IMAD.WIDE R34, R24, 0x10, R34 ;  /* 0x0000001018227825 */ /* 0x002fca00078e0222 */
[----:B------:R1:W5:Y:S02]  /*17e0*/  LDG.E R25, desc[UR36][R34.64+0x8] ;  /* 0x0000082422197981 */ /* 0x000364000c1e1900 */
.L_x_199:
        /* <DEDUP_REMOVED lines=22> */
.L_x_197:
[----:B------:R-:W-:Y:S05]  /*1950*/  BSYNC.RECONVERGENT B6 ;  /* 0x0000000000067941 */ /* 0x000fea0003800200 */
.L_x_196:
        /* <DEDUP_REMOVED lines=12> */
.L_x_192:
[----:B-----5:R-:W-:Y:S02]  /*1a20*/  ISETP.GT.AND P1, PT, R24, R29, PT ;  /* 0x0000001d1800720c */ /* 0x020fe40003f24270 */
[C---:B------:R-:W-:Y:S02]  /*1a30*/  LOP3.LUT P0, RZ, R31.reuse, 0xff, RZ, 0xc0, !PT ;  /* 0x000000ff1fff7812 */ /* 0x040fe4000780c0ff */
[----:B------:R-:W-:-:S11]  /*1a40*/  PRMT R0, R31, 0x7610, R0 ;  /* 0x000076101f007816 */ /* 0x000fd60000000000 */
[----:B------:R-:W-:Y:S05]  /*1a50*/  @P0 BREAK.RELIABLE P1, B7 ;  /* 0x0000000000070942 */ /* 0x000fea0000800100 */
[----:B------:R-:W-:Y:S05]  /*1a60*/  @P0 BREAK.RELIABLE P1, B8 ;  /* 0x0000000000080942 */ /* 0x000fea0000800100 */
[----:B------:R-:W-:Y:S05]  /*1a70*/  @P0 BRA P1, `(.L_x_188) ;  /* 0x0000001000280947 */ /* 0x000fea0000800000 */
.L_x_198:
[----:B------:R-:W-:Y:S05]  /*1a80*/  BSYNC.RELIABLE B7 ;  /* 0x0000000000077941 */ /* 0x000fea0003800100 */
.L_x_191:
[----:B------:R-:W-:Y:S01]  /*1a90*/  VIADD R23, R23, 0x1 ;  /* 0x0000000117177836 */ /* 0x000fe20000000000 */
[----:B------:R-:W-:-:S04]  /*1aa0*/  PRMT R31, R0, 0x7610, R31 ;  /* 0x00007610001f7816 */ /* 0x000fc8000000001f */
[----:B------:R-:W-:-:S13]  /*1ab0*/  ISETP.NE.AND P0, PT, R23, R32, PT ;  /* 0x000000201700720c */ /* 0x000fda0003f05270 */
[----:B------:R-:W-:Y:S05]  /*1ac0*/  @P0 BRA `(.L_x_200) ;  /* 0xfffffff800a00947 */ /* 0x000fea000383ffff */
[----:B------:R-:W-:Y:S05]  /*1ad0*/  BSYNC.RELIABLE B8 ;  /* 0x0000000000087941 */ /* 0x000fea0003800100 */
.L_x_190:
[----:B------:R-:W-:-:S13]  /*1ae0*/  ISETP.NE.AND P0, PT, R30, RZ, PT ;  /* 0x000000ff1e00720c */ /* 0x000fda0003f05270 */
[----:B------:R-:W-:Y:S05]  /*1af0*/  @!P0 BRA `(.L_x_189) ;  /* 0x0000000000248947 */ /* 0x000fea0003800000 */
[----:B------:R-:W-:Y:S01]  /*1b00*/  VIMNMX.U32 R4, PT, PT, R30, 0x1, !PT ;  /* 0x000000011e047848 */ /* 0x000fe20007fe0000 */
[----:B------:R-:W-:-:S07]  /*1b10*/  IMAD.MOV.U32 R3, RZ, RZ, RZ ;  /* 0x000000ffff037224 */ /* 0x000fce00078e00ff */
.L_x_201:
[----:B------:R-:W-:-:S06]  /*1b20*/  LEA R0, R3, R18, 0x2 ;  /* 0x0000001203007211 */ /* 0x000fcc00078e10ff */
[----:B------:R-:W2:Y:S02]  /*1b30*/  LDL R0, [R0] ;  /* 0x0000000000007983 */ /* 0x000ea40000100800 */
[----:B--2---:R-:W-:-:S13]  /*1b40*/  ISETP.NE.AND P0, PT, R0, R29, PT ;  /* 0x0000001d0000720c */ /* 0x004fda0003f05270 */
[----:B------:R-:W-:Y:S05]  /*1b50*/  @!P0 BRA `(.L_x_188) ;  /* 0x0000000c00f08947 */ /* 0x000fea0003800000 */
[----:B------:R-:W-:-:S05]  /*1b60*/  VIADD R3, R3, 0x1 ;  /* 0x0000000103037836 */ /* 0x000fca0000000000 */
[----:B------:R-:W-:-:S13]  /*1b70*/  ISETP.NE.AND P0, PT, R3, R4, PT ;  /* 0x000000040300720c */ /* 0x000fda0003f05270 */
[----:B------:R-:W-:Y:S05]  /*1b80*/  @P0 BRA `(.L_x_201) ;  /* 0xfffffffc00e40947 */ /* 0x000fea000383ffff */
.L_x_189:
        /* <DEDUP_REMOVED lines=9> */
.L_x_217:
[----:B------:R-:W-:Y:S01]  /*1c20*/  IMAD R24, R31, 0x4, R18 ;  /* 0x000000041f187824 */ /* 0x000fe200078e0212 */
[----:B-1----:R-:W1:Y:S05]  /*1c30*/  LDC.64 R34, c[0x0][0x390] ;  /* 0x0000e400ff227b82 */ /* 0x002e6a0000000a00 */
[----:B------:R-:W1:Y:S01]  /*1c40*/  LDL R24, [R24] ;  /* 0x0000000018187983 */ /* 0x000e620000100800 */
[----:B------:R-:W-:Y:S01]  /*1c50*/  BSSY.RELIABLE B8, `(.L_x_204) ;  /* 0x000005c000087945 */ /* 0x000fe20003800100 */
[----:B------:R-:W-:Y:S01]  /*1c60*/  MOV R30, RZ ;  /* 0x000000ff001e7202 */ /* 0x000fe20000000f00 */
[----:B-1----:R-:W-:-:S07]  /*1c70*/  IMAD.WIDE R34, R24, 0x10, R34 ;  /* 0x0000001018227825 */ /* 0x002fce00078e0222 */
.L_x_216:
        /* <DEDUP_REMOVED lines=9> */
.L_x_208:
[----:B------:R-:W-:-:S04]  /*1d10*/  IADD3 R3, PT, PT, R3, 0x1, RZ ;  /* 0x0000000103037810 */ /* 0x000fc80007ffe0ff */
[----:B------:R-:W-:-:S13]  /*1d20*/  ISETP.NE.AND P0, PT, R3, R23, PT ;  /* 0x000000170300720c */ /* 0x000fda0003f05270 */
[----:B------:R-:W-:Y:S05]  /*1d30*/  @!P0 BRA `(.L_x_206) ;  /* 0x0000000400248947 */ /* 0x000fea0003800000 */
[----:B------:R-:W-:-:S06]  /*1d40*/  IMAD R0, R3, 0x4, R18 ;  /* 0x0000000403007824 */ /* 0x000fcc00078e0212 */
[----:B------:R-:W2:Y:S02]  /*1d50*/  LDL R0, [R0] ;  /* 0x0000000000007983 */ /* 0x000ea40000100800 */
[----:B--2---:R-:W-:-:S13]  /*1d60*/  ISETP.NE.AND P0, PT, R0, R33, PT ;  /* 0x000000210000720c */ /* 0x004fda0003f05270 */
[----:B------:R-:W-:Y:S05]  /*1d70*/  @P0 BRA `(.L_x_208) ;  /* 0xfffffffc00e40947 */ /* 0x000fea000383ffff */
.L_x_207:
        /* <DEDUP_REMOVED lines=17> */
.L_x_211:
        /* <DEDUP_REMOVED lines=16> */
.L_x_210:
[----:B------:R-:W-:Y:S05]  /*1f90*/  BSYNC.RECONVERGENT B6 ;  /* 0x0000000000067941 */ /* 0x000fea0003800200 */
.L_x_209:
[----:B------:R1:W5:Y:S02]  /*1fa0*/  LDG.E R25, desc[UR36][R34.64+0x8] ;  /* 0x0000082422197981 */ /* 0x000364000c1e1900 */
.L_x_215:
        /* <DEDUP_REMOVED lines=22> */
.L_x_213:
[----:B------:R-:W-:Y:S05]  /*2110*/  BSYNC.RECONVERGENT B6 ;  /* 0x0000000000067941 */ /* 0x000fea0003800200 */
.L_x_212:
        /* <DEDUP_REMOVED lines=11> */
.L_x_206:
[----:B------:R-:W-:Y:S05]  /*21d0*/  BSYNC.RELIABLE B7 ;  /* 0x0000000000077941 */ /* 0x000fea0003800100 */
.L_x_205:
[----:B------:R-:W-:-:S05]  /*21e0*/  VIADD R30, R30, 0x1 ;  /* 0x000000011e1e7836 */ /* 0x000fca0000000000 */
[----:B------:R-:W-:-:S13]  /*21f0*/  ISETP.NE.AND P0, PT, R30, R23, PT ;  /* 0x000000171e00720c */ /* 0x000fda0003f05270 */
[----:B------:R-:W-:Y:S05]  /*2200*/  @P0 BRA `(.L_x_216) ;  /* 0xfffffff8009c0947 */ /* 0x000fea000383ffff */
[----:B------:R-:W-:Y:S05]  /*2210*/  BSYNC.RELIABLE B8 ;  /* 0x0000000000087941 */ /* 0x000fea0003800100 */
.L_x_204:
[----:B------:R-:W-:-:S05]  /*2220*/  VIADD R31, R31, 0x1 ;  /* 0x000000011f1f7836 */ /* 0x000fca0000000000 */
[----:B------:R-:W-:-:S13]  /*2230*/  ISETP.NE.AND P0, PT, R31, R23, PT ;  /* 0x000000171f00720c */ /* 0x000fda0003f05270 */
[----:B------:R-:W-:Y:S05]  /*2240*/  @P0 BRA `(.L_x_217) ;  /* 0xfffffff800740947 */ /* 0x000fea000383ffff */
.L_x_203:
        /* <DEDUP_REMOVED lines=30> */
.L_x_218:
[----:B------:R-:W2:Y:S01]  /*2430*/  LDL.U8 R37, [R1+0x8] ;  /* 0x0000080001257983 */ /* 0x000ea20000100000 */
[----:B------:R-:W0:Y:S03]  /*2440*/  LDC.64 R42, c[0x0][0x398] ;  /* 0x0000e600ff2a7b82 */ /* 0x000e260000000a00 */
[----:B------:R-:W3:Y:S04]  /*2450*/  LDL.U8 R36, [R1+0x9] ;  /* 0x0000090001247983 */ /* 0x000ee80000100000 */
[----:B-1----:R-:W4:Y:S04]  /*2460*/  LDL.U8 R35, [R1+0xa] ;  /* 0x00000a0001237983 */ /* 0x002f280000100000 */
        /* <DEDUP_REMOVED lines=84> */
.L_x_214:
[----:B------:R-:W-:Y:S05]  /*29b0*/  BSYNC.RECONVERGENT B9 ;  /* 0x0000000000097941 */ /* 0x000fea0003800200 */
.L_x_202:
        /* <DEDUP_REMOVED lines=19> */
.L_x_220:
[----:B------:R-:W-:Y:S05]  /*2af0*/  BSYNC.RECONVERGENT B6 ;  /* 0x0000000000067941 */ /* 0x000fea0003800200 */
.L_x_219:
[----:B--2---:R-:W-:-:S05]  /*2b00*/  IADD3 R30, PT, PT, R23, -0x1, RZ ;  /* 0xffffffff171e7810 */ /* 0x004fca0007ffe0ff */
[----:B------:R2:W-:Y:S02]  /*2b10*/  STL [R1+0x20], R30 ;  /* 0x0000201e01007387 */ /* 0x0005e40000100800 */
.L_x_188:
[----:B------:R-:W-:Y:S05]  /*2b20*/  BSYNC.RECONVERGENT B10 ;  /* 0x00000000000a7941 */ /* 0x000fea0003800200 */
.L_x_187:
[----:B------:R-:W-:Y:S01]  /*2b30*/  VIADD R28, R28, 0x1 ;  /* 0x000000011c1c7836 */ /* 0x000fe20000000000 */
[----:B------:R-:W-:Y:S06]  /*2b40*/  BRA `(.L_x_221) ;  /* 0xffffffe400e07947 */ /* 0x000fec000383ffff */
.L_x_186:
[----:B------:R-:W-:Y:S05]  /*2b50*/  BSYNC B11 ;  /* 0x00000000000b7941 */ /* 0x000fea0003800000 */
.L_x_183:
[----:B------:R-:W-:-:S04]  /*2b60*/  IADD3 R27, PT, PT, R27, 0x1, RZ ;  /* 0x000000011b1b7810 */ /* 0x000fc80007ffe0ff */
[----:B------:R-:W-:-:S13]  /*2b70*/  ISETP.GT.U32.AND P0, PT, R30, R27, PT ;  /* 0x0000001b1e00720c */ /* 0x000fda0003f04070 */
[----:B------:R-:W-:Y:S05]  /*2b80*/  @P0 BRA `(.L_x_222) ;  /* 0xffffffe4002c0947 */ /* 0x000fea000383ffff */
[----:B------:R-:W-:Y:S05]  /*2b90*/  EXIT ;  /* 0x000000000000794d */ /* 0x000fea0003800000 */
.L_x_223:
        /* <DEDUP_REMOVED lines=14> */
.L_x_485:


//--------------------- .text._Z38run_single_step_vectorvertex_embeddingILm4EEvPviP3CSRS0_PiS0_S3_S3_S3_i --------------------------
	.section	.text._Z38run_single_step_vectorvertex_embeddingILm4EEvPviP3CSRS0_PiS0_S3_S3_S3_i,"ax",@progbits
	.align	128
        .global         _Z38run_single_step_vectorvertex_embeddingILm4EEvPviP3CSRS0_PiS0_S3_S3_S3_i
        .type           _Z38run_single_step_vectorvertex_embeddingILm4EEvPviP3CSRS0_PiS0_S3_S3_S3_i,@function
        .size           _Z38run_single_step_vectorvertex_embeddingILm4EEvPviP3CSRS0_PiS0_S3_S3_S3_i,(.L_x_486 - _Z38run_single_step_vectorvertex_embeddingILm4EEvPviP3CSRS0_PiS0_S3_S3_S3_i)
        .other          _Z38run_single_step_vectorvertex_embeddingILm4EEvPviP3CSRS0_PiS0_S3_S3_S3_i,@"STO_CUDA_ENTRY STV_DEFAULT"
_Z38run_single_step_vectorvertex_embeddingILm4EEvPviP3CSRS0_PiS0_S3_S3_S3_i:
.text._Z38run_single_step_vectorvertex_embeddingILm4EEvPviP3CSRS0_PiS0_S3_S3_S3_i:
        /* <DEDUP_REMOVED lines=39> */
.L_x_232:
        /* <DEDUP_REMOVED lines=106> */
.L_x_231:
[----:B------:R-:W-:Y:S05]  /*0910*/  BSYNC.RECONVERGENT B3 ;  /* 0x0000000000037941 */ /* 0x000fea0003800200 */
.L_x_230:
        /* <DEDUP_REMOVED lines=57> */
.L_x_234:
[----:B------:R-:W-:Y:S05]  /*0cb0*/  BSYNC.RECONVERGENT B3 ;  /* 0x0000000000037941 */ /* 0x000fea0003800200 */
.L_x_233:
[----:B------:R-:W-:-:S13]  /*0cc0*/  ISETP.EQ.AND P1, PT, R5, R0, PT ;  /* 0x000000000500720c */ /* 0x000fda0003f22270 */
[----:B------:R-:W-:Y:S05]  /*0cd0*/  @!P0 BREAK.RELIABLE P1, B2 ;  /* 0x0000000000028942 */ /* 0x000fea0000800100 */
[----:B------:R-:W-:Y:S05]  /*0ce0*/  @!P0 BRA P1, `(.L_x_227) ;  /* 0x0000000000748947 */ /* 0x000fea0000800000 */
.L_x_229:
[----:B------:R-:W-:Y:S05]  /*0cf0*/  BSYNC.RELIABLE B2 ;  /* 0x0000000000027941 */ /* 0x000fea0003800100 */
.L_x_228:
        /* <DEDUP_REMOVED lines=28> */
.L_x_227:
[----:B------:R-:W-:Y:S05]  /*0ec0*/  BSYNC.RECONVERGENT B1 ;  /* 0x0000000000017941 */ /* 0x000fea0003800200 */
.L_x_226:
[----:B------:R-:W-:-:S13]  /*0ed0*/  ISETP.NE.AND P0, PT, R17, RZ, PT ;  /* 0x000000ff1100720c */ /* 0x000fda0003f05270 */
[----:B------:R-:W-:Y:S05]  /*0ee0*/  @!P0 BRA `(.L_x_225) ;  /* 0x0000000000308947 */ /* 0x000fea0003800000 */
[----:B0-----:R-:W-:-:S07]  /*0ef0*/  HFMA2 R2, -RZ, RZ, 0, 0 ;  /* 0x00000000ff027431 */ /* 0x001fce00000001ff */
.L_x_235:
        /* <DEDUP_REMOVED lines=11> */
.L_x_225:
[----:B------:R-:W-:Y:S05]  /*0fb0*/  BSYNC.RECONVERGENT B0 ;  /* 0x0000000000007941 */ /* 0x000fea0003800200 */
.L_x_224:
        /* <DEDUP_REMOVED lines=8> */
.L_x_278:
        /* <DEDUP_REMOVED lines=20> */
.L_x_238:
        /* <DEDUP_REMOVED lines=16> */
.L_x_237:
[----:B------:R-:W-:Y:S05]  /*1280*/  BSYNC.RECONVERGENT B6 ;  /* 0x0000000000067941 */ /* 0x000fea0003800200 */
.L_x_236:
[----:B------:R-:W0:Y:S02]  /*1290*/  LDC.64 R16, c[0x0][0x390] ;  /* 0x0000e400ff107b82 */ /* 0x000e240000000a00 */
[----:B0-----:R-:W-:-:S05]  /*12a0*/  IMAD.WIDE R16, R2, 0x10, R16 ;  /* 0x0000001002107825 */ /* 0x001fca00078e0210 */
[----:B------:R0:W5:Y:S01]  /*12b0*/  LDG.E R28, desc[UR36][R16.64+0x8] ;  /* 0x00000824101c7981 */ /* 0x000162000c1e1900 */
[----:B------:R-:W-:Y:S01]  /*12c0*/  BSSY B11, `(.L_x_239) ;  /* 0x000017d0000b7945 */ /* 0x000fe20003800000 */
.L_x_277:
        /* <DEDUP_REMOVED lines=23> */
.L_x_241:
[----:B------:R-:W-:Y:S05]  /*1440*/  BSYNC.RECONVERGENT B6 ;  /* 0x0000000000067941 */ /* 0x000fea0003800200 */
.L_x_240:
        /* <DEDUP_REMOVED lines=16> */
.L_x_256:
        /* <DEDUP_REMOVED lines=22> */
.L_x_251:
        /* <DEDUP_REMOVED lines=16> */
.L_x_250:
[----:B------:R-:W-:Y:S05]  /*17b0*/  BSYNC.RECONVERGENT B6 ;  /* 0x0000000000067941 */ /* 0x000fea0003800200 */
.L_x_249:
[----:B------:R-:W1:Y:S02]  /*17c0*/  LDC.64 R34, c[0x0][0x390] ;  /* 0x0000e400ff227b82 */ /* 0x000e640000000a00 */
[----:B-1----:R-:W-:-:S05]  /*17d0*/  IMAD.WIDE R34, R24, 0x10, R34 ;  /* 0x0000001018227825 */ /* 0x002fca00078e0222 */
[----:B------:R1:W5:Y:S02]  /*17e0*/  LDG.E R25, desc[UR36][R34.64+0x8] ;  /* 0x0000082422197981 */ /* 0x000364000c1e1900 */
.L_x_255:
        /* <DEDUP_REMOVED lines=22> */
.L_x_253:
[----:B------:R-:W-:Y:S05]  /*1950*/  BSYNC.RECONVERGENT B6 ;  /* 0x0000000000067941 */ /* 0x000fea0003800200 */
.L_x_252:
        /* <DEDUP_REMOVED lines=12> */
.L_x_248:
[----:B-----5:R-:W-:Y:S02]  /*1a20*/  ISETP.GT.AND P1, PT, R24, R29, PT ;  /* 0x0000001d1800720c */ /* 0x020fe40003f24270 */
[C---:B------:R-:W-:Y:S02]  /*1a30*/  LOP3.LUT P0, RZ, R31.reuse, 0xff, RZ, 0xc0, !PT ;  /* 0x000000ff1fff7812 */ /* 0x040fe4000780c0ff */
[----:B------:R-:W-:-:S11]  /*1a40*/  PRMT R0, R31, 0x7610, R0 ;  /* 0x000076101f007816 */ /* 0x000fd60000000000 */
[----:B------:R-:W-:Y:S05]  /*1a50*/  @P0 BREAK.RELIABLE P1, B7 ;  /* 0x0000000000070942 */ /* 0x000fea0000800100 */
[----:B------:R-:W-:Y:S05]  /*1a60*/  @P0 BREAK.RELIABLE P1, B8 ;  /* 0x0000000000080942 */ /* 0x000fea0000800100 */
[----:B------:R-:W-:Y:S05]  /*1a70*/  @P0 BRA P1, `(.L_x_244) ;  /* 0x0000000c00f80947 */ /* 0x000fea0000800000 */
.L_x_254:
[----:B------:R-:W-:Y:S05]  /*1a80*/  BSYNC.RELIABLE B7 ;  /* 0x0000000000077941 */ /* 0x000fea0003800100 */
.L_x_247:
[----:B------:R-:W-:Y:S01]  /*1a90*/  VIADD R23, R23, 0x1 ;  /* 0x0000000117177836 */ /* 0x000fe20000000000 */
[----:B------:R-:W-:-:S04]  /*1aa0*/  PRMT R31, R0, 0x7610, R31 ;  /* 0x00007610001f7816 */ /* 0x000fc8000000001f */
[----:B------:R-:W-:-:S13]  /*1ab0*/  ISETP.NE.AND P0, PT, R23, R32, PT ;  /* 0x000000201700720c */ /* 0x000fda0003f05270 */
[----:B------:R-:W-:Y:S05]  /*1ac0*/  @P0 BRA `(.L_x_256) ;  /* 0xfffffff800a00947 */ /* 0x000fea000383ffff */
[----:B------:R-:W-:Y:S05]  /*1ad0*/  BSYNC.RELIABLE B8 ;  /* 0x0000000000087941 */ /* 0x000fea0003800100 */
.L_x_246:
[----:B------:R-:W-:-:S13]  /*1ae0*/  ISETP.NE.AND P0, PT, R30, RZ, PT ;  /* 0x000000ff1e00720c */ /* 0x000fda0003f05270 */
[----:B------:R-:W-:Y:S05]  /*1af0*/  @!P0 BRA `(.L_x_245) ;  /* 0x0000000000248947 */ /* 0x000fea0003800000 */
[----:B------:R-:W-:Y:S01]  /*1b00*/  VIMNMX.U32 R4, PT, PT, R30, 0x1, !PT ;  /* 0x000000011e047848 */ /* 0x000fe20007fe0000 */
[----:B------:R-:W-:-:S07]  /*1b10*/  IMAD.MOV.U32 R3, RZ, RZ, RZ ;  /* 0x000000ffff037224 */ /* 0x000fce00078e00ff */
.L_x_257:
[----:B------:R-:W-:-:S06]  /*1b20*/  LEA R0, R3, R18, 0x2 ;  /* 0x0000001203007211 */ /* 0x000fcc00078e10ff */
[----:B------:R-:W2:Y:S02]  /*1b30*/  LDL R0, [R0] ;  /* 0x0000000000007983 */ /* 0x000ea40000100800 */
[----:B--2---:R-:W-:-:S13]  /*1b40*/  ISETP.NE.AND P0, PT, R0, R29, PT ;  /* 0x0000001d0000720c */ /* 0x004fda0003f05270 */
[----:B------:R-:W-:Y:S05]  /*1b50*/  @!P0 BRA `(.L_x_244) ;  /* 0x0000000c00c08947 */ /* 0x000fea0003800000 */
[----:B------:R-:W-:-:S05]  /*1b60*/  VIADD R3, R3, 0x1 ;  /* 0x0000000103037836 */ /* 0x000fca0000000000 */
[----:B------:R-:W-:-:S13]  /*1b70*/  ISETP.NE.AND P0, PT, R3, R4, PT ;  /* 0x000000040300720c */ /* 0x000fda0003f05270 */
[----:B------:R-:W-:Y:S05]  /*1b80*/  @P0 BRA `(.L_x_257) ;  /* 0xfffffffc00e40947 */ /* 0x000fea000383ffff */
.L_x_245:
        /* <DEDUP_REMOVED lines=9> */
.L_x_273:
[----:B------:R-:W-:Y:S01]  /*1c20*/  IMAD R24, R31, 0x4, R18 ;  /* 0x000000041f187824 */ /* 0x000fe200078e0212 */
[----:B-1----:R-:W1:Y:S05]  /*1c30*/  LDC.64 R34, c[0x0][0x390] ;  /* 0x0000e400ff227b82 */ /* 0x002e6a0000000a00 */
[----:B------:R-:W1:Y:S01]  /*1c40*/  LDL R24, [R24] ;  /* 0x0000000018187983 */ /* 0x000e620000100800 */
[----:B------:R-:W-:Y:S01]  /*1c50*/  BSSY.RELIABLE B8, `(.L_x_260) ;  /* 0x000005c000087945 */ /* 0x000fe20003800100 */
[----:B------:R-:W-:Y:S01]  /*1c60*/  MOV R30, RZ ;  /* 0x000000ff001e7202 */ /* 0x000fe20000000f00 */
[----:B-1----:R-:W-:-:S07]  /*1c70*/  IMAD.WIDE R34, R24, 0x10, R34 ;  /* 0x0000001018227825 */ /* 0x002fce00078e0222 */
.L_x_272:
        /* <DEDUP_REMOVED lines=9> */
.L_x_264:
[----:B------:R-:W-:-:S04]  /*1d10*/  IADD3 R3, PT, PT, R3, 0x1, RZ ;  /* 0x0000000103037810 */ /* 0x000fc80007ffe0ff */
[----:B------:R-:W-:-:S13]  /*1d20*/  ISETP.NE.AND P0, PT, R3, R23, PT ;  /* 0x000000170300720c */ /* 0x000fda0003f05270 */
[----:B------:R-:W-:Y:S05]  /*1d30*/  @!P0 BRA `(.L_x_262) ;  /* 0x0000000400248947 */ /* 0x000fea0003800000 */
[----:B------:R-:W-:-:S06]  /*1d40*/  IMAD R0, R3, 0x4, R18 ;  /* 0x0000000403007824 */ /* 0x000fcc00078e0212 */
[----:B------:R-:W2:Y:S02]  /*1d50*/  LDL R0, [R0] ;  /* 0x0000000000007983 */ /* 0x000ea40000100800 */
[----:B--2---:R-:W-:-:S13]  /*1d60*/  ISETP.NE.AND P0, PT, R0, R33, PT ;  /* 0x000000210000720c */ /* 0x004fda0003f05270 */
[----:B------:R-:W-:Y:S05]  /*1d70*/  @P0 BRA `(.L_x_264) ;  /* 0xfffffffc00e40947 */ /* 0x000fea000383ffff */
.L_x_263:
        /* <DEDUP_REMOVED lines=17> */
.L_x_267:
        /* <DEDUP_REMOVED lines=16> */
.L_x_266:
[----:B------:R-:W-:Y:S05]  /*1f90*/  BSYNC.RECONVERGENT B6 ;  /* 0x0000000000067941 */ /* 0x000fea0003800200 */
.L_x_265:
[----:B------:R1:W5:Y:S02]  /*1fa0*/  LDG.E R25, desc[UR36][R34.64+0x8] ;  /* 0x0000082422197981 */ /* 0x000364000c1e1900 */
.L_x_271:
        /* <DEDUP_REMOVED lines=22> */
.L_x_269:
[----:B------:R-:W-:Y:S05]  /*2110*/  BSYNC.RECONVERGENT B6 ;  /* 0x0000000000067941 */ /* 0x000fea0003800200 */
.L_x_268:
        /* <DEDUP_REMOVED lines=11> */
.L_x_262:
[----:B------:R-:W-:Y:S05]  /*21d0*/  BSYNC.RELIABLE B7 ;  /* 0x0000000000077941 */ /* 0x000fea0003800100 */
.L_x_261:
[----:B------:R-:W-:-:S05]  /*21e0*/  VIADD R30, R30, 0x1 ;  /* 0x000000011e1e7836 */ /* 0x000fca0000000000 */
[----:B------:R-:W-:-:S13]  /*21f0*/  ISETP.NE.AND P0, PT, R30, R23, PT ;  /* 0x000000171e00720c */ /* 0x000fda0003f05270 */
[----:B------:R-:W-:Y:S05]  /*2200*/  @P0 BRA `(.L_x_272) ;  /* 0xfffffff8009c0947 */ /* 0x000fea000383ffff */
[----:B------:R-:W-:Y:S05]  /*2210*/  BSYNC.RELIABLE B8 ;  /* 0x0000000000087941 */ /* 0x000fea0003800100 */
.L_x_260:
[----:B------:R-:W-:-:S05]  /*2220*/  VIADD R31, R31, 0x1 ;  /* 0x000000011f1f7836 */ /* 0x000fca0000000000 */
[----:B------:R-:W-:-:S13]  /*2230*/  ISETP.NE.AND P0, PT, R31, R23, PT ;  /* 0x000000171f00720c */ /* 0x000fda0003f05270 */
[----:B------:R-:W-:Y:S05]  /*2240*/  @P0 BRA `(.L_x_273) ;  /* 0xfffffff800740947 */ /* 0x000fea000383ffff */
.L_x_259:
        /* <DEDUP_REMOVED lines=12> */
[----:B0-----:R-:W-:-:S05]  /*2310*/  UISETP.NE.AND UP0, UPT, UR5, URZ, UPT ;  /* 0x000000ff0500728c */ /* 0x001fca000bf05270 */
        /* <DEDUP_REMOVED lines=17> */
.L_x_274:
[----:B------:R-:W0:Y:S01]  /*2430*/  LDC.64 R10, c[0x0][0x398] ;  /* 0x0000e600ff0a7b82 */ /* 0x000e220000000a00 */
[----:B------:R-:W2:Y:S04]  /*2440*/  LDL.U8 R36, [R1+0x8] ;  /* 0x0000080001247983 */ /* 0x000ea80000100000 */
[----:B------:R-:W3:Y:S04]  /*2450*/  LDL.U8 R0, [R1+0x9] ;  /* 0x0000090001007983 */ /* 0x000ee80000100000 */
[----:B------:R-:W4:Y:S04]  /*2460*/  LDL.U8 R4, [R1+0xb] ;  /* 0x00000b0001047983 */ /* 0x000f280000100000 */
[----:B------:R-:W5:Y:S04]  /*2470*/  LDL.U8 R5, [R1+0xc] ;  /* 0x00000c0001057983 */ /* 0x000f680000100000 */
[----:B------:R-:W5:Y:S04]  /*2480*/  LDL.U8 R6, [R1+0xd] ;  /* 0x00000d0001067983 */ /* 0x000f680000100000 */
[----:B------:R-:W5:Y:S01]  /*2490*/  LDL.U8 R7, [R1+0xe] ;  /* 0x00000e0001077983 */ /* 0x000f620000100000 */
[----:B0-----:R-:W-:-:S03]  /*24a0*/  IMAD.WIDE R10, R3, 0x18, R10 ;  /* 0x00000018030a7825 */ /* 0x001fc600078e020a */
        /* <DEDUP_REMOVED lines=18> */
[----:B--2---:R-:W-:Y:S04]  /*25d0*/  STG.E.U8 desc[UR36][R10.64], R36 ;  /* 0x000000240a007986 */ /* 0x004fe8000c101124 */
[----:B---3--:R-:W-:Y:S04]  /*25e0*/  STG.E.U8 desc[UR36][R10.64+0x1], R0 ;  /* 0x000001000a007986 */ /* 0x008fe8000c101124 */
[----:B----4-:R-:W-:Y:S04]  /*25f0*/  STG.E.U8 desc[UR36][R10.64+0x3], R4 ;  /* 0x000003040a007986 */ /* 0x010fe8000c101124 */
[----:B-----5:R-:W-:Y:S04]  /*2600*/  STG.E.U8 desc[UR36][R10.64+0x4], R5 ;  /* 0x000004050a007986 */ /* 0x020fe8000c101124 */
[----:B------:R-:W-:Y:S04]  /*2610*/  STG.E.U8 desc[UR36][R10.64+0x5], R6 ;  /* 0x000005060a007986 */ /* 0x000fe8000c101124 */
        /* <DEDUP_REMOVED lines=18> */
[----:B------:R0:W-:Y:S02]  /*2740*/  STG.E.U8 desc[UR36][R10.64+0x17], R35 ;  /* 0x000017230a007986 */ /* 0x0001e4000c101124 */
[----:B0-----:R-:W0:Y:S02]  /*2750*/  LDC.64 R10, c[0x0][0x3a8] ;  /* 0x0000ea00ff0a7b82 */ /* 0x001e240000000a00 */
[----:B0-----:R-:W-:-:S05]  /*2760*/  IMAD.WIDE R10, R37, 0x18, R10 ;  /* 0x00000018250a7825 */ /* 0x001fca00078e020a */
        /* <DEDUP_REMOVED lines=24> */
.L_x_270:
[----:B------:R-:W-:Y:S05]  /*28f0*/  BSYNC.RECONVERGENT B9 ;  /* 0x0000000000097941 */ /* 0x000fea0003800200 */
.L_x_258:
        /* <DEDUP_REMOVED lines=19> */
.L_x_276:
[----:B------:R-:W-:Y:S05]  /*2a30*/  BSYNC.RECONVERGENT B6 ;  /* 0x0000000000067941 */ /* 0x000fea0003800200 */
.L_x_275:
[----:B--2---:R-:W-:-:S05]  /*2a40*/  IADD3 R30, PT, PT, R23, -0x1, RZ ;  /* 0xffffffff171e7810 */ /* 0x004fca0007ffe0ff */
[----:B------:R2:W-:Y:S02]  /*2a50*/  STL [R1+0x1c], R30 ;  /* 0x00001c1e01007387 */ /* 0x0005e40000100800 */
.L_x_244:
[----:B------:R-:W-:Y:S05]  /*2a60*/  BSYNC.RECONVERGENT B10 ;  /* 0x00000000000a7941 */ /* 0x000fea0003800200 */
.L_x_243:
[----:B------:R-:W-:Y:S01]  /*2a70*/  VIADD R28, R28, 0x1 ;  /* 0x000000011c1c7836 */ /* 0x000fe20000000000 */
[----:B------:R-:W-:Y:S06]  /*2a80*/  BRA `(.L_x_277) ;  /* 0xffffffe800107947 */ /* 0x000fec000383ffff */
.L_x_242:
[----:B------:R-:W-:Y:S05]  /*2a90*/  BSYNC B11 ;  /* 0x00000000000b7941 */ /* 0x000fea0003800000 */
.L_x_239:
[----:B------:R-:W-:-:S04]  /*2aa0*/  IADD3 R27, PT, PT, R27, 0x1, RZ ;  /* 0x000000011b1b7810 */ /* 0x000fc80007ffe0ff */
[----:B------:R-:W-:-:S13]  /*2ab0*/  ISETP.GT.U32.AND P0, PT, R30, R27, PT ;  /* 0x0000001b1e00720c */ /* 0x000fda0003f04070 */
[----:B------:R-:W-:Y:S05]  /*2ac0*/  @P0 BRA `(.L_x_278) ;  /* 0xffffffe4005c0947 */ /* 0x000fea000383ffff */
[----:B------:R-:W-:Y:S05]  /*2ad0*/  EXIT ;  /* 0x000000000000794d */ /* 0x000fea0003800000 */
.L_x_279:
        /* <DEDUP_REMOVED lines=10> */
.L_x_486:


//--------------------- .text._Z38run_single_step_vectorvertex_embeddingILm3EEvPviP3CSRS0_PiS0_S3_S3_S3_i --------------------------
	.section	.text._Z38run_single_step_vectorvertex_embeddingILm3EEvPviP3CSRS0_PiS0_S3_S3_S3_i,"ax",@progbits
	.align	128
        .global         _Z38run_single_step_vectorvertex_embeddingILm3EEvPviP3CSRS0_PiS0_S3_S3_S3_i
        .type           _Z38run_single_step_vectorvertex_embeddingILm3EEvPviP3CSRS0_PiS0_S3_S3_S3_i,@function
        .size           _Z38run_single_step_vectorvertex_embeddingILm3EEvPviP3CSRS0_PiS0_S3_S3_S3_i,(.L_x_487 - _Z38run_single_step_vectorvertex_embeddingILm3EEvPviP3CSRS0_PiS0_S3_S3_S3_i)
        .other          _Z38run_single_step_vectorvertex_embeddingILm3EEvPviP3CSRS0_PiS0_S3_S3_S3_i,@"STO_CUDA_ENTRY STV_DEFAULT"
_Z38run_single_step_vectorvertex_embeddingILm3EEvPviP3CSRS0_PiS0_S3_S3_S3_i:
.text._Z38run_single_step_vectorvertex_embeddingILm3EEvPviP3CSRS0_PiS0_S3_S3_S3_i:
        /* <DEDUP_REMOVED lines=39> */
.L_x_288:
        /* <DEDUP_REMOVED lines=106> */
.L_x_287:
[----:B------:R-:W-:Y:S05]  /*0910*/  BSYNC.RECONVERGENT B3 ;  /* 0x0000000000037941 */ /* 0x000fea0003800200 */
.L_x_286:
        /* <DEDUP_REMOVED lines=57> */
.L_x_290:
[----:B------:R-:W-:Y:S05]  /*0cb0*/  BSYNC.RECONVERGENT B3 ;  /* 0x0000000000037941 */ /* 0x000fea0003800200 */
.L_x_289:
[----:B------:R-:W-:-:S13]  /*0cc0*/  ISETP.EQ.AND P1, PT, R5, R0, PT ;  /* 0x000000000500720c */ /* 0x000fda0003f22270 */
[----:B------:R-:W-:Y:S05]  /*0cd0*/  @!P0 BREAK.RELIABLE P1, B2 ;  /* 0x0000000000028942 */ /* 0x000fea0000800100 */
[----:B------:R-:W-:Y:S05]  /*0ce0*/  @!P0 BRA P1, `(.L_x_283) ;  /* 0x0000000000748947 */ /* 0x000fea0000800000 */
.L_x_285:
[----:B------:R-:W-:Y:S05]  /*0cf0*/  BSYNC.RELIABLE B2 ;  /* 0x0000000000027941 */ /* 0x000fea0003800100 */
.L_x_284:
        /* <DEDUP_REMOVED lines=28> */
.L_x_283:
[----:B------:R-:W-:Y:S05]  /*0ec0*/  BSYNC.RECONVERGENT B1 ;  /* 0x0000000000017941 */ /* 0x000fea0003800200 */
.L_x_282:
[----:B------:R-:W-:-:S13]  /*0ed0*/  ISETP.NE.AND P0, PT, R17, RZ, PT ;  /* 0x000000ff1100720c */ /* 0x000fda0003f05270 */
[----:B------:R-:W-:Y:S05]  /*0ee0*/  @!P0 BRA `(.L_x_281) ;  /* 0x0000000000308947 */ /* 0x000fea0003800000 */
[----:B0-----:R-:W-:-:S07]  /*0ef0*/  HFMA2 R2, -RZ, RZ, 0, 0 ;  /* 0x00000000ff027431 */ /* 0x001fce00000001ff */
.L_x_291:
        /* <DEDUP_REMOVED lines=11> */
.L_x_281:
[----:B------:R-:W-:Y:S05]  /*0fb0*/  BSYNC.RECONVERGENT B0 ;  /* 0x0000000000007941 */ /* 0x000fea0003800200 */
.L_x_280:
        /* <DEDUP_REMOVED lines=8> */
.L_x_334:
        /* <DEDUP_REMOVED lines=20> */
.L_x_294:
        /* <DEDUP_REMOVED lines=16> */
.L_x_293:
[----:B------:R-:W-:Y:S05]  /*1280*/  BSYNC.RECONVERGENT B6 ;  /* 0x0000000000067941 */ /* 0x000fea0003800200 */
.L_x_292:
[----:B------:R-:W0:Y:S02]  /*1290*/  LDC.64 R16, c[0x0][0x390] ;  /* 0x0000e400ff107b82 */ /* 0x000e240000000a00 */
[----:B0-----:R-:W-:-:S05]  /*12a0*/  IMAD.WIDE R16, R2, 0x10, R16 ;  /* 0x0000001002107825 */ /* 0x001fca00078e0210 */
[----:B------:R0:W5:Y:S01]  /*12b0*/  LDG.E R29, desc[UR36][R16.64+0x8] ;  /* 0x00000824101d7981 */ /* 0x000162000c1e1900 */
[----:B------:R-:W-:Y:S01]  /*12c0*/  BSSY B11, `(.L_x_295) ;  /* 0x00001710000b7945 */ /* 0x000fe20003800000 */
.L_x_333:
[----:B-123--:R-:W1:Y:S02]  /*12d0*/  LDC.64 R4, c[0x0][0x390] ;  /* 0x0000e400ff047b82 */ /* 0x00ee640000000a00 */
[----:B-1----:R-:W2:Y:S01]  /*12e0*/  LDG.E R5, desc[UR36][R4.64+0x15cc8] ;  /* 0x015cc82404057981 */ /* 0x002ea2000c1e1900 */
[C---:B------:R-:W-:Y:S01]  /*12f0*/  ISETP.GT.AND P1, PT, R2.reuse, -0x1, PT ;  /* 0xffffffff0200780c */ /* 0x040fe20003f24270 */
[----:B------:R-:W-:Y:S05]  /*1300*/  YIELD ;  /* 0x0000000000007946 */ /* 0x000fea0003800000 */
[----:B------:R-:W-:Y:S01]  /*1310*/  BSSY.RECONVERGENT B6, `(.L_x_296) ;  /* 0x0000013000067945 */ /* 0x000fe20003800200 */
[----:B--2---:R-:W-:-:S13]  /*1320*/  ISETP.GE.AND P0, PT, R2, R5, PT ;  /* 0x000000050200720c */ /* 0x004fda0003f06270 */
[----:B----4-:R-:W-:Y:S05]  /*1330*/  @!P0 BRA P1, `(.L_x_297) ;  /* 0x0000000000408947 */ /* 0x010fea0000800000 */
        /* <DEDUP_REMOVED lines=16> */
.L_x_297:
[----:B------:R-:W-:Y:S05]  /*1440*/  BSYNC.RECONVERGENT B6 ;  /* 0x0000000000067941 */ /* 0x000fea0003800200 */
.L_x_296:
        /* <DEDUP_REMOVED lines=16> */
.L_x_312:
        /* <DEDUP_REMOVED lines=22> */
.L_x_307:
        /* <DEDUP_REMOVED lines=16> */
.L_x_306:
[----:B------:R-:W-:Y:S05]  /*17b0*/  BSYNC.RECONVERGENT B6 ;  /* 0x0000000000067941 */ /* 0x000fea0003800200 */
.L_x_305:
[----:B------:R-:W1:Y:S02]  /*17c0*/  LDC.64 R34, c[0x0][0x390] ;  /* 0x0000e400ff227b82 */ /* 0x000e640000000a00 */
[----:B-1----:R-:W-:-:S05]  /*17d0*/  IMAD.WIDE R34, R18, 0x10, R34 ;  /* 0x0000001012227825 */ /* 0x002fca00078e0222 */
[----:B------:R1:W5:Y:S02]  /*17e0*/  LDG.E R19, desc[UR36][R34.64+0x8] ;  /* 0x0000082422137981 */ /* 0x000364000c1e1900 */
.L_x_311:
        /* <DEDUP_REMOVED lines=22> */
.L_x_309:
[----:B------:R-:W-:Y:S05]  /*1950*/  BSYNC.RECONVERGENT B6 ;  /* 0x0000000000067941 */ /* 0x000fea0003800200 */
.L_x_308:
        /* <DEDUP_REMOVED lines=12> */
.L_x_304:
[----:B-----5:R-:W-:Y:S02]  /*1a20*/  ISETP.GT.AND P1, PT, R18, R25, PT ;  /* 0x000000191200720c */ /* 0x020fe40003f24270 */
[C---:B------:R-:W-:Y:S02]  /*1a30*/  LOP3.LUT P0, RZ, R30.reuse, 0xff, RZ, 0xc0, !PT ;  /* 0x000000ff1eff7812 */ /* 0x040fe4000780c0ff */
[----:B------:R-:W-:-:S11]  /*1a40*/  PRMT R0, R30, 0x7610, R0 ;  /* 0x000076101e007816 */ /* 0x000fd60000000000 */
[----:B------:R-:W-:Y:S05]  /*1a50*/  @P0 BREAK.RELIABLE P1, B7 ;  /* 0x0000000000070942 */ /* 0x000fea0000800100 */
[----:B------:R-:W-:Y:S05]  /*1a60*/  @P0 BREAK.RELIABLE P1, B8 ;  /* 0x0000000000080942 */ /* 0x000fea0000800100 */
[----:B------:R-:W-:Y:S05]  /*1a70*/  @P0 BRA P1, `(.L_x_300) ;  /* 0x0000000c00c80947 */ /* 0x000fea0000800000 */
.L_x_310:
[----:B------:R-:W-:Y:S05]  /*1a80*/  BSYNC.RELIABLE B7 ;  /* 0x0000000000077941 */ /* 0x000fea0003800100 */
.L_x_303:
[----:B------:R-:W-:Y:S01]  /*1a90*/  VIADD R31, R31, 0x1 ;  /* 0x000000011f1f7836 */ /* 0x000fe20000000000 */
[----:B------:R-:W-:-:S04]  /*1aa0*/  PRMT R30, R0, 0x7610, R30 ;  /* 0x00007610001e7816 */ /* 0x000fc8000000001e */
[----:B------:R-:W-:-:S13]  /*1ab0*/  ISETP.NE.AND P0, PT, R31, R32, PT ;  /* 0x000000201f00720c */ /* 0x000fda0003f05270 */
[----:B------:R-:W-:Y:S05]  /*1ac0*/  @P0 BRA `(.L_x_312) ;  /* 0xfffffff800a00947 */ /* 0x000fea000383ffff */
[----:B------:R-:W-:Y:S05]  /*1ad0*/  BSYNC.RELIABLE B8 ;  /* 0x0000000000087941 */ /* 0x000fea0003800100 */
.L_x_302:
[----:B------:R-:W-:-:S13]  /*1ae0*/  ISETP.NE.AND P0, PT, R26, RZ, PT ;  /* 0x000000ff1a00720c */ /* 0x000fda0003f05270 */
[----:B------:R-:W-:Y:S05]  /*1af0*/  @!P0 BRA `(.L_x_301) ;  /* 0x0000000000248947 */ /* 0x000fea0003800000 */
[----:B------:R-:W-:Y:S01]  /*1b00*/  VIMNMX.U32 R4, PT, PT, R26, 0x1, !PT ;  /* 0x000000011a047848 */ /* 0x000fe20007fe0000 */
[----:B------:R-:W-:-:S07]  /*1b10*/  IMAD.MOV.U32 R3, RZ, RZ, RZ ;  /* 0x000000ffff037224 */ /* 0x000fce00078e00ff */
.L_x_313:
[----:B------:R-:W-:-:S06]  /*1b20*/  LEA R0, R3, R22, 0x2 ;  /* 0x0000001603007211 */ /* 0x000fcc00078e10ff */
[----:B------:R-:W2:Y:S02]  /*1b30*/  LDL R0, [R0] ;  /* 0x0000000000007983 */ /* 0x000ea40000100800 */
[----:B--2---:R-:W-:-:S13]  /*1b40*/  ISETP.NE.AND P0, PT, R0, R25, PT ;  /* 0x000000190000720c */ /* 0x004fda0003f05270 */
[----:B------:R-:W-:Y:S05]  /*1b50*/  @!P0 BRA `(.L_x_300) ;  /* 0x0000000c00908947 */ /* 0x000fea0003800000 */
[----:B------:R-:W-:-:S05]  /*1b60*/  VIADD R3, R3, 0x1 ;  /* 0x0000000103037836 */ /* 0x000fca0000000000 */
[----:B------:R-:W-:-:S13]  /*1b70*/  ISETP.NE.AND P0, PT, R3, R4, PT ;  /* 0x000000040300720c */ /* 0x000fda0003f05270 */
[----:B------:R-:W-:Y:S05]  /*1b80*/  @P0 BRA `(.L_x_313) ;  /* 0xfffffffc00e40947 */ /* 0x000fea000383ffff */
.L_x_301:
        /* <DEDUP_REMOVED lines=9> */
.L_x_329:
[----:B------:R-:W-:Y:S01]  /*1c20*/  IMAD R18, R33, 0x4, R22 ;  /* 0x0000000421127824 */ /* 0x000fe200078e0216 */
[----:B-1----:R-:W2:Y:S05]  /*1c30*/  LDC.64 R36, c[0x0][0x390] ;  /* 0x0000e400ff247b82 */ /* 0x002eaa0000000a00 */
[----:B------:R-:W2:Y:S01]  /*1c40*/  LDL R18, [R18] ;  /* 0x0000000012127983 */ /* 0x000ea20000100800 */
[----:B------:R-:W-:Y:S01]  /*1c50*/  BSSY.RELIABLE B8, `(.L_x_316) ;  /* 0x000005c000087945 */ /* 0x000fe20003800100 */
[----:B------:R-:W-:Y:S01]  /*1c60*/  MOV R31, RZ ;  /* 0x000000ff001f7202 */ /* 0x000fe20000000f00 */
[----:B--2---:R-:W-:-:S07]  /*1c70*/  IMAD.WIDE R36, R18, 0x10, R36 ;  /* 0x0000001012247825 */ /* 0x004fce00078e0224 */
.L_x_328:
[----:B-1----:R-:W-:-:S06]  /*1c80*/  IMAD R35, R31, 0x4, R22 ;  /* 0x000000041f237824 */ /* 0x002fcc00078e0216 */
[----:B------:R-:W2:Y:S01]  /*1c90*/  LDL R35, [R35] ;  /* 0x0000000023237983 */ /* 0x000ea20000100800 */
[----:B------:R-:W-:Y:S01]  /*1ca0*/  BSSY.RELIABLE B7, `(.L_x_317) ;  /* 0x0000053000077945 */ /* 0x000fe20003800100 */
[----:B--2---:R-:W-:-:S13]  /*1cb0*/  ISETP.NE.AND P0, PT, R18, R35, PT ;  /* 0x000000231200720c */ /* 0x004fda0003f05270 */
[----:B------:R-:W-:Y:S05]  /*1cc0*/  @!P0 BRA `(.L_x_318) ;  /* 0x0000000400408947 */ /* 0x000fea0003800000 */
[----:B------:R-:W2:Y:S02]  /*1cd0*/  LDL R0, [R1+0x8] ;  /* 0x0000080001007983 */ /* 0x000ea40000100800 */
[----:B--2---:R-:W-:-:S13]  /*1ce0*/  ISETP.NE.AND P0, PT, R0, R35, PT ;  /* 0x000000230000720c */ /* 0x004fda0003f05270 */
[----:B------:R-:W-:Y:S05]  /*1cf0*/  @!P0 BRA `(.L_x_319) ;  /* 0x0000000000208947 */ /* 0x000fea0003800000 */
[----:B------:R-:W-:-:S07]  /*1d00*/  IMAD.MOV.U32 R3, RZ, RZ, RZ ;  /* 0x000000ffff037224 */ /* 0x000fce00078e00ff */
.L_x_320:
[----:B------:R-:W-:-:S04]  /*1d10*/  IADD3 R3, PT, PT, R3, 0x1, RZ ;  /* 0x0000000103037810 */ /* 0x000fc80007ffe0ff */
[----:B------:R-:W-:-:S13]  /*1d20*/  ISETP.NE.AND P0, PT, R3, R26, PT ;  /* 0x0000001a0300720c */ /* 0x000fda0003f05270 */
[----:B------:R-:W-:Y:S05]  /*1d30*/  @!P0 BRA `(.L_x_318) ;  /* 0x0000000400248947 */ /* 0x000fea0003800000 */
[----:B------:R-:W-:-:S06]  /*1d40*/  IMAD R0, R3, 0x4, R22 ;  /* 0x0000000403007824 */ /* 0x000fcc00078e0216 */
[----:B------:R-:W2:Y:S02]  /*1d50*/  LDL R0, [R0] ;  /* 0x0000000000007983 */ /* 0x000ea40000100800 */
[----:B--2---:R-:W-:-:S13]  /*1d60*/  ISETP.NE.AND P0, PT, R0, R35, PT ;  /* 0x000000230000720c */ /* 0x004fda0003f05270 */
[----:B------:R-:W-:Y:S05]  /*1d70*/  @P0 BRA `(.L_x_320) ;  /* 0xfffffffc00e40947 */ /* 0x000fea000383ffff */
.L_x_319:
        /* <DEDUP_REMOVED lines=17> */
.L_x_323:
        /* <DEDUP_REMOVED lines=16> */
.L_x_322:
[----:B------:R-:W-:Y:S05]  /*1f90*/  BSYNC.RECONVERGENT B6 ;  /* 0x0000000000067941 */ /* 0x000fea0003800200 */
.L_x_321:
[----:B------:R1:W5:Y:S02]  /*1fa0*/  LDG.E R19, desc[UR36][R36.64+0x8] ;  /* 0x0000082424137981 */ /* 0x000364000c1e1900 */
.L_x_327:
        /* <DEDUP_REMOVED lines=22> */
.L_x_325:
[----:B------:R-:W-:Y:S05]  /*2110*/  BSYNC.RECONVERGENT B6 ;  /* 0x0000000000067941 */ /* 0x000fea0003800200 */
.L_x_324:
        /* <DEDUP_REMOVED lines=11> */
.L_x_318:
[----:B------:R-:W-:Y:S05]  /*21d0*/  BSYNC.RELIABLE B7 ;  /* 0x0000000000077941 */ /* 0x000fea0003800100 */
.L_x_317:
[----:B------:R-:W-:-:S05]  /*21e0*/  VIADD R31, R31, 0x1 ;  /* 0x000000011f1f7836 */ /* 0x000fca0000000000 */
[----:B------:R-:W-:-:S13]  /*21f0*/  ISETP.NE.AND P0, PT, R31, R26, PT ;  /* 0x0000001a1f00720c */ /* 0x000fda0003f05270 */
[----:B------:R-:W-:Y:S05]  /*2200*/  @P0 BRA `(.L_x_328) ;  /* 0xfffffff8009c0947 */ /* 0x000fea000383ffff */
[----:B------:R-:W-:Y:S05]  /*2210*/  BSYNC.RELIABLE B8 ;  /* 0x0000000000087941 */ /* 0x000fea0003800100 */
.L_x_316:
[----:B------:R-:W-:-:S05]  /*2220*/  VIADD R33, R33, 0x1 ;  /* 0x0000000121217836 */ /* 0x000fca0000000000 */
[----:B------:R-:W-:-:S13]  /*2230*/  ISETP.NE.AND P0, PT, R33, R26, PT ;  /* 0x0000001a2100720c */ /* 0x000fda0003f05270 */
[----:B------:R-:W-:Y:S05]  /*2240*/  @P0 BRA `(.L_x_329) ;  /* 0xfffffff800740947 */ /* 0x000fea000383ffff */
.L_x_315:
        /* <DEDUP_REMOVED lines=30> */
.L_x_330:
        /* <DEDUP_REMOVED lines=64> */
.L_x_326:
[----:B------:R-:W-:Y:S05]  /*2830*/  BSYNC.RECONVERGENT B9 ;  /* 0x0000000000097941 */ /* 0x000fea0003800200 */
.L_x_314:
        /* <DEDUP_REMOVED lines=19> */
.L_x_332:
[----:B------:R-:W-:Y:S05]  /*2970*/  BSYNC.RECONVERGENT B6 ;  /* 0x0000000000067941 */ /* 0x000fea0003800200 */
.L_x_331:
[----:B------:R-:W-:-:S05]  /*2980*/  IADD3 R26, PT, PT, R26, -0x1, RZ ;  /* 0xffffffff1a1a7810 */ /* 0x000fca0007ffe0ff */
[----:B------:R4:W-:Y:S02]  /*2990*/  STL [R1+0x18], R26 ;  /* 0x0000181a01007387 */ /* 0x0009e40000100800 */
.L_x_300:
[----:B------:R-:W-:Y:S05]  /*29a0*/  BSYNC.RECONVERGENT B10 ;  /* 0x00000000000a7941 */ /* 0x000fea0003800200 */
.L_x_299:
[----:B------:R-:W-:Y:S01]  /*29b0*/  VIADD R29, R29, 0x1 ;  /* 0x000000011d1d7836 */ /* 0x000fe20000000000 */
[----:B------:R-:W-:Y:S06]  /*29c0*/  BRA `(.L_x_333) ;  /* 0xffffffe800407947 */ /* 0x000fec000383ffff */
.L_x_298:
[----:B------:R-:W-:Y:S05]  /*29d0*/  BSYNC B11 ;  /* 0x00000000000b7941 */ /* 0x000fea0003800000 */
.L_x_295:
[----:B------:R-:W-:-:S04]  /*29e0*/  IADD3 R27, PT, PT, R27, 0x1, RZ ;  /* 0x000000011b1b7810 */ /* 0x000fc80007ffe0ff */
[----:B------:R-:W-:-:S13]  /*29f0*/  ISETP.GT.U32.AND P0, PT, R26, R27, PT ;  /* 0x0000001b1a00720c */ /* 0x000fda0003f04070 */
[----:B------:R-:W-:Y:S05]  /*2a00*/  @P0 BRA `(.L_x_334) ;  /* 0xffffffe4008c0947 */ /* 0x000fea000383ffff */
[----:B------:R-:W-:Y:S05]  /*2a10*/  EXIT ;  /* 0x000000000000794d */ /* 0x000fea0003800000 */
.L_x_335:
        /* <DEDUP_REMOVED lines=14> */
.L_x_487:


//--------------------- .text._Z38run_single_step_vectorvertex_embeddingILm2EEvPviP3CSRS0_PiS0_S3_S3_S3_i --------------------------
	.section	.text._Z38run_single_step_vectorvertex_embeddingILm2EEvPviP3CSRS0_PiS0_S3_S3_S3_i,"ax",@progbits
	.align	128
        .global         _Z38run_single_step_vectorvertex_embeddingILm2EEvPviP3CSRS0_PiS0_S3_S3_S3_i
        .type           _Z38run_single_step_vectorvertex_embeddingILm2EEvPviP3CSRS0_PiS0_S3_S3_S3_i,@function
        .size           _Z38run_single_step_vectorvertex_embeddingILm2EEvPviP3CSRS0_PiS0_S3_S3_S3_i,(.L_x_488 - _Z38run_single_step_vectorvertex_embeddingILm2EEvPviP3CSRS0_PiS0_S3_S3_S3_i)
        .other          _Z38run_single_step_vectorvertex_embeddingILm2EEvPviP3CSRS0_PiS0_S3_S3_S3_i,@"STO_CUDA_ENTRY STV_DEFAULT"
_Z38run_single_step_vectorvertex_embeddingILm2EEvPviP3CSRS0_PiS0_S3_S3_S3_i:
.text._Z38run_single_step_vectorvertex_embeddingILm2EEvPviP3CSRS0_PiS0_S3_S3_S3_i:
        /* <DEDUP_REMOVED lines=18> */
[----:B------:R-:W-:Y:S02]  /*0120*/  VIADD R18, R1, 0x10 ;  /* 0x0000001001127836 */ /* 0x000fe40000000000 */
        /* <DEDUP_REMOVED lines=10> */
[----:B------:R-:W-:Y:S02]  /*01d0*/  HFMA2 R5, -RZ, RZ, 0, 0 ;  /* 0x00000000ff057431 */ /* 0x000fe400000001ff */
[----:B------:R-:W-:-:S13]  /*01e0*/  ISETP.GT.AND P0, PT, R0, RZ, PT ;  /* 0x000000ff0000720c */ /* 0x000fda0003f04270 */
[----:B------:R-:W-:Y:S05]  /*01f0*/  @!P0 BRA `(.L_x_341) ;  /* 0x0000000800bc8947 */ /* 0x000fea0003800000 */
[----:B------:R-:W-:Y:S01]  /*0200*/  IMAD.IADD R2, R0, 0x1, -R5 ;  /* 0x0000000100027824 */ /* 0x000fe200078e0a05 */
[----:B------:R-:W-:Y:S01]  /*0210*/  BSSY.RECONVERGENT B3, `(.L_x_342) ;  /* 0x0000070000037945 */ /* 0x000fe20003800200 */
[----:B------:R-:W-:-:S03]  /*0220*/  PLOP3.LUT P0, PT, PT, PT, PT, 0x80, 0x8 ;  /* 0x000000000008781c */ /* 0x000fc60003f0f070 */
[----:B------:R-:W-:-:S13]  /*0230*/  ISETP.GT.AND P1, PT, R2, 0xc, PT ;  /* 0x0000000c0200780c */ /* 0x000fda0003f24270 */
[----:B------:R-:W-:Y:S05]  /*0240*/  @!P1 BRA `(.L_x_343) ;  /* 0x0000000400b09947 */ /* 0x000fea0003800000 */
[----:B------:R-:W-:Y:S01]  /*0250*/  PLOP3.LUT P0, PT, PT, PT, PT, 0x8, 0x80 ;  /* 0x000000000080781c */ /* 0x000fe20003f0e170 */
[----:B------:R-:W-:-:S12]  /*0260*/  VIADD R24, R0, 0xfffffff4 ;  /* 0xfffffff400187836 */ /* 0x000fd80000000000 */
.L_x_344:
        /* <DEDUP_REMOVED lines=16> */
[C---:B--2---:R-:W-:Y:S01]  /*0370*/  VIADD R14, R15.reuse, 0x1 ;  /* 0x000000010f0e7836 */ /* 0x044fe20000000000 */
[----:B------:R-:W-:-:S04]  /*0380*/  LEA R16, R15, R18, 0x2 ;  /* 0x000000120f107211 */ /* 0x000fc800078e10ff */
[----:B------:R-:W-:Y:S04]  /*0390*/  STL [R1+0x1c], R14 ;  /* 0x00001c0e01007387 */ /* 0x000fe80000100800 */
[----:B-----5:R-:W-:Y:S04]  /*03a0*/  STL [R16], R13 ;  /* 0x0000000d10007387 */ /* 0x020fe80000100800 */
[----:B------:R-:W2:Y:S02]  /*03b0*/  LDL R7, [R1+0x1c] ;  /* 0x00001c0001077983 */ /* 0x000ea40000100800 */
[----:B--2---:R-:W-:-:S02]  /*03c0*/  VIADD R20, R7, 0x1 ;  /* 0x0000000107147836 */ /* 0x004fc40000000000 */
[----:B------:R-:W-:Y:S02]  /*03d0*/  IMAD R15, R7, 0x4, R18 ;  /* 0x00000004070f7824 */ /* 0x000fe400078e0212 */
[----:B------:R-:W-:Y:S01]  /*03e0*/  VIADD R7, R5, 0x4 ;  /* 0x0000000405077836 */ /* 0x000fe20000000000 */
[----:B------:R-:W-:Y:S04]  /*03f0*/  STL [R1+0x1c], R20 ;  /* 0x00001c1401007387 */ /* 0x000fe80000100800 */
[----:B---3--:R1:W-:Y:S01]  /*0400*/  STL [R15], R4 ;  /* 0x000000040f007387 */ /* 0x0083e20000100800 */
[----:B------:R-:W-:-:S03]  /*0410*/  IMAD.WIDE.U32 R6, R7, 0x4, R10 ;  /* 0x0000000407067825 */ /* 0x000fc600078e000a */
        /* <DEDUP_REMOVED lines=20> */
[----:B0-----:R-:W-:-:S05]  /*0560*/  IADD3 R3, PT, PT, R5, 0x8, RZ ;  /* 0x0000000805037810 */ /* 0x001fca0007ffe0ff */
[----:B------:R-:W-:-:S05]  /*0570*/  IMAD.WIDE.U32 R2, R3, 0x4, R10 ;  /* 0x0000000403027825 */ /* 0x000fca00078e000a */
[----:B------:R-:W4:Y:S04]  /*0580*/  LDG.E R14, desc[UR36][R2.64] ;  /* 0x00000024020e7981 */ /* 0x000f28000c1e1900 */
[----:B------:R-:W5:Y:S01]  /*0590*/  LDG.E R6, desc[UR36][R2.64+0x4] ;  /* 0x0000042402067981 */ /* 0x000f62000c1e1900 */
[C---:B--2---:R-:W-:Y:S02]  /*05a0*/  VIADD R12, R9.reuse, 0x1 ;  /* 0x00000001090c7836 */ /* 0x044fe40000000000 */
[----:B------:R-:W-:-:S03]  /*05b0*/  IMAD R9, R9, 0x4, R18 ;  /* 0x0000000409097824 */ /* 0x000fc600078e0212 */
[----:B------:R-:W-:Y:S04]  /*05c0*/  STL [R1+0x1c], R12 ;  /* 0x00001c0c01007387 */ /* 0x000fe80000100800 */
[----:B---3--:R0:W-:Y:S04]  /*05d0*/  STL [R9], R8 ;  /* 0x0000000809007387 */ /* 0x0081e80000100800 */
[----:B------:R-:W2:Y:S04]  /*05e0*/  LDL R15, [R1+0x1c] ;  /* 0x00001c00010f7983 */ /* 0x000ea80000100800 */
[----:B0-----:R-:W3:Y:S01]  /*05f0*/  LDG.E R8, desc[UR36][R2.64+0x8] ;  /* 0x0000082402087981 */ /* 0x001ee2000c1e1900 */
[----:B--2---:R-:W-:-:S02]  /*0600*/  VIADD R4, R15, 0x1 ;  /* 0x000000010f047836 */ /* 0x004fc40000000000 */
[----:B------:R-:W-:-:S03]  /*0610*/  IMAD R15, R15, 0x4, R18 ;  /* 0x000000040f0f7824 */ /* 0x000fc600078e0212 */
[----:B------:R0:W-:Y:S04]  /*0620*/  STL [R1+0x1c], R4 ;  /* 0x00001c0401007387 */ /* 0x0001e80000100800 */
[----:B----4-:R-:W-:Y:S04]  /*0630*/  STL [R15], R14 ;  /* 0x0000000e0f007387 */ /* 0x010fe80000100800 */
[----:B------:R-:W2:Y:S04]  /*0640*/  LDL R7, [R1+0x1c] ;  /* 0x00001c0001077983 */ /* 0x000ea80000100800 */
[----:B0-----:R-:W4:Y:S01]  /*0650*/  LDG.E R4, desc[UR36][R2.64+0xc] ;  /* 0x00000c2402047981 */ /* 0x001f22000c1e1900 */
[C---:B--2---:R-:W-:Y:S01]  /*0660*/  VIADD R12, R7.reuse, 0x1 ;  /* 0x00000001070c7836 */ /* 0x044fe20000000000 */
[----:B------:R-:W-:-:S04]  /*0670*/  LEA R7, R7, R18, 0x2 ;  /* 0x0000001207077211 */ /* 0x000fc800078e10ff */
[----:B------:R-:W-:Y:S04]  /*0680*/  STL [R1+0x1c], R12 ;  /* 0x00001c0c01007387 */ /* 0x000fe80000100800 */
[----:B-----5:R0:W-:Y:S04]  /*0690*/  STL [R7], R6 ;  /* 0x0000000607007387 */ /* 0x0201e80000100800 */
[----:B------:R-:W2:Y:S02]  /*06a0*/  LDL R9, [R1+0x1c] ;  /* 0x00001c0001097983 */ /* 0x000ea40000100800 */
[----:B--2---:R-:W-:-:S02]  /*06b0*/  VIADD R16, R9, 0x1 ;  /* 0x0000000109107836 */ /* 0x004fc40000000000 */
[----:B------:R-:W-:-:S03]  /*06c0*/  IMAD R9, R9, 0x4, R18 ;  /* 0x0000000409097824 */ /* 0x000fc600078e0212 */
        /* <DEDUP_REMOVED lines=13> */
[----:B--2---:R-:W-:-:S02]  /*07a0*/  VIADD R8, R15, 0x1 ;  /* 0x000000010f087836 */ /* 0x004fc40000000000 */
[----:B------:R-:W-:-:S03]  /*07b0*/  IMAD R15, R15, 0x4, R18 ;  /* 0x000000040f0f7824 */ /* 0x000fc600078e0212 */
[----:B------:R0:W-:Y:S04]  /*07c0*/  STL [R1+0x1c], R8 ;  /* 0x00001c0801007387 */ /* 0x0001e80000100800 */
[----:B---3--:R1:W-:Y:S04]  /*07d0*/  STL [R15], R12 ;  /* 0x0000000c0f007387 */ /* 0x0083e80000100800 */
[----:B------:R-:W2:Y:S04]  /*07e0*/  LDL R3, [R1+0x1c] ;  /* 0x00001c0001037983 */ /* 0x000ea80000100800 */
[----:B0-----:R-:W3:Y:S01]  /*07f0*/  LDG.E R8, desc[UR36][R6.64+0xc] ;  /* 0x00000c2406087981 */ /* 0x001ee2000c1e1900 */
[C---:B--2---:R-:W-:Y:S01]  /*0800*/  IADD3 R14, PT, PT, R3.reuse, 0x1, RZ ;  /* 0x00000001030e7810 */ /* 0x044fe20007ffe0ff */
[----:B------:R-:W-:-:S04]  /*0810*/  IMAD R3, R3, 0x4, R18 ;  /* 0x0000000403037824 */ /* 0x000fc800078e0212 */
[----:B------:R0:W-:Y:S04]  /*0820*/  STL [R1+0x1c], R14 ;  /* 0x00001c0e01007387 */ /* 0x0001e80000100800 */
[----:B-----5:R0:W-:Y:S04]  /*0830*/  STL [R3], R2 ;  /* 0x0000000203007387 */ /* 0x0201e80000100800 */
[----:B------:R-:W2:Y:S02]  /*0840*/  LDL R9, [R1+0x1c] ;  /* 0x00001c0001097983 */ /* 0x000ea40000100800 */
[----:B--2---:R-:W-:-:S02]  /*0850*/  VIADD R16, R9, 0x1 ;  /* 0x0000000109107836 */ /* 0x004fc40000000000 */
[----:B------:R-:W-:-:S03]  /*0860*/  IMAD R9, R9, 0x4, R18 ;  /* 0x0000000409097824 */ /* 0x000fc600078e0212 */
[----:B------:R0:W-:Y:S04]  /*0870*/  STL [R1+0x1c], R16 ;  /* 0x00001c1001007387 */ /* 0x0001e80000100800 */
[----:B----4-:R0:W-:Y:S04]  /*0880*/  STL [R9], R4 ;  /* 0x0000000409007387 */ /* 0x0101e80000100800 */
[----:B------:R-:W1:Y:S01]  /*0890*/  LDL R13, [R1+0x1c] ;  /* 0x00001c00010d7983 */ /* 0x000e620000100800 */
[----:B------:R-:W-:-:S05]  /*08a0*/  VIADD R5, R5, 0x10 ;  /* 0x0000001005057836 */ /* 0x000fca0000000000 */
[----:B------:R-:W-:Y:S02]  /*08b0*/  ISETP.GE.AND P1, PT, R5, R24, PT ;  /* 0x000000180500720c */ /* 0x000fe40003f26270 */
[C---:B-1----:R-:W-:Y:S01]  /*08c0*/  IADD3 R12, PT, PT, R13.reuse, 0x1, RZ ;  /* 0x000000010d0c7810 */ /* 0x042fe20007ffe0ff */
[----:B------:R-:W-:-:S04]  /*08d0*/  IMAD R13, R13, 0x4, R18 ;  /* 0x000000040d0d7824 */ /* 0x000fc800078e0212 */
[----:B------:R0:W-:Y:S04]  /*08e0*/  STL [R1+0x1c], R12 ;  /* 0x00001c0c01007387 */ /* 0x0001e80000100800 */
[----:B---3--:R0:W-:Y:S02]  /*08f0*/  STL [R13], R8 ;  /* 0x000000080d007387 */ /* 0x0081e40000100800 */
[----:B------:R-:W-:Y:S05]  /*0900*/  @!P1 BRA `(.L_x_344) ;  /* 0xfffffff800589947 */ /* 0x000fea000383ffff */
.L_x_343:
[----:B------:R-:W-:Y:S05]  /*0910*/  BSYNC.RECONVERGENT B3 ;  /* 0x0000000000037941 */ /* 0x000fea0003800200 */
.L_x_342:
        /* <DEDUP_REMOVED lines=25> */
[----:B--2---:R-:W-:-:S02]  /*0ab0*/  VIADD R20, R7, 0x1 ;  /* 0x0000000107147836 */ /* 0x004fc40000000000 */
[----:B------:R-:W-:Y:S01]  /*0ac0*/  IMAD R15, R7, 0x4, R18 ;  /* 0x00000004070f7824 */ /* 0x000fe200078e0212 */
[----:B------:R-:W-:Y:S02]  /*0ad0*/  IADD3 R7, PT, PT, R5, 0x4, RZ ;  /* 0x0000000405077810 */ /* 0x000fe40007ffe0ff */
[----:B------:R-:W-:Y:S04]  /*0ae0*/  STL [R1+0x1c], R20 ;  /* 0x00001c1401007387 */ /* 0x000fe80000100800 */
[----:B---3--:R1:W-:Y:S01]  /*0af0*/  STL [R15], R4 ;  /* 0x000000040f007387 */ /* 0x0083e20000100800 */
[----:B------:R-:W-:-:S03]  /*0b00*/  IMAD.WIDE.U32 R6, R7, 0x4, R10 ;  /* 0x0000000407067825 */ /* 0x000fc600078e000a */
[----:B0-----:R-:W2:Y:S04]  /*0b10*/  LDL R9, [R1+0x1c] ;  /* 0x00001c0001097983 */ /* 0x001ea80000100800 */
[----:B------:R-:W3:Y:S04]  /*0b20*/  LDG.E R8, desc[UR36][R6.64] ;  /* 0x0000002406087981 */ /* 0x000ee8000c1e1900 */
[----:B------:R-:W4:Y:S04]  /*0b30*/  LDG.E R2, desc[UR36][R6.64+0x4] ;  /* 0x0000042406027981 */ /* 0x000f28000c1e1900 */
[----:B-1----:R-:W5:Y:S01]  /*0b40*/  LDG.E R4, desc[UR36][R6.64+0x8] ;  /* 0x0000082406047981 */ /* 0x002f62000c1e1900 */
[----:B--2---:R-:W-:-:S02]  /*0b50*/  VIADD R12, R9, 0x1 ;  /* 0x00000001090c7836 */ /* 0x004fc40000000000 */
[----:B------:R-:W-:-:S03]  /*0b60*/  IMAD R9, R9, 0x4, R18 ;  /* 0x0000000409097824 */ /* 0x000fc600078e0212 */
        /* <DEDUP_REMOVED lines=15> */
[----:B------:R-:W-:-:S02]  /*0c60*/  VIADD R5, R5, 0x8 ;  /* 0x0000000805057836 */ /* 0x000fc40000000000 */
[C---:B--2---:R-:W-:Y:S01]  /*0c70*/  VIADD R12, R9.reuse, 0x1 ;  /* 0x00000001090c7836 */ /* 0x044fe20000000000 */
[----:B------:R-:W-:-:S04]  /*0c80*/  LEA R9, R9, R18, 0x2 ;  /* 0x0000001209097211 */ /* 0x000fc800078e10ff */
[----:B------:R0:W-:Y:S04]  /*0c90*/  STL [R1+0x1c], R12 ;  /* 0x00001c0c01007387 */ /* 0x0001e80000100800 */
[----:B---3--:R0:W-:Y:S02]  /*0ca0*/  STL [R9], R8 ;  /* 0x0000000809007387 */ /* 0x0081e40000100800 */
.L_x_346:
[----:B------:R-:W-:Y:S05]  /*0cb0*/  BSYNC.RECONVERGENT B3 ;  /* 0x0000000000037941 */ /* 0x000fea0003800200 */
.L_x_345:
[----:B------:R-:W-:-:S13]  /*0cc0*/  ISETP.EQ.AND P1, PT, R5, R0, PT ;  /* 0x000000000500720c */ /* 0x000fda0003f22270 */
[----:B------:R-:W-:Y:S05]  /*0cd0*/  @!P0 BREAK.RELIABLE P1, B2 ;  /* 0x0000000000028942 */ /* 0x000fea0000800100 */
[----:B------:R-:W-:Y:S05]  /*0ce0*/  @!P0 BRA P1, `(.L_x_339) ;  /* 0x0000000000748947 */ /* 0x000fea0000800000 */
.L_x_341:
[----:B------:R-:W-:Y:S05]  /*0cf0*/  BSYNC.RELIABLE B2 ;  /* 0x0000000000027941 */ /* 0x000fea0003800100 */
.L_x_340:
[----:B-1----:R-:W2:Y:S01]  /*0d00*/  LDL R7, [R1+0x1c] ;  /* 0x00001c0001077983 */ /* 0x002ea20000100800 */
[----:B0-----:R-:W-:-:S05]  /*0d10*/  IMAD.WIDE.U32 R2, R5, 0x4, R10 ;  /* 0x0000000405027825 */ /* 0x001fca00078e000a */
[----:B------:R-:W3:Y:S04]  /*0d20*/  LDG.E R4, desc[UR36][R2.64] ;  /* 0x0000002402047981 */ /* 0x000ee8000c1e1900 */
        /* <DEDUP_REMOVED lines=8> */
[C---:B--2---:R-:W-:Y:S01]  /*0db0*/  IADD3 R12, PT, PT, R9.reuse, 0x1, RZ ;  /* 0x00000001090c7810 */ /* 0x044fe20007ffe0ff */
[----:B------:R-:W-:-:S04]  /*0dc0*/  IMAD R9, R9, 0x4, R18 ;  /* 0x0000000409097824 */ /* 0x000fc800078e0212 */
        /* <DEDUP_REMOVED lines=15> */
.L_x_339:
[----:B------:R-:W-:Y:S05]  /*0ec0*/  BSYNC.RECONVERGENT B1 ;  /* 0x0000000000017941 */ /* 0x000fea0003800200 */
.L_x_338:
[----:B------:R-:W-:-:S13]  /*0ed0*/  ISETP.NE.AND P0, PT, R17, RZ, PT ;  /* 0x000000ff1100720c */ /* 0x000fda0003f05270 */
[----:B------:R-:W-:Y:S05]  /*0ee0*/  @!P0 BRA `(.L_x_337) ;  /* 0x0000000000308947 */ /* 0x000fea0003800000 */
[----:B0-----:R-:W-:-:S07]  /*0ef0*/  IMAD.MOV.U32 R2, RZ, RZ, RZ ;  /* 0x000000ffff027224 */ /* 0x001fce00078e00ff */
.L_x_347:
[----:B--2---:R-:W2:Y:S01]  /*0f00*/  LDL R3, [R1+0x1c] ;  /* 0x00001c0001037983 */ /* 0x004ea20000100800 */
[----:B-1----:R-:W-:-:S06]  /*0f10*/  IMAD.WIDE.U32 R4, R0, 0x4, R10 ;  /* 0x0000000400047825 */ /* 0x002fcc00078e000a */
[----:B------:R-:W3:Y:S01]  /*0f20*/  LDG.E R4, desc[UR36][R4.64] ;  /* 0x0000002404047981 */ /* 0x000ee2000c1e1900 */
[----:B------:R-:W-:Y:S02]  /*0f30*/  VIADD R2, R2, 0x1 ;  /* 0x0000000102027836 */ /* 0x000fe40000000000 */
[----:B------:R-:W-:-:S03]  /*0f40*/  VIADD R0, R0, 0x1 ;  /* 0x0000000100007836 */ /* 0x000fc60000000000 */
[----:B------:R-:W-:Y:S02]  /*0f50*/  ISETP.NE.AND P0, PT, R2, R17, PT ;  /* 0x000000110200720c */ /* 0x000fe40003f05270 */
[C---:B--2---:R-:W-:Y:S01]  /*0f60*/  IADD3 R6, PT, PT, R3.reuse, 0x1, RZ ;  /* 0x0000000103067810 */ /* 0x044fe20007ffe0ff */
[----:B------:R-:W-:-:S04]  /*0f70*/  IMAD R3, R3, 0x4, R18 ;  /* 0x0000000403037824 */ /* 0x000fc800078e0212 */
[----:B------:R2:W-:Y:S04]  /*0f80*/  STL [R1+0x1c], R6 ;  /* 0x00001c0601007387 */ /* 0x0005e80000100800 */
[----:B---3--:R2:W-:Y:S02]  /*0f90*/  STL [R3], R4 ;  /* 0x0000000403007387 */ /* 0x0085e40000100800 */
[----:B------:R-:W-:Y:S05]  /*0fa0*/  @P0 BRA `(.L_x_347) ;  /* 0xfffffffc00d40947 */ /* 0x000fea000383ffff */
.L_x_337:
[----:B------:R-:W-:Y:S05]  /*0fb0*/  BSYNC.RECONVERGENT B0 ;  /* 0x0000000000007941 */ /* 0x000fea0003800200 */
.L_x_336:
[----:B------:R-:W-:Y:S05]  /*0fc0*/  WARPSYNC.ALL ;  /* 0x0000000000007948 */ /* 0x000fea0003800000 */
[----:B------:R-:W3:Y:S02]  /*0fd0*/  LDL R24, [R1+0x1c] ;  /* 0x00001c0001187983 */ /* 0x000ee40000100800 */
[----:B---3--:R-:W-:-:S13]  /*0fe0*/  ISETP.NE.AND P0, PT, R24, RZ, PT ;  /* 0x000000ff1800720c */ /* 0x008fda0003f05270 */
[----:B------:R-:W-:Y:S05]  /*0ff0*/  @!P0 EXIT ;  /* 0x000000000000894d */ /* 0x000fea0003800000 */
[----:B------:R-:W3:Y:S01]  /*1000*/  LDCU.64 UR38, c[0x0][0x390] ;  /* 0x00007200ff2677ac */ /* 0x000ee20008000a00 */
[----:B------:R-:W-:Y:S01]  /*1010*/  HFMA2 R25, -RZ, RZ, 0, 0 ;  /* 0x00000000ff197431 */ /* 0x000fe200000001ff */
[----:B---3--:R-:W-:-:S04]  /*1020*/  UIADD3 UR38, UP0, UPT, UR38, 0xcf00, URZ ;  /* 0x0000cf0026267890 */ /* 0x008fc8000ff1e0ff */
[----:B------:R-:W-:-:S12]  /*1030*/  UIADD3.X UR39, UPT, UPT, URZ, UR39, URZ, UP0, !UPT ;  /* 0x00000027ff277290 */ /* 0x000fd800087fe4ff */
.L_x_390:
[----:B012---:R-:W0:Y:S01]  /*1040*/  LDC.64 R4, c[0x0][0x390] ;  /* 0x0000e400ff047b82 */ /* 0x007e220000000a00 */
[----:B------:R-:W-:-:S06]  /*1050*/  IMAD R2, R25, 0x4, R18 ;  /* 0x0000000419027824 */ /* 0x000fcc00078e0212 */
        /* <DEDUP_REMOVED lines=18> */
.L_x_350:
[----:B------:R-:W-:Y:S01]  /*1180*/  MOV R14, 0x8 ;  /* 0x00000008000e7802 */ /* 0x000fe20000000f00 */
[----:B------:R-:W0:Y:S01]  /*1190*/  LDCU.64 UR4, c[0x4][0x70] ;  /* 0x01000e00ff0477ac */ /* 0x000e220008000a00 */
[----:B------:R-:W-:Y:S02]  /*11a0*/  IMAD.MOV.U32 R8, RZ, RZ, 0xa7 ;  /* 0x000000a7ff087424 */ /* 0x000fe400078e00ff */
[----:B------:R-:W-:Y:S01]  /*11b0*/  IMAD.MOV.U32 R12, RZ, RZ, 0x1 ;  /* 0x00000001ff0c7424 */ /* 0x000fe200078e00ff */
[----:B------:R-:W1:Y:S01]  /*11c0*/  LDCU.64 UR6, c[0x4][0x78] ;  /* 0x01000f00ff0677ac */ /* 0x000e620008000a00 */
[----:B------:R-:W2:Y:S01]  /*11d0*/  LDC.64 R14, c[0x4][R14] ;  /* 0x010000000e0e7b82 */ /* 0x000ea20000000a00 */
[----:B------:R-:W-:Y:S01]  /*11e0*/  IMAD.MOV.U32 R13, RZ, RZ, RZ ;  /* 0x000000ffff0d7224 */ /* 0x000fe200078e00ff */
[----:B------:R-:W3:Y:S01]  /*11f0*/  LDCU.64 UR8, c[0x4][0x10] ;  /* 0x01000200ff0877ac */ /* 0x000ee20008000a00 */
[----:B0-----:R-:W-:Y:S01]  /*1200*/  IMAD.U32 R4, RZ, RZ, UR4 ;  /* 0x00000004ff047e24 */ /* 0x001fe2000f8e00ff */
[----:B------:R-:W-:Y:S01]  /*1210*/  MOV R5, UR5 ;  /* 0x0000000500057c02 */ /* 0x000fe20008000f00 */
[----:B-1----:R-:W-:-:S02]  /*1220*/  IMAD.U32 R6, RZ, RZ, UR6 ;  /* 0x00000006ff067e24 */ /* 0x002fc4000f8e00ff */
[----:B------:R-:W-:Y:S02]  /*1230*/  IMAD.U32 R7, RZ, RZ, UR7 ;  /* 0x00000007ff077e24 */ /* 0x000fe4000f8e00ff */
[----:B---3--:R-:W-:Y:S01]  /*1240*/  IMAD.U32 R10, RZ, RZ, UR8 ;  /* 0x00000008ff0a7e24 */ /* 0x008fe2000f8e00ff */
[----:B------:R-:W-:-:S07]  /*1250*/  MOV R11, UR9 ;  /* 0x00000009000b7c02 */ /* 0x000fce0008000f00 */
[----:B------:R-:W-:-:S07]  /*1260*/  LEPC R20, `(.L_x_349) ;  /* 0x000000001014794e */ /* 0x000fce0000000000 */
[----:B--2---:R-:W-:Y:S05]  /*1270*/  CALL.ABS.NOINC R14 ;  /* 0x000000000e007343 */ /* 0x004fea0003c00000 */
.L_x_349:
[----:B------:R-:W-:Y:S05]  /*1280*/  BSYNC.RECONVERGENT B6 ;  /* 0x0000000000067941 */ /* 0x000fea0003800200 */
.L_x_348:
[----:B------:R-:W0:Y:S02]  /*1290*/  LDC.64 R34, c[0x0][0x390] ;  /* 0x0000e400ff227b82 */ /* 0x000e240000000a00 */
[----:B0-----:R-:W-:-:S05]  /*12a0*/  IMAD.WIDE R34, R2, 0x10, R34 ;  /* 0x0000001002227825 */ /* 0x001fca00078e0222 */
[----:B------:R0:W5:Y:S01]  /*12b0*/  LDG.E R27, desc[UR36][R34.64+0x8] ;  /* 0x00000824221b7981 */ /* 0x000162000c1e1900 */
[----:B------:R-:W-:Y:S01]  /*12c0*/  BSSY B11, `(.L_x_351) ;  /* 0x00001830000b7945 */ /* 0x000fe20003800000 */
.L_x_389:
        /* <DEDUP_REMOVED lines=9> */
[----:B------:R-:W-:Y:S02]  /*1360*/  HFMA2 R13, -RZ, RZ, 0, 0 ;  /* 0x00000000ff0d7431 */ /* 0x000fe400000001ff */
[----:B------:R-:W-:Y:S01]  /*1370*/  IMAD.MOV.U32 R8, RZ, RZ, 0xaf ;  /* 0x000000afff087424 */ /* 0x000fe200078e00ff */
[----:B------:R-:W2:Y:S01]  /*1380*/  LDCU.64 UR8, c[0x4][0x78] ;  /* 0x01000f00ff0877ac */ /* 0x000ea20008000a00 */
[----:B------:R-:W3:Y:S01]  /*1390*/  LDC.64 R14, c[0x4][R14] ;  /* 0x010000000e0e7b82 */ /* 0x000ee20000000a00 */
[----:B------:R-:W-:Y:S01]  /*13a0*/  IMAD.MOV.U32 R12, RZ, RZ, 0x1 ;  /* 0x00000001ff0c7424 */ /* 0x000fe200078e00ff */
[----:B------:R-:W4:Y:S01]  /*13b0*/  LDCU.64 UR6, c[0x4][0x18] ;  /* 0x01000300ff0677ac */ /* 0x000f220008000a00 */
[----:B-1----:R-:W-:Y:S01]  /*13c0*/  MOV R4, UR4 ;  /* 0x0000000400047c02 */ /* 0x002fe20008000f00 */
[----:B------:R-:W-:-:S02]  /*13d0*/  IMAD.U32 R5, RZ, RZ, UR5 ;  /* 0x00000005ff057e24 */ /* 0x000fc4000f8e00ff */
[----:B--2---:R-:W-:Y:S02]  /*13e0*/  IMAD.U32 R6, RZ, RZ, UR8 ;  /* 0x00000008ff067e24 */ /* 0x004fe4000f8e00ff */
[----:B------:R-:W-:Y:S01]  /*13f0*/  IMAD.U32 R7, RZ, RZ, UR9 ;  /* 0x00000009ff077e24 */ /* 0x000fe2000f8e00ff */
[----:B----4-:R-:W-:Y:S01]  /*1400*/  MOV R10, UR6 ;  /* 0x00000006000a7c02 */ /* 0x010fe20008000f00 */
[----:B------:R-:W-:-:S07]  /*1410*/  IMAD.U32 R11, RZ, RZ, UR7 ;  /* 0x00000007ff0b7e24 */ /* 0x000fce000f8e00ff */
[----:B------:R-:W-:-:S07]  /*1420*/  LEPC R20, `(.L_x_353) ;  /* 0x000000001014794e */ /* 0x000fce0000000000 */
[----:B0--3-5:R-:W-:Y:S05]  /*1430*/  CALL.ABS.NOINC R14 ;  /* 0x000000000e007343 */ /* 0x029fea0003c00000 */
.L_x_353:
[----:B------:R-:W-:Y:S05]  /*1440*/  BSYNC.RECONVERGENT B6 ;  /* 0x0000000000067941 */ /* 0x000fea0003800200 */
.L_x_352:
        /* <DEDUP_REMOVED lines=13> */
[----:B------:R-:W-:Y:S01]  /*1520*/  VIMNMX.U32 R28, PT, PT, R24, 0x1, !PT ;  /* 0x00000001181c7848 */ /* 0x000fe20007fe0000 */
[----:B------:R-:W-:Y:S01]  /*1530*/  IMAD.MOV.U32 R31, RZ, RZ, RZ ;  /* 0x000000ffff1f7224 */ /* 0x000fe200078e00ff */
[----:B------:R-:W-:-:S07]  /*1540*/  PRMT R29, RZ, 0x7610, R29 ;  /* 0x00007610ff1d7816 */ /* 0x000fce000000001d */
.L_x_368:
[----:B------:R-:W-:-:S06]  /*1550*/  IMAD R16, R31, 0x4, R18 ;  /* 0x000000041f107824 */ /* 0x000fcc00078e0212 */
[----:B------:R-:W5:Y:S01]  /*1560*/  LDL R16, [R16] ;  /* 0x0000000010107983 */ /* 0x000f620000100800 */
[----:B------:R-:W-:Y:S01]  /*1570*/  LOP3.LUT P0, R30, R29, 0xff, RZ, 0xc0, !PT ;  /* 0x000000ff1d1e7812 */ /* 0x000fe2000780c0ff */
        /* <DEDUP_REMOVED lines=19> */
.L_x_363:
        /* <DEDUP_REMOVED lines=16> */
.L_x_362:
[----:B------:R-:W-:Y:S05]  /*17b0*/  BSYNC.RECONVERGENT B6 ;  /* 0x0000000000067941 */ /* 0x000fea0003800200 */
.L_x_361:
[----:B------:R-:W1:Y:S02]  /*17c0*/  LDC.64 R36, c[0x0][0x390] ;  /* 0x0000e400ff247b82 */ /* 0x000e640000000a00 */
[----:B-1----:R-:W-:-:S05]  /*17d0*/  IMAD.WIDE R36, R16, 0x10, R36 ;  /* 0x0000001010247825 */ /* 0x002fca00078e0224 */
[----:B------:R1:W5:Y:S02]  /*17e0*/  LDG.E R17, desc[UR36][R36.64+0x8] ;  /* 0x0000082424117981 */ /* 0x000364000c1e1900 */
.L_x_367:
        /* <DEDUP_REMOVED lines=8> */
[----:B------:R-:W-:Y:S02]  /*1870*/  HFMA2 R13, -RZ, RZ, 0, 0 ;  /* 0x00000000ff0d7431 */ /* 0x000fe400000001ff */
[----:B------:R-:W-:Y:S01]  /*1880*/  IMAD.MOV.U32 R8, RZ, RZ, 0xaf ;  /* 0x000000afff087424 */ /* 0x000fe200078e00ff */
[----:B------:R-:W3:Y:S01]  /*1890*/  LDCU.64 UR6, c[0x4][0x78] ;  /* 0x01000f00ff0677ac */ /* 0x000ee20008000a00 */
[----:B------:R-:W4:Y:S01]  /*18a0*/  LDC.64 R14, c[0x4][R14] ;  /* 0x010000000e0e7b82 */ /* 0x000f220000000a00 */
[----:B------:R-:W-:Y:S01]  /*18b0*/  IMAD.MOV.U32 R12, RZ, RZ, 0x1 ;  /* 0x00000001ff0c7424 */ /* 0x000fe200078e00ff */
[----:B------:R-:W0:Y:S01]  /*18c0*/  LDCU.64 UR8, c[0x4][0x18] ;  /* 0x01000300ff0877ac */ /* 0x000e220008000a00 */
[----:B--2---:R-:W-:Y:S01]  /*18d0*/  MOV R4, UR4 ;  /* 0x0000000400047c02 */ /* 0x004fe20008000f00 */
[----:B------:R-:W-:-:S02]  /*18e0*/  IMAD.U32 R5, RZ, RZ, UR5 ;  /* 0x00000005ff057e24 */ /* 0x000fc4000f8e00ff */
[----:B---3--:R-:W-:Y:S02]  /*18f0*/  IMAD.U32 R6, RZ, RZ, UR6 ;  /* 0x00000006ff067e24 */ /* 0x008fe4000f8e00ff */
[----:B------:R-:W-:Y:S01]  /*1900*/  IMAD.U32 R7, RZ, RZ, UR7 ;  /* 0x00000007ff077e24 */ /* 0x000fe2000f8e00ff */
[----:B0-----:R-:W-:Y:S01]  /*1910*/  MOV R10, UR8 ;  /* 0x00000008000a7c02 */ /* 0x001fe20008000f00 */
[----:B------:R-:W-:-:S07]  /*1920*/  IMAD.U32 R11, RZ, RZ, UR9 ;  /* 0x00000009ff0b7e24 */ /* 0x000fce000f8e00ff */
[----:B------:R-:W-:-:S07]  /*1930*/  LEPC R20, `(.L_x_365) ;  /* 0x000000001014794e */ /* 0x000fce0000000000 */
[----:B-1--45:R-:W-:Y:S05]  /*1940*/  CALL.ABS.NOINC R14 ;  /* 0x000000000e007343 */ /* 0x032fea0003c00000 */
.L_x_365:
[----:B------:R-:W-:Y:S05]  /*1950*/  BSYNC.RECONVERGENT B6 ;  /* 0x0000000000067941 */ /* 0x000fea0003800200 */
.L_x_364:
[----:B------:R-:W2:Y:S02]  /*1960*/  LDG.E R0, desc[UR36][R36.64+0xc] ;  /* 0x00000c2424007981 */ /* 0x000ea4000c1e1900 */
[----:B--2--5:R-:W-:-:S13]  /*1970*/  ISETP.GT.AND P0, PT, R17, R0, PT ;  /* 0x000000001100720c */ /* 0x024fda0003f04270 */
[----:B------:R-:W-:Y:S05]  /*1980*/  @P0 BRA `(.L_x_360) ;  /* 0x0000000000240947 */ /* 0x000fea0003800000 */
[----:B------:R-:W-:Y:S02]  /*1990*/  IMAD.U32 R4, RZ, RZ, UR38 ;  /* 0x00000026ff047e24 */ /* 0x000fe4000f8e00ff */
[----:B------:R-:W-:Y:S02]  /*19a0*/  IMAD.U32 R5, RZ, RZ, UR39 ;  /* 0x00000027ff057e24 */ /* 0x000fe4000f8e00ff */
[----:B------:R-:W-:-:S06]  /*19b0*/  IMAD.WIDE R4, R17, 0x4, R4 ;  /* 0x0000000411047825 */ /* 0x000fcc00078e0204 */
[----:B------:R-:W2:Y:S01]  /*19c0*/  LDG.E R4, desc[UR36][R4.64] ;  /* 0x0000002404047981 */ /* 0x000ea2000c1e1900 */
[----:B------:R-:W-:Y:S01]  /*19d0*/  IMAD.MOV.U32 R0, RZ, RZ, 0x1 ;  /* 0x00000001ff007424 */ /* 0x000fe200078e00ff */
[----:B--2---:R-:W-:-:S13]  /*19e0*/  ISETP.NE.AND P0, PT, R4, R23, PT ;  /* 0x000000170400720c */ /* 0x004fda0003f05270 */
[----:B------:R-:W-:Y:S05]  /*19f0*/  @!P0 BRA `(.L_x_366) ;  /* 0x0000000000208947 */ /* 0x000fea0003800000 */
[----:B------:R-:W-:Y:S01]  /*1a00*/  IADD3 R17, PT, PT, R17, 0x1, RZ ;  /* 0x0000000111117810 */ /* 0x000fe20007ffe0ff */
[----:B------:R-:W-:Y:S06]  /*1a10*/  BRA `(.L_x_367) ;  /* 0xfffffffc00747947 */ /* 0x000fec000383ffff */
.L_x_360:
[----:B-----5:R-:W-:Y:S02]  /*1a20*/  ISETP.GT.AND P0, PT, R16, R23, PT ;  /* 0x000000171000720c */ /* 0x020fe40003f04270 */
[----:B------:R-:W-:Y:S02]  /*1a30*/  ISETP.NE.AND P1, PT, R30, RZ, PT ;  /* 0x000000ff1e00720c */ /* 0x000fe40003f25270 */
[----:B------:R-:W-:-:S11]  /*1a40*/  PRMT R0, R29, 0x7610, R0 ;  /* 0x000076101d007816 */ /* 0x000fd60000000000 */
[----:B------:R-:W-:Y:S05]  /*1a50*/  @P0 BREAK.RELIABLE P1, B7 ;  /* 0x0000000000070942 */ /* 0x000fea0000800100 */
[----:B------:R-:W-:Y:S05]  /*1a60*/  @P0 BREAK.RELIABLE P1, B8 ;  /* 0x0000000000080942 */ /* 0x000fea0000800100 */
[----:B------:R-:W-:Y:S05]  /*1a70*/  @P0 BRA P1, `(.L_x_356) ;  /* 0x0000001000100947 */ /* 0x000fea0000800000 */
.L_x_366:
[----:B------:R-:W-:Y:S05]  /*1a80*/  BSYNC.RELIABLE B7 ;  /* 0x0000000000077941 */ /* 0x000fea0003800100 */
.L_x_359:
[----:B------:R-:W-:Y:S01]  /*1a90*/  VIADD R31, R31, 0x1 ;  /* 0x000000011f1f7836 */ /* 0x000fe20000000000 */
[----:B------:R-:W-:-:S04]  /*1aa0*/  PRMT R29, R0, 0x7610, R29 ;  /* 0x00007610001d7816 */ /* 0x000fc8000000001d */
[----:B------:R-:W-:-:S13]  /*1ab0*/  ISETP.NE.AND P0, PT, R31, R28, PT ;  /* 0x0000001c1f00720c */ /* 0x000fda0003f05270 */
[----:B------:R-:W-:Y:S05]  /*1ac0*/  @P0 BRA `(.L_x_368) ;  /* 0xfffffff800a00947 */ /* 0x000fea000383ffff */
[----:B------:R-:W-:Y:S05]  /*1ad0*/  BSYNC.RELIABLE B8 ;  /* 0x0000000000087941 */ /* 0x000fea0003800100 */
.L_x_358:
[----:B------:R-:W-:-:S13]  /*1ae0*/  ISETP.NE.AND P0, PT, R24, RZ, PT ;  /* 0x000000ff1800720c */ /* 0x000fda0003f05270 */
[----:B------:R-:W-:Y:S05]  /*1af0*/  @!P0 BRA `(.L_x_357) ;  /* 0x0000000000248947 */ /* 0x000fea0003800000 */
[----:B------:R-:W-:Y:S01]  /*1b00*/  VIMNMX.U32 R4, PT, PT, R24, 0x1, !PT ;  /* 0x0000000118047848 */ /* 0x000fe20007fe0000 */
[----:B------:R-:W-:-:S07]  /*1b10*/  IMAD.MOV.U32 R3, RZ, RZ, RZ ;  /* 0x000000ffff037224 */ /* 0x000fce00078e00ff */
.L_x_369:
[----:B------:R-:W-:-:S06]  /*1b20*/  IMAD R0, R3, 0x4, R18 ;  /* 0x0000000403007824 */ /* 0x000fcc00078e0212 */
[----:B------:R-:W2:Y:S02]  /*1b30*/  LDL R0, [R0] ;  /* 0x0000000000007983 */ /* 0x000ea40000100800 */
[----:B--2---:R-:W-:-:S13]  /*1b40*/  ISETP.NE.AND P0, PT, R0, R23, PT ;  /* 0x000000170000720c */ /* 0x004fda0003f05270 */
[----:B------:R-:W-:Y:S05]  /*1b50*/  @!P0 BRA `(.L_x_356) ;  /* 0x0000000c00d88947 */ /* 0x000fea0003800000 */
[----:B------:R-:W-:-:S04]  /*1b60*/  IADD3 R3, PT, PT, R3, 0x1, RZ ;  /* 0x0000000103037810 */ /* 0x000fc80007ffe0ff */
[----:B------:R-:W-:-:S13]  /*1b70*/  ISETP.NE.AND P0, PT, R3, R4, PT ;  /* 0x000000040300720c */ /* 0x000fda0003f05270 */
[----:B------:R-:W-:Y:S05]  /*1b80*/  @P0 BRA `(.L_x_369) ;  /* 0xfffffffc00e40947 */ /* 0x000fea000383ffff */
.L_x_357:
[C---:B------:R-:W-:Y:S02]  /*1b90*/  VIADD R0, R24.reuse, 0x1 ;  /* 0x0000000118007836 */ /* 0x040fe40000000000 */
[----:B------:R-:W-:-:S03]  /*1ba0*/  IMAD R4, R24, 0x4, R18 ;  /* 0x0000000418047824 */ /* 0x000fc600078e0212 */
[----:B------:R2:W-:Y:S04]  /*1bb0*/  STL [R1+0x1c], R0 ;  /* 0x00001c0001007387 */ /* 0x0005e80000100800 */
[----:B------:R2:W-:Y:S04]  /*1bc0*/  STL [R4], R23 ;  /* 0x0000001704007387 */ /* 0x0005e80000100800 */
[----:B------:R-:W3:Y:S01]  /*1bd0*/  LDL R24, [R1+0x1c] ;  /* 0x00001c0001187983 */ /* 0x000ee20000100800 */
[----:B------:R-:W-:Y:S01]  /*1be0*/  BSSY.RECONVERGENT B9, `(.L_x_370) ;  /* 0x00000d7000097945 */ /* 0x000fe20003800200 */
[----:B---3--:R-:W-:-:S13]  /*1bf0*/  ISETP.NE.AND P0, PT, R24, RZ, PT ;  /* 0x000000ff1800720c */ /* 0x008fda0003f05270 */
[----:B--2---:R-:W-:Y:S05]  /*1c00*/  @!P0 BRA `(.L_x_371) ;  /* 0x00000004008c8947 */ /* 0x004fea0003800000 */
[----:B------:R-:W-:-:S07]  /*1c10*/  IMAD.MOV.U32 R31, RZ, RZ, RZ ;  /* 0x000000ffff1f7224 */ /* 0x000fce00078e00ff */
.L_x_385:
[----:B------:R-:W-:Y:S01]  /*1c20*/  LEA R16, R31, R18, 0x2 ;  /* 0x000000121f107211 */ /* 0x000fe200078e10ff */
[----:B-1----:R-:W1:Y:S05]  /*1c30*/  LDC.64 R36, c[0x0][0x390] ;  /* 0x0000e400ff247b82 */ /* 0x002e6a0000000a00 */
[----:B------:R-:W1:Y:S01]  /*1c40*/  LDL R16, [R16] ;  /* 0x0000000010107983 */ /* 0x000e620000100800 */
[----:B------:R-:W-:Y:S01]  /*1c50*/  BSSY.RELIABLE B8, `(.L_x_372) ;  /* 0x000005b000087945 */ /* 0x000fe20003800100 */
[----:B------:R-:W-:Y:S02]  /*1c60*/  IMAD.MOV.U32 R29, RZ, RZ, RZ ;  /* 0x000000ffff1d7224 */ /* 0x000fe400078e00ff */
[----:B-1----:R-:W-:-:S07]  /*1c70*/  IMAD.WIDE R36, R16, 0x10, R36 ;  /* 0x0000001010247825 */ /* 0x002fce00078e0224 */
.L_x_384:
        /* <DEDUP_REMOVED lines=9> */
.L_x_376:
[----:B------:R-:W-:-:S04]  /*1d10*/  IADD3 R3, PT, PT, R3, 0x1, RZ ;  /* 0x0000000103037810 */ /* 0x000fc80007ffe0ff */
[----:B------:R-:W-:-:S13]  /*1d20*/  ISETP.NE.AND P0, PT, R3, R24, PT ;  /* 0x000000180300720c */ /* 0x000fda0003f05270 */
[----:B------:R-:W-:Y:S05]  /*1d30*/  @!P0 BRA `(.L_x_374) ;  /* 0x0000000400208947 */ /* 0x000fea0003800000 */
[----:B------:R-:W-:-:S06]  /*1d40*/  IMAD R0, R3, 0x4, R18 ;  /* 0x0000000403007824 */ /* 0x000fcc00078e0212 */
[----:B------:R-:W2:Y:S02]  /*1d50*/  LDL R0, [R0] ;  /* 0x0000000000007983 */ /* 0x000ea40000100800 */
[----:B--2---:R-:W-:-:S13]  /*1d60*/  ISETP.NE.AND P0, PT, R0, R33, PT ;  /* 0x000000210000720c */ /* 0x004fda0003f05270 */
[----:B------:R-:W-:Y:S05]  /*1d70*/  @P0 BRA `(.L_x_376) ;  /* 0xfffffffc00e40947 */ /* 0x000fea000383ffff */
.L_x_375:
[----:B------:R-:W1:Y:S02]  /*1d80*/  LDC.64 R4, c[0x0][0x390] ;  /* 0x0000e400ff047b82 */ /* 0x000e640000000a00 */
[----:B-1----:R-:W2:Y:S01]  /*1d90*/  LDG.E R17, desc[UR36][R4.64+0x15cc8] ;  /* 0x015cc82404117981 */ /* 0x002ea2000c1e1900 */
[C---:B------:R-:W-:Y:S01]  /*1da0*/  ISETP.GT.AND P1, PT, R16.reuse, -0x1, PT ;  /* 0xffffffff1000780c */ /* 0x040fe20003f24270 */
[----:B------:R-:W-:Y:S01]  /*1db0*/  BSSY.RECONVERGENT B6, `(.L_x_377) ;  /* 0x000001d000067945 */ /* 0x000fe20003800200 */
[----:B--2---:R-:W-:-:S13]  /*1dc0*/  ISETP.GE.AND P0, PT, R16, R17, PT ;  /* 0x000000111000720c */ /* 0x004fda0003f06270 */
[----:B------:R-:W-:Y:S05]  /*1dd0*/  @!P0 BRA P1, `(.L_x_378) ;  /* 0x0000000000688947 */ /* 0x000fea0000800000 */
[----:B------:R-:W-:Y:S01]  /*1de0*/  MOV R8, 0x0 ;  /* 0x0000000000087802 */ /* 0x000fe20000000f00 */
[----:B------:R1:W-:Y:S01]  /*1df0*/  STL.64 [R1], R16 ;  /* 0x0000001001007387 */ /* 0x0003e20000100a00 */
[----:B------:R-:W2:Y:S01]  /*1e00*/  LDCU.64 UR4, c[0x4][0x68] ;  /* 0x01000d00ff0477ac */ /* 0x000ea20008000a00 */
[----:B------:R-:W-:Y:S01]  /*1e10*/  MOV R6, R22 ;  /* 0x0000001600067202 */ /* 0x000fe20000000f00 */
[----:B------:R-:W-:Y:S02]  /*1e20*/  IMAD.MOV.U32 R7, RZ, RZ, R19 ;  /* 0x000000ffff077224 */ /* 0x000fe400078e0013 */
[----:B------:R-:W3:Y:S01]  /*1e30*/  LDC.64 R8, c[0x4][R8] ;  /* 0x0100000008087b82 */ /* 0x000ee20000000a00 */
[----:B--2---:R-:W-:Y:S02]  /*1e40*/  IMAD.U32 R4, RZ, RZ, UR4 ;  /* 0x00000004ff047e24 */ /* 0x004fe4000f8e00ff */
[----:B-1----:R-:W-:-:S07]  /*1e50*/  IMAD.U32 R5, RZ, RZ, UR5 ;  /* 0x00000005ff057e24 */ /* 0x002fce000f8e00ff */
[----:B------:R-:W-:-:S07]  /*1e60*/  LEPC R20, `(.L_x_379) ;  /* 0x000000001014794e */ /* 0x000fce0000000000 */
[----:B0--3--:R-:W-:Y:S05]  /*1e70*/  CALL.ABS.NOINC R8 ;  /* 0x0000000008007343 */ /* 0x009fea0003c00000 */
.L_x_379:
        /* <DEDUP_REMOVED lines=8> */
[----:B0-----:R-:W-:Y:S02]  /*1f00*/  IMAD.U32 R4, RZ, RZ, UR4 ;  /* 0x00000004ff047e24 */ /* 0x001fe4000f8e00ff */
[----:B------:R-:W-:Y:S01]  /*1f10*/  IMAD.U32 R5, RZ, RZ, UR5 ;  /* 0x00000005ff057e24 */ /* 0x000fe2000f8e00ff */
[----:B-1----:R-:W-:Y:S01]  /*1f20*/  MOV R6, UR6 ;  /* 0x0000000600067c02 */ /* 0x002fe20008000f00 */
[----:B------:R-:W-:-:S02]  /*1f30*/  IMAD.U32 R7, RZ, RZ, UR7 ;  /* 0x00000007ff077e24 */ /* 0x000fc4000f8e00ff */
[----:B---3--:R-:W-:Y:S02]  /*1f40*/  IMAD.U32 R10, RZ, RZ, UR8 ;  /* 0x00000008ff0a7e24 */ /* 0x008fe4000f8e00ff */
[----:B------:R-:W-:-:S07]  /*1f50*/  IMAD.U32 R11, RZ, RZ, UR9 ;  /* 0x00000009ff0b7e24 */ /* 0x000fce000f8e00ff */
[----:B------:R-:W-:-:S07]  /*1f60*/  LEPC R20, `(.L_x_378) ;  /* 0x000000001014794e */ /* 0x000fce0000000000 */
[----:B--2---:R-:W-:Y:S05]  /*1f70*/  CALL.ABS.NOINC R14 ;  /* 0x000000000e007343 */ /* 0x004fea0003c00000 */
.L_x_378:
[----:B------:R-:W-:Y:S05]  /*1f80*/  BSYNC.RECONVERGENT B6 ;  /* 0x0000000000067941 */ /* 0x000fea0003800200 */
.L_x_377:
[----:B------:R1:W5:Y:S02]  /*1f90*/  LDG.E R17, desc[UR36][R36.64+0x8] ;  /* 0x0000082424117981 */ /* 0x000364000c1e1900 */
.L_x_383:
[----:B------:R-:W2:Y:S02]  /*1fa0*/  LDC.64 R4, c[0x0][0x390] ;  /* 0x0000e400ff047b82 */ /* 0x000ea40000000a00 */
[----:B--2---:R-:W2:Y:S01]  /*1fb0*/  LDG.E R5, desc[UR36][R4.64+0x15cc8] ;  /* 0x015cc82404057981 */ /* 0x004ea2000c1e1900 */
[C---:B------:R-:W-:Y:S01]  /*1fc0*/  ISETP.GT.AND P1, PT, R16.reuse, -0x1, PT ;  /* 0xffffffff1000780c */ /* 0x040fe20003f24270 */
[----:B------:R-:W-:Y:S01]  /*1fd0*/  BSSY.RECONVERGENT B6, `(.L_x_380) ;  /* 0x0000013000067945 */ /* 0x000fe20003800200 */
[----:B--2---:R-:W-:-:S13]  /*1fe0*/  ISETP.GE.AND P0, PT, R16, R5, PT ;  /* 0x000000051000720c */ /* 0x004fda0003f06270 */
[----:B------:R-:W-:Y:S05]  /*1ff0*/  @!P0 BRA P1, `(.L_x_381) ;  /* 0x0000000000408947 */ /* 0x000fea0000800000 */
[----:B------:R-:W-:Y:S01]  /*2000*/  MOV R14, 0x8 ;  /* 0x00000008000e7802 */ /* 0x000fe20000000f00 */
[----:B------:R-:W2:Y:S01]  /*2010*/  LDCU.64 UR4, c[0x4][0x80] ;  /* 0x01001000ff0477ac */ /* 0x000ea20008000a00 */
[----:B------:R-:W-:Y:S02]  /*2020*/  IMAD.MOV.U32 R8, RZ, RZ, 0xaf ;  /* 0x000000afff087424 */ /* 0x000fe400078e00ff */
[----:B------:R-:W-:Y:S01]  /*2030*/  IMAD.MOV.U32 R12, RZ, RZ, 0x1 ;  /* 0x00000001ff0c7424 */ /* 0x000fe200078e00ff */
[----:B------:R-:W3:Y:S01]  /*2040*/  LDCU.64 UR6, c[0x4][0x78] ;  /* 0x01000f00ff0677ac */ /* 0x000ee20008000a00 */
[----:B------:R-:W4:Y:S01]  /*2050*/  LDC.64 R14, c[0x4][R14] ;  /* 0x010000000e0e7b82 */ /* 0x000f220000000a00 */
[----:B------:R-:W-:Y:S01]  /*2060*/  IMAD.MOV.U32 R13, RZ, RZ, RZ ;  /* 0x000000ffff0d7224 */ /* 0x000fe200078e00ff */
[----:B------:R-:W0:Y:S01]  /*2070*/  LDCU.64 UR8, c[0x4][0x18] ;  /* 0x01000300ff0877ac */ /* 0x000e220008000a00 */
[----:B--2---:R-:W-:Y:S01]  /*2080*/  IMAD.U32 R4, RZ, RZ, UR4 ;  /* 0x00000004ff047e24 */ /* 0x004fe2000f8e00ff */
[----:B------:R-:W-:Y:S01]  /*2090*/  MOV R5, UR5 ;  /* 0x0000000500057c02 */ /* 0x000fe20008000f00 */
[----:B---3--:R-:W-:-:S02]  /*20a0*/  IMAD.U32 R6, RZ, RZ, UR6 ;  /* 0x00000006ff067e24 */ /* 0x008fc4000f8e00ff */
[----:B------:R-:W-:Y:S02]  /*20b0*/  IMAD.U32 R7, RZ, RZ, UR7 ;  /* 0x00000007ff077e24 */ /* 0x000fe4000f8e00ff */
[----:B0-----:R-:W-:Y:S01]  /*20c0*/  IMAD.U32 R10, RZ, RZ, UR8 ;  /* 0x00000008ff0a7e24 */ /* 0x001fe2000f8e00ff */
[----:B------:R-:W-:-:S07]  /*20d0*/  MOV R11, UR9 ;  /* 0x00000009000b7c02 */ /* 0x000fce0008000f00 */
[----:B------:R-:W-:-:S07]  /*20e0*/  LEPC R20, `(.L_x_381) ;  /* 0x000000001014794e */ /* 0x000fce0000000000 */
[----:B-1--45:R-:W-:Y:S05]  /*20f0*/  CALL.ABS.NOINC R14 ;  /* 0x000000000e007343 */ /* 0x032fea0003c00000 */
.L_x_381:
[----:B------:R-:W-:Y:S05]  /*2100*/  BSYNC.RECONVERGENT B6 ;  /* 0x0000000000067941 */ /* 0x000fea0003800200 */
.L_x_380:
        /* <DEDUP_REMOVED lines=11> */
.L_x_374:
[----:B------:R-:W-:Y:S05]  /*21c0*/  BSYNC.RELIABLE B7 ;  /* 0x0000000000077941 */ /* 0x000fea0003800100 */
.L_x_373:
[----:B------:R-:W-:-:S05]  /*21d0*/  VIADD R29, R29, 0x1 ;  /* 0x000000011d1d7836 */ /* 0x000fca0000000000 */
[----:B------:R-:W-:-:S13]  /*21e0*/  ISETP.NE.AND P0, PT, R29, R24, PT ;  /* 0x000000181d00720c */ /* 0x000fda0003f05270 */
[----:B------:R-:W-:Y:S05]  /*21f0*/  @P0 BRA `(.L_x_384) ;  /* 0xfffffff800a00947 */ /* 0x000fea000383ffff */
[----:B------:R-:W-:Y:S05]  /*2200*/  BSYNC.RELIABLE B8 ;  /* 0x0000000000087941 */ /* 0x000fea0003800100 */
.L_x_372:
[----:B------:R-:W-:-:S05]  /*2210*/  VIADD R31, R31, 0x1 ;  /* 0x000000011f1f7836 */ /* 0x000fca0000000000 */
[----:B------:R-:W-:-:S13]  /*2220*/  ISETP.NE.AND P0, PT, R31, R24, PT ;  /* 0x000000181f00720c */ /* 0x000fda0003f05270 */
[----:B------:R-:W-:Y:S05]  /*2230*/  @P0 BRA `(.L_x_385) ;  /* 0xfffffff800780947 */ /* 0x000fea000383ffff */
.L_x_371:
        /* <DEDUP_REMOVED lines=16> */
[----:B0-----:R-:W-:Y:S01]  /*2340*/  IMAD.IADD R29, R29, 0x1, R8 ;  /* 0x000000011d1d7824 */ /* 0x001fe200078e0208 */
[----:B--2---:R-:W-:Y:S01]  /*2350*/  IADD3 R31, PT, PT, R8, R31, RZ ;  /* 0x0000001f081f7210 */ /* 0x004fe20007ffe0ff */
[----:B------:R-:W-:Y:S06]  /*2360*/  BRA.U !UP0, `(.L_x_386) ;  /* 0x00000001082c7547 */ /* 0x000fec000b800000 */
[----:B------:R-:W0:Y:S01]  /*2370*/  LDC.64 R4, c[0x0][0x3a8] ;  /* 0x0000ea00ff047b82 */ /* 0x000e220000000a00 */
[----:B------:R-:W-:Y:S02]  /*2380*/  IMAD.SHL.U32 R31, R31, 0x2, RZ ;  /* 0x000000021f1f7824 */ /* 0x000fe400078e00ff */
[----:B------:R-:W-:-:S05]  /*2390*/  IMAD.SHL.U32 R29, R29, 0x2, RZ ;  /* 0x000000021d1d7824 */ /* 0x000fca00078e00ff */
        /* <DEDUP_REMOVED lines=8> */
.L_x_386:
[----:B------:R-:W1:Y:S01]  /*2420*/  LDL.U16 R12, [R1+0x10] ;  /* 0x00001000010c7983 */ /* 0x000e620000100400 */
[----:B------:R-:W0:Y:S03]  /*2430*/  LDC.64 R6, c[0x0][0x398] ;  /* 0x0000e600ff067b82 */ /* 0x000e260000000a00 */
[----:B------:R-:W2:Y:S04]  /*2440*/  LDL.U8 R13, [R1+0x12] ;  /* 0x00001200010d7983 */ /* 0x000ea80000100000 */
[----:B------:R-:W3:Y:S01]  /*2450*/  LDL.U16 R10, [R1+0x12] ;  /* 0x00001200010a7983 */ /* 0x000ee20000100400 */
[----:B------:R-:W4:Y:S03]  /*2460*/  LDC.64 R4, c[0x0][0x3a8] ;  /* 0x0000ea00ff047b82 */ /* 0x000f260000000a00 */
[----:B------:R-:W5:Y:S04]  /*2470*/  LDL.U16 R0, [R1+0x14] ;  /* 0x0000140001007983 */ /* 0x000f680000100400 */
[----:B------:R-:W5:Y:S04]  /*2480*/  LDL.U16 R8, [R1+0x16] ;  /* 0x0000160001087983 */ /* 0x000f680000100400 */
[----:B------:R-:W5:Y:S04]  /*2490*/  LDL.U16 R3, [R1+0x18] ;  /* 0x0000180001037983 */ /* 0x000f680000100400 */
[----:B------:R-:W5:Y:S04]  /*24a0*/  LDL.U16 R9, [R1+0x1a] ;  /* 0x00001a0001097983 */ /* 0x000f680000100400 */
[----:B------:R-:W5:Y:S04]  /*24b0*/  LDL.U8 R15, [R1+0x14] ;  /* 0x00001400010f7983 */ /* 0x000f680000100000 */
[----:B------:R-:W5:Y:S04]  /*24c0*/  LDL.U8 R17, [R1+0x16] ;  /* 0x0000160001117983 */ /* 0x000f680000100000 */
[----:B------:R-:W5:Y:S04]  /*24d0*/  LDL.U8 R33, [R1+0x10] ;  /* 0x0000100001217983 */ /* 0x000f680000100000 */
[----:B------:R-:W5:Y:S04]  /*24e0*/  LDL.U8 R21, [R1+0x18] ;  /* 0x0000180001157983 */ /* 0x000f680000100000 */
[----:B------:R-:W5:Y:S01]  /*24f0*/  LDL.U8 R23, [R1+0x1a] ;  /* 0x00001a0001177983 */ /* 0x000f620000100000 */
[----:B------:R-:W-:Y:S01]  /*2500*/  LOP3.LUT R11, R24, 0xffff, RZ, 0xc0, !PT ;  /* 0x0000ffff180b7812 */ /* 0x000fe200078ec0ff */
[----:B0-----:R-:W-:-:S03]  /*2510*/  IMAD.WIDE R6, R29, 0x10, R6 ;  /* 0x000000101d067825 */ /* 0x001fc600078e0206 */
[----:B------:R-:W-:Y:S01]  /*2520*/  SHF.R.U32.HI R11, RZ, 0x8, R11 ;  /* 0x00000008ff0b7819 */ /* 0x000fe2000001160b */
[----:B----4-:R-:W-:Y:S01]  /*2530*/  IMAD.WIDE R4, R31, 0x10, R4 ;  /* 0x000000101f047825 */ /* 0x010fe200078e0204 */
[--C-:B------:R-:W-:Y:S02]  /*2540*/  SHF.R.U32.HI R31, RZ, 0x10, R24.reuse ;  /* 0x00000010ff1f7819 */ /* 0x100fe40000011618 */
[----:B------:R-:W-:Y:S01]  /*2550*/  SHF.R.U32.HI R29, RZ, 0x18, R24 ;  /* 0x00000018ff1d7819 */ /* 0x000fe20000011618 */
[----:B------:R-:W-:Y:S04]  /*2560*/  STG.E.U8 desc[UR36][R6.64+0xd], R11 ;  /* 0x00000d0b06007986 */ /* 0x000fe8000c101124 */
[----:B------:R-:W-:Y:S04]  /*2570*/  STG.E.U8 desc[UR36][R6.64+0xc], R24 ;  /* 0x00000c1806007986 */ /* 0x000fe8000c101124 */
[----:B------:R-:W-:Y:S04]  /*2580*/  STG.E.U8 desc[UR36][R6.64+0xe], R31 ;  /* 0x00000e1f06007986 */ /* 0x000fe8000c101124 */
[----:B------:R-:W-:Y:S01]  /*2590*/  STG.E.U8 desc[UR36][R6.64+0xf], R29 ;  /* 0x00000f1d06007986 */ /* 0x000fe2000c101124 */
[----:B-1----:R-:W-:-:S02]  /*25a0*/  PRMT R37, R12, 0x7770, RZ ;  /* 0x000077700c257816 */ /* 0x002fc400000000ff */
[----:B------:R-:W-:Y:S01]  /*25b0*/  PRMT R12, R12, 0x7771, RZ ;  /* 0x000077710c0c7816 */ /* 0x000fe200000000ff */
[----:B--2---:R0:W-:Y:S01]  /*25c0*/  STG.E.U8 desc[UR36][R6.64+0x2], R13 ;  /* 0x0000020d06007986 */ /* 0x0041e2000c101124 */
[----:B---3--:R-:W-:Y:S02]  /*25d0*/  PRMT R14, R10, 0x7771, RZ ;  /* 0x000077710a0e7816 */ /* 0x008fe400000000ff */
[----:B-----5:R-:W-:Y:S02]  /*25e0*/  PRMT R16, R0, 0x7771, RZ ;  /* 0x0000777100107816 */ /* 0x020fe400000000ff */
[----:B0-----:R-:W-:Y:S02]  /*25f0*/  PRMT R13, R10, 0x7770, RZ ;  /* 0x000077700a0d7816 */ /* 0x001fe400000000ff */
[----:B------:R-:W-:Y:S02]  /*2600*/  PRMT R20, R8, 0x7771, RZ ;  /* 0x0000777108147816 */ /* 0x000fe400000000ff */
[----:B------:R-:W-:-:S02]  /*2610*/  PRMT R28, R3, 0x7771, RZ ;  /* 0x00007771031c7816 */ /* 0x000fc400000000ff */
[----:B------:R-:W-:Y:S02]  /*2620*/  PRMT R10, R37, 0x6540, R12 ;  /* 0x00006540250a7816 */ /* 0x000fe4000000000c */
[----:B------:R-:W-:Y:S01]  /*2630*/  PRMT R11, R9, 0x7771, RZ ;  /* 0x00007771090b7816 */ /* 0x000fe200000000ff */
[----:B------:R0:W-:Y:S01]  /*2640*/  STG.E.U8 desc[UR36][R6.64+0x4], R15 ;  /* 0x0000040f06007986 */ /* 0x0001e2000c101124 */
[----:B------:R-:W-:Y:S02]  /*2650*/  PRMT R3, R3, 0x7770, RZ ;  /* 0x0000777003037816 */ /* 0x000fe400000000ff */
[----:B------:R-:W-:Y:S01]  /*2660*/  PRMT R9, R9, 0x7770, RZ ;  /* 0x0000777009097816 */ /* 0x000fe200000000ff */
[----:B------:R1:W-:Y:S04]  /*2670*/  STG.E.U8 desc[UR36][R6.64+0x6], R17 ;  /* 0x0000061106007986 */ /* 0x0003e8000c101124 */
[----:B------:R-:W-:Y:S01]  /*2680*/  STG.E.U8 desc[UR36][R6.64], R33 ;  /* 0x0000002106007986 */ /* 0x000fe2000c101124 */
[----:B0-----:R-:W-:-:S02]  /*2690*/  PRMT R15, R0, 0x7770, RZ ;  /* 0x00007770000f7816 */ /* 0x001fc400000000ff */
[----:B------:R-:W-:Y:S01]  /*26a0*/  PRMT R0, R13, 0x6540, R14 ;  /* 0x000065400d007816 */ /* 0x000fe2000000000e */
[----:B------:R-:W-:Y:S01]  /*26b0*/  STG.E.U8 desc[UR36][R6.64+0x8], R21 ;  /* 0x0000081506007986 */ /* 0x000fe2000c101124 */
[----:B-1----:R-:W-:-:S03]  /*26c0*/  PRMT R17, R8, 0x7770, RZ ;  /* 0x0000777008117816 */ /* 0x002fc600000000ff */
[----:B------:R-:W-:Y:S01]  /*26d0*/  STG.E.U8 desc[UR36][R6.64+0xa], R23 ;  /* 0x00000a1706007986 */ /* 0x000fe2000c101124 */
[----:B------:R-:W-:-:S03]  /*26e0*/  LOP3.LUT R0, R0, 0xffff, RZ, 0xc0, !PT ;  /* 0x0000ffff00007812 */ /* 0x000fc600078ec0ff */
[----:B------:R-:W-:Y:S04]  /*26f0*/  STG.E.U8 desc[UR36][R6.64+0x1], R12 ;  /* 0x0000010c06007986 */ /* 0x000fe8000c101124 */
[----:B------:R-:W-:Y:S04]  /*2700*/  STG.E.U8 desc[UR36][R6.64+0x3], R14 ;  /* 0x0000030e06007986 */ /* 0x000fe8000c101124 */
[----:B------:R0:W-:Y:S04]  /*2710*/  STG.E.U8 desc[UR36][R6.64+0x5], R16 ;  /* 0x0000051006007986 */ /* 0x0001e8000c101124 */
[----:B------:R1:W-:Y:S04]  /*2720*/  STG.E.U8 desc[UR36][R6.64+0x7], R20 ;  /* 0x0000071406007986 */ /* 0x0003e8000c101124 */
[----:B------:R2:W-:Y:S04]  /*2730*/  STG.E.U8 desc[UR36][R6.64+0x9], R28 ;  /* 0x0000091c06007986 */ /* 0x0005e8000c101124 */
[----:B------:R3:W-:Y:S01]  /*2740*/  STG.E.U8 desc[UR36][R6.64+0xb], R11 ;  /* 0x00000b0b06007986 */ /* 0x0007e2000c101124 */
[----:B0-----:R-:W-:-:S02]  /*2750*/  PRMT R16, R15, 0x6540, R16 ;  /* 0x000065400f107816 */ /* 0x001fc40000000010 */
[----:B-1----:R-:W-:Y:S01]  /*2760*/  PRMT R20, R17, 0x6540, R20 ;  /* 0x0000654011147816 */ /* 0x002fe20000000014 */
[----:B------:R0:W-:Y:S01]  /*2770*/  STG.E.U8 desc[UR36][R4.64+0x2], R13 ;  /* 0x0000020d04007986 */ /* 0x0001e2000c101124 */
[----:B--2---:R-:W-:Y:S02]  /*2780*/  PRMT R28, R3, 0x6540, R28 ;  /* 0x00006540031c7816 */ /* 0x004fe4000000001c */
[----:B---3--:R-:W-:Y:S02]  /*2790*/  LOP3.LUT R7, R10, 0xffff, RZ, 0xc0, !PT ;  /* 0x0000ffff0a077812 */ /* 0x008fe400078ec0ff */
[----:B------:R-:W-:Y:S01]  /*27a0*/  PRMT R11, R9, 0x6540, R11 ;  /* 0x00006540090b7816 */ /* 0x000fe2000000000b */
[----:B------:R1:W-:Y:S01]  /*27b0*/  STG.E.U8 desc[UR36][R4.64+0x8], R3 ;  /* 0x0000080304007986 */ /* 0x0003e2000c101124 */
[----:B------:R-:W-:Y:S02]  /*27c0*/  SHF.R.U32.HI R7, RZ, 0x8, R7 ;  /* 0x00000008ff077819 */ /* 0x000fe40000011607 */
[----:B0-----:R-:W-:-:S02]  /*27d0*/  SHF.R.U32.HI R13, RZ, 0x8, R24 ;  /* 0x00000008ff0d7819 */ /* 0x001fc40000011618 */
[----:B------:R-:W-:Y:S02]  /*27e0*/  LOP3.LUT R16, R16, 0xffff, RZ, 0xc0, !PT ;  /* 0x0000ffff10107812 */ /* 0x000fe400078ec0ff */
[----:B------:R-:W-:Y:S02]  /*27f0*/  LOP3.LUT R20, R20, 0xffff, RZ, 0xc0, !PT ;  /* 0x0000ffff14147812 */ /* 0x000fe400078ec0ff */
[----:B------:R-:W-:Y:S02]  /*2800*/  LOP3.LUT R28, R28, 0xffff, RZ, 0xc0, !PT ;  /* 0x0000ffff1c1c7812 */ /* 0x000fe400078ec0ff */
[----:B-1----:R-:W-:Y:S02]  /*2810*/  SHF.R.U32.HI R3, RZ, 0x8, R0 ;  /* 0x00000008ff037819 */ /* 0x002fe40000011600 */
[----:B------:R-:W-:Y:S01]  /*2820*/  LOP3.LUT R0, R11, 0xffff, RZ, 0xc0, !PT ;  /* 0x0000ffff0b007812 */ /* 0x000fe200078ec0ff */
[----:B------:R0:W-:Y:S01]  /*2830*/  STG.E.U8 desc[UR36][R4.64+0xa], R9 ;  /* 0x00000a0904007986 */ /* 0x0001e2000c101124 */
[----:B------:R-:W-:-:S03]  /*2840*/  SHF.R.U32.HI R11, RZ, 0x8, R20 ;  /* 0x00000008ff0b7819 */ /* 0x000fc60000011614 */
[----:B------:R1:W-:Y:S04]  /*2850*/  STG.E.U8 desc[UR36][R4.64+0xd], R13 ;  /* 0x00000d0d04007986 */ /* 0x0003e8000c101124 */
[----:B------:R2:W-:Y:S01]  /*2860*/  STG.E.U8 desc[UR36][R4.64+0x1], R7 ;  /* 0x0000010704007986 */ /* 0x0005e2000c101124 */
[----:B0-----:R-:W-:Y:S02]  /*2870*/  SHF.R.U32.HI R9, RZ, 0x8, R16 ;  /* 0x00000008ff097819 */ /* 0x001fe40000011610 */
[----:B-1----:R-:W-:Y:S02]  /*2880*/  SHF.R.U32.HI R13, RZ, 0x8, R28 ;  /* 0x00000008ff0d7819 */ /* 0x002fe4000001161c */
[----:B--2---:R-:W-:Y:S01]  /*2890*/  SHF.R.U32.HI R7, RZ, 0x8, R0 ;  /* 0x00000008ff077819 */ /* 0x004fe20000011600 */
        /* <DEDUP_REMOVED lines=11> */
.L_x_382:
[----:B------:R-:W-:Y:S05]  /*2950*/  BSYNC.RECONVERGENT B9 ;  /* 0x0000000000097941 */ /* 0x000fea0003800200 */
.L_x_370:
[----:B------:R-:W-:Y:S01]  /*2960*/  ISETP.NE.AND P0, PT, R24, RZ, PT ;  /* 0x000000ff1800720c */ /* 0x000fe20003f05270 */
[----:B------:R-:W-:-:S12]  /*2970*/  BSSY.RECONVERGENT B6, `(.L_x_387) ;  /* 0x0000012000067945 */ /* 0x000fd80003800200 */
[----:B------:R-:W-:Y:S05]  /*2980*/  @P0 BRA `(.L_x_388) ;  /* 0x0000000000400947 */ /* 0x000fea0003800000 */
[----:B------:R-:W-:Y:S01]  /*2990*/  MOV R14, 0x8 ;  /* 0x00000008000e7802 */ /* 0x000fe20000000f00 */
[----:B------:R-:W3:Y:S01]  /*29a0*/  LDCU.64 UR4, c[0x4][0x88] ;  /* 0x01001100ff0477ac */ /* 0x000ee20008000a00 */
[----:B------:R-:W-:Y:S02]  /*29b0*/  IMAD.MOV.U32 R8, RZ, RZ, 0x1ec ;  /* 0x000001ecff087424 */ /* 0x000fe400078e00ff */
[----:B------:R-:W-:Y:S01]  /*29c0*/  IMAD.MOV.U32 R12, RZ, RZ, 0x1 ;  /* 0x00000001ff0c7424 */ /* 0x000fe200078e00ff */
[----:B------:R-:W4:Y:S01]  /*29d0*/  LDCU.64 UR8, c[0x4][0x78] ;  /* 0x01000f00ff0877ac */ /* 0x000f220008000a00 */
[----:B--2---:R-:W2:Y:S01]  /*29e0*/  LDC.64 R14, c[0x4][R14] ;  /* 0x010000000e0e7b82 */ /* 0x004ea20000000a00 */
[----:B------:R-:W-:Y:S01]  /*29f0*/  IMAD.MOV.U32 R13, RZ, RZ, RZ ;  /* 0x000000ffff0d7224 */ /* 0x000fe200078e00ff */
[----:B------:R-:W5:Y:S01]  /*2a00*/  LDCU.64 UR6, c[0x4][0x28] ;  /* 0x01000500ff0677ac */ /* 0x000f620008000a00 */
[----:B---3--:R-:W-:Y:S01]  /*2a10*/  IMAD.U32 R4, RZ, RZ, UR4 ;  /* 0x00000004ff047e24 */ /* 0x008fe2000f8e00ff */
[----:B------:R-:W-:Y:S01]  /*2a20*/  MOV R5, UR5 ;  /* 0x0000000500057c02 */ /* 0x000fe20008000f00 */
[----:B----4-:R-:W-:-:S02]  /*2a30*/  IMAD.U32 R6, RZ, RZ, UR8 ;  /* 0x00000008ff067e24 */ /* 0x010fc4000f8e00ff */
[----:B------:R-:W-:Y:S02]  /*2a40*/  IMAD.U32 R7, RZ, RZ, UR9 ;  /* 0x00000009ff077e24 */ /* 0x000fe4000f8e00ff */
[----:B-----5:R-:W-:Y:S01]  /*2a50*/  IMAD.U32 R10, RZ, RZ, UR6 ;  /* 0x00000006ff0a7e24 */ /* 0x020fe2000f8e00ff */
[----:B------:R-:W-:-:S07]  /*2a60*/  MOV R11, UR7 ;  /* 0x00000007000b7c02 */ /* 0x000fce0008000f00 */
[----:B------:R-:W-:-:S07]  /*2a70*/  LEPC R20, `(.L_x_388) ;  /* 0x000000001014794e */ /* 0x000fce0000000000 */
[----:B012---:R-:W-:Y:S05]  /*2a80*/  CALL.ABS.NOINC R14 ;  /* 0x000000000e007343 */ /* 0x007fea0003c00000 */
.L_x_388:
[----:B------:R-:W-:Y:S05]  /*2a90*/  BSYNC.RECONVERGENT B6 ;  /* 0x0000000000067941 */ /* 0x000fea0003800200 */
.L_x_387:
[----:B--2---:R-:W-:-:S05]  /*2aa0*/  IADD3 R24, PT, PT, R24, -0x1, RZ ;  /* 0xffffffff18187810 */ /* 0x004fca0007ffe0ff */
[----:B------:R2:W-:Y:S02]  /*2ab0*/  STL [R1+0x1c], R24 ;  /* 0x00001c1801007387 */ /* 0x0005e40000100800 */
.L_x_356:
[----:B------:R-:W-:Y:S05]  /*2ac0*/  BSYNC.RECONVERGENT B10 ;  /* 0x00000000000a7941 */ /* 0x000fea0003800200 */
.L_x_355:
[----:B------:R-:W-:Y:S01]  /*2ad0*/  VIADD R27, R27, 0x1 ;  /* 0x000000011b1b7836 */ /* 0x000fe20000000000 */
[----:B------:R-:W-:Y:S06]  /*2ae0*/  BRA `(.L_x_389) ;  /* 0xffffffe400f87947 */ /* 0x000fec000383ffff */
.L_x_354:
[----:B------:R-:W-:Y:S05]  /*2af0*/  BSYNC B11 ;  /* 0x00000000000b7941 */ /* 0x000fea0003800000 */
.L_x_351:
[----:B------:R-:W-:-:S05]  /*2b00*/  VIADD R25, R25, 0x1 ;  /* 0x0000000119197836 */ /* 0x000fca0000000000 */
[----:B------:R-:W-:-:S13]  /*2b10*/  ISETP.GT.U32.AND P0, PT, R24, R25, PT ;  /* 0x000000191800720c */ /* 0x000fda0003f04070 */
[----:B------:R-:W-:Y:S05]  /*2b20*/  @P0 BRA `(.L_x_390) ;  /* 0xffffffe400440947 */ /* 0x000fea000383ffff */
[----:B------:R-:W-:Y:S05]  /*2b30*/  EXIT ;  /* 0x000000000000794d */ /* 0x000fea0003800000 */
.L_x_391:
        /* <DEDUP_REMOVED lines=12> */
.L_x_488:


//--------------------- .text._Z38run_single_step_vectorvertex_embeddingILm1EEvPviP3CSRS0_PiS0_S3_S3_S3_i --------------------------
	.section	.text._Z38run_single_step_vectorvertex_embeddingILm1EEvPviP3CSRS0_PiS0_S3_S3_S3_i,"ax",@progbits
	.align	128
        .global         _Z38run_single_step_vectorvertex_embeddingILm1EEvPviP3CSRS0_PiS0_S3_S3_S3_i
        .type           _Z38run_single_step_vectorvertex_embeddingILm1EEvPviP3CSRS0_PiS0_S3_S3_S3_i,@function
        .size           _Z38run_single_step_vectorvertex_embeddingILm1EEvPviP3CSRS0_PiS0_S3_S3_S3_i,(.L_x_489 - _Z38run_single_step_vectorvertex_embeddingILm1EEvPviP3CSRS0_PiS0_S3_S3_S3_i)
        .other          _Z38run_single_step_vectorvertex_embeddingILm1EEvPviP3CSRS0_PiS0_S3_S3_S3_i,@"STO_CUDA_ENTRY STV_DEFAULT"
_Z38run_single_step_vectorvertex_embeddingILm1EEvPviP3CSRS0_PiS0_S3_S3_S3_i:
.text._Z38run_single_step_vectorvertex_embeddingILm1EEvPviP3CSRS0_PiS0_S3_S3_S3_i:
        /* <DEDUP_REMOVED lines=13> */
[----:B------:R-:W0:Y:S01]  /*00d0*/  LDCU UR4, c[0x0][0x3c8] ;  /* 0x00007900ff0477ac */ /* 0x000e220008000800 */
[----:B------:R-:W-:Y:S01]  /*00e0*/  VIADD R27, R1, 0x8 ;  /* 0x00000008011b7836 */ /* 0x000fe20000000000 */
[----:B------:R-:W1:Y:S01]  /*00f0*/  LDCU.64 UR36, c[0x0][0x358] ;  /* 0x00006b00ff2477ac */ /* 0x000e620008000a00 */
[----:B0-----:R-:W-:-:S09]  /*0100*/  UISETP.NE.AND UP0, UPT, UR4, URZ, UPT ;  /* 0x000000ff0400728c */ /* 0x001fd2000bf05270 */
[----:B-1----:R-:W-:Y:S05]  /*0110*/  BRA.U UP0, `(.L_x_392) ;  /* 0x0000002100807547 */ /* 0x002fea000b800000 */
[----:B------:R-:W0:Y:S02]  /*0120*/  LDC.64 R2, c[0x0][0x380] ;  /* 0x0000e000ff027b82 */ /* 0x000e240000000a00 */
[----:B0-----:R-:W-:-:S05]  /*0130*/  IMAD.WIDE R28, R28, 0x8, R2 ;  /* 0x000000081c1c7825 */ /* 0x001fca00078e0202 */
[----:B------:R-:W2:Y:S01]  /*0140*/  LDG.E R2, desc[UR36][R28.64+0x4] ;  /* 0x000004241c027981 */ /* 0x000ea2000c1e1900 */
[----:B------:R-:W-:Y:S03]  /*0150*/  BSSY.RECONVERGENT B0, `(.L_x_393) ;  /* 0x00000e9000007945 */ /* 0x000fe60003800200 */
[----:B------:R0:W-:Y:S01]  /*0160*/  STL [R1+0x10], RZ ;  /* 0x000010ff01007387 */ /* 0x0001e20000100800 */
[----:B--2---:R-:W-:-:S13]  /*0170*/  ISETP.NE.AND P0, PT, R2, RZ, PT ;  /* 0x000000ff0200720c */ /* 0x004fda0003f05270 */
[----:B0-----:R-:W-:Y:S05]  /*0180*/  @!P0 BRA `(.L_x_394) ;  /* 0x0000000c00948947 */ /* 0x001fea0003800000 */
[C---:B------:R-:W-:Y:S01]  /*0190*/  ISETP.GE.U32.AND P0, PT, R2.reuse, 0x4, PT ;  /* 0x000000040200780c */ /* 0x040fe20003f06070 */
[----:B------:R-:W-:Y:S01]  /*01a0*/  BSSY.RECONVERGENT B1, `(.L_x_395) ;  /* 0x00000d5000017945 */ /* 0x000fe20003800200 */
[----:B------:R-:W-:Y:S01]  /*01b0*/  HFMA2 R0, -RZ, RZ, 0, 0 ;  /* 0x00000000ff007431 */ /* 0x000fe200000001ff */
[----:B------:R-:W-:-:S10]  /*01c0*/  LOP3.LUT R13, R2, 0x3, RZ, 0xc0, !PT ;  /* 0x00000003020d7812 */ /* 0x000fd400078ec0ff */
[----:B------:R-:W-:Y:S05]  /*01d0*/  @!P0 BRA `(.L_x_396) ;  /* 0x0000000c00448947 */ /* 0x000fea0003800000 */
[----:B------:R-:W-:Y:S01]  /*01e0*/  LOP3.LUT R0, R2, 0xfffffffc, RZ, 0xc0, !PT ;  /* 0xfffffffc02007812 */ /* 0x000fe200078ec0ff */
[----:B------:R-:W-:Y:S01]  /*01f0*/  BSSY.RELIABLE B2, `(.L_x_397) ;  /* 0x00000b3000027945 */ /* 0x000fe20003800100 */
[----:B------:R-:W-:Y:S02]  /*0200*/  IMAD.MOV.U32 R5, RZ, RZ, RZ ;  /* 0x000000ffff057224 */ /* 0x000fe400078e00ff */
        /* <DEDUP_REMOVED lines=9> */
.L_x_401:
[----:B0-----:R-:W2:Y:S01]  /*02a0*/  LDL R8, [R1+0x10] ;  /* 0x0000100001087983 */ /* 0x001ea20000100800 */
[----:B------:R-:W-:-:S05]  /*02b0*/  IMAD.WIDE.U32 R2, R5, 0x4, R28 ;  /* 0x0000000405027825 */ /* 0x000fca00078e001c */
[----:B------:R-:W3:Y:S01]  /*02c0*/  LDG.E R4, desc[UR36][R2.64] ;  /* 0x0000002402047981 */ /* 0x000ee2000c1e1900 */
[C---:B--2---:R-:W-:Y:S01]  /*02d0*/  IADD3 R6, PT, PT, R8.reuse, 0x1, RZ ;  /* 0x0000000108067810 */ /* 0x044fe20007ffe0ff */
[----:B------:R-:W-:Y:S02]  /*02e0*/  IMAD R7, R8, 0x4, R27 ;  /* 0x0000000408077824 */ /* 0x000fe400078e021b */
[----:B------:R-:W2:Y:S04]  /*02f0*/  LDG.E R8, desc[UR36][R2.64+0x4] ;  /* 0x0000042402087981 */ /* 0x000ea8000c1e1900 */
[----:B------:R-:W-:Y:S04]  /*0300*/  STL [R1+0x10], R6 ;  /* 0x0000100601007387 */ /* 0x000fe80000100800 */
[----:B---3--:R0:W-:Y:S04]  /*0310*/  STL [R7], R4 ;  /* 0x0000000407007387 */ /* 0x0081e80000100800 */
[----:B------:R-:W3:Y:S04]  /*0320*/  LDL R10, [R1+0x10] ;  /* 0x00001000010a7983 */ /* 0x000ee80000100800 */
[----:B0-----:R-:W4:Y:S01]  /*0330*/  LDG.E R4, desc[UR36][R2.64+0xc] ;  /* 0x00000c2402047981 */ /* 0x001f22000c1e1900 */
[----:B---3--:R-:W-:-:S02]  /*0340*/  VIADD R12, R10, 0x1 ;  /* 0x000000010a0c7836 */ /* 0x008fc40000000000 */
[--C-:B------:R-:W-:Y:S02]  /*0350*/  IMAD R9, R10, 0x4, R27.reuse ;  /* 0x000000040a097824 */ /* 0x100fe400078e021b */
[----:B------:R-:W3:Y:S04]  /*0360*/  LDG.E R10, desc[UR36][R2.64+0x8] ;  /* 0x00000824020a7981 */ /* 0x000ee8000c1e1900 */
[----:B------:R0:W-:Y:S04]  /*0370*/  STL [R1+0x10], R12 ;  /* 0x0000100c01007387 */ /* 0x0001e80000100800 */
[----:B--2---:R1:W-:Y:S04]  /*0380*/  STL [R9], R8 ;  /* 0x0000000809007387 */ /* 0x0043e80000100800 */
[----:B------:R-:W2:Y:S02]  /*0390*/  LDL R14, [R1+0x10] ;  /* 0x00001000010e7983 */ /* 0x000ea40000100800 */
[C---:B--2---:R-:W-:Y:S01]  /*03a0*/  IADD3 R16, PT, PT, R14.reuse, 0x1, RZ ;  /* 0x000000010e107810 */ /* 0x044fe20007ffe0ff */
[----:B------:R-:W-:-:S04]  /*03b0*/  IMAD R11, R14, 0x4, R27 ;  /* 0x000000040e0b7824 */ /* 0x000fc800078e021b */
[----:B------:R-:W-:Y:S04]  /*03c0*/  STL [R1+0x10], R16 ;  /* 0x0000101001007387 */ /* 0x000fe80000100800 */
[----:B---3--:R-:W-:Y:S04]  /*03d0*/  STL [R11], R10 ;  /* 0x0000000a0b007387 */ /* 0x008fe80000100800 */
[----:B------:R-:W2:Y:S01]  /*03e0*/  LDL R6, [R1+0x10] ;  /* 0x0000100001067983 */ /* 0x000ea20000100800 */
[----:B------:R-:W-:Y:S01]  /*03f0*/  IADD3 R7, PT, PT, R5, 0x4, RZ ;  /* 0x0000000405077810 */ /* 0x000fe20007ffe0ff */
[----:B--2---:R-:W-:-:S02]  /*0400*/  VIADD R14, R6, 0x1 ;  /* 0x00000001060e7836 */ /* 0x004fc40000000000 */
[----:B------:R-:W-:-:S03]  /*0410*/  IMAD R15, R6, 0x4, R27 ;  /* 0x00000004060f7824 */ /* 0x000fc600078e021b */
[----:B------:R-:W-:Y:S01]  /*0420*/  STL [R1+0x10], R14 ;  /* 0x0000100e01007387 */ /* 0x000fe20000100800 */
[----:B------:R-:W-:-:S03]  /*0430*/  IMAD.WIDE.U32 R6, R7, 0x4, R28 ;  /* 0x0000000407067825 */ /* 0x000fc600078e001c */
[----:B----4-:R2:W-:Y:S04]  /*0440*/  STL [R15], R4 ;  /* 0x000000040f007387 */ /* 0x0105e80000100800 */
[----:B0-----:R-:W3:Y:S04]  /*0450*/  LDL R12, [R1+0x10] ;  /* 0x00001000010c7983 */ /* 0x001ee80000100800 */
[----:B-1----:R-:W4:Y:S04]  /*0460*/  LDG.E R8, desc[UR36][R6.64] ;  /* 0x0000002406087981 */ /* 0x002f28000c1e1900 */
[----:B------:R-:W5:Y:S04]  /*0470*/  LDG.E R2, desc[UR36][R6.64+0x4] ;  /* 0x0000042406027981 */ /* 0x000f68000c1e1900 */
[----:B--2---:R-:W2:Y:S01]  /*0480*/  LDG.E R4, desc[UR36][R6.64+0x8] ;  /* 0x0000082406047981 */ /* 0x004ea2000c1e1900 */
[----:B---3--:R-:W-:-:S02]  /*0490*/  VIADD R10, R12, 0x1 ;  /* 0x000000010c0a7836 */ /* 0x008fc40000000000 */
[----:B------:R-:W-:-:S03]  /*04a0*/  IMAD R9, R12, 0x4, R27 ;  /* 0x000000040c097824 */ /* 0x000fc600078e021b */
[----:B------:R-:W-:Y:S04]  /*04b0*/  STL [R1+0x10], R10 ;  /* 0x0000100a01007387 */ /* 0x000fe80000100800 */
[----:B----4-:R0:W-:Y:S04]  /*04c0*/  STL [R9], R8 ;  /* 0x0000000809007387 */ /* 0x0101e80000100800 */
[----:B------:R-:W3:Y:S04]  /*04d0*/  LDL R12, [R1+0x10] ;  /* 0x00001000010c7983 */ /* 0x000ee80000100800 */
[----:B0-----:R-:W4:Y:S01]  /*04e0*/  LDG.E R8, desc[UR36][R6.64+0xc] ;  /* 0x00000c2406087981 */ /* 0x001f22000c1e1900 */
[C---:B---3--:R-:W-:Y:S01]  /*04f0*/  VIADD R14, R12.reuse, 0x1 ;  /* 0x000000010c0e7836 */ /* 0x048fe20000000000 */
[----:B------:R-:W-:-:S04]  /*0500*/  LEA R3, R12, R27, 0x2 ;  /* 0x0000001b0c037211 */ /* 0x000fc800078e10ff */
[----:B------:R-:W-:Y:S04]  /*0510*/  STL [R1+0x10], R14 ;  /* 0x0000100e01007387 */ /* 0x000fe80000100800 */
[----:B-----5:R0:W-:Y:S04]  /*0520*/  STL [R3], R2 ;  /* 0x0000000203007387 */ /* 0x0201e80000100800 */
[----:B------:R-:W3:Y:S02]  /*0530*/  LDL R12, [R1+0x10] ;  /* 0x00001000010c7983 */ /* 0x000ee40000100800 */
[----:B---3--:R-:W-:-:S02]  /*0540*/  VIADD R16, R12, 0x1 ;  /* 0x000000010c107836 */ /* 0x008fc40000000000 */
[----:B------:R-:W-:-:S03]  /*0550*/  IMAD R11, R12, 0x4, R27 ;  /* 0x000000040c0b7824 */ /* 0x000fc600078e021b */
[----:B------:R-:W-:Y:S04]  /*0560*/  STL [R1+0x10], R16 ;  /* 0x0000101001007387 */ /* 0x000fe80000100800 */
[----:B--2---:R-:W-:Y:S04]  /*0570*/  STL [R11], R4 ;  /* 0x000000040b007387 */ /* 0x004fe80000100800 */
[----:B------:R-:W2:Y:S01]  /*0580*/  LDL R10, [R1+0x10] ;  /* 0x00001000010a7983 */ /* 0x000ea20000100800 */
[----:B0-----:R-:W-:-:S04]  /*0590*/  VIADD R3, R5, 0x8 ;  /* 0x0000000805037836 */ /* 0x001fc80000000000 */
[----:B------:R-:W-:-:S05]  /*05a0*/  IMAD.WIDE.U32 R2, R3, 0x4, R28 ;  /* 0x0000000403027825 */ /* 0x000fca00078e001c */
[----:B------:R-:W3:Y:S01]  /*05b0*/  LDG.E R6, desc[UR36][R2.64+0x4] ;  /* 0x0000042402067981 */ /* 0x000ee2000c1e1900 */
[C---:B--2---:R-:W-:Y:S01]  /*05c0*/  VIADD R12, R10.reuse, 0x1 ;  /* 0x000000010a0c7836 */ /* 0x044fe20000000000 */
[----:B------:R-:W-:Y:S02]  /*05d0*/  LEA R9, R10, R27, 0x2 ;  /* 0x0000001b0a097211 */ /* 0x000fe400078e10ff */
[----:B------:R-:W2:Y:S04]  /*05e0*/  LDG.E R10, desc[UR36][R2.64] ;  /* 0x00000024020a7981 */ /* 0x000ea8000c1e1900 */
[----:B------:R-:W-:Y:S04]  /*05f0*/  STL [R1+0x10], R12 ;  /* 0x0000100c01007387 */ /* 0x000fe80000100800 */
[----:B----4-:R0:W-:Y:S04]  /*0600*/  STL [R9], R8 ;  /* 0x0000000809007387 */ /* 0x0101e80000100800 */
[----:B------:R-:W4:Y:S04]  /*0610*/  LDL R14, [R1+0x10] ;  /* 0x00001000010e7983 */ /* 0x000f280000100800 */
[----:B0-----:R-:W5:Y:S01]  /*0620*/  LDG.E R8, desc[UR36][R2.64+0x8] ;  /* 0x0000082402087981 */ /* 0x001f62000c1e1900 */
[----:B----4-:R-:W-:-:S02]  /*0630*/  VIADD R4, R14, 0x1 ;  /* 0x000000010e047836 */ /* 0x010fc40000000000 */
[----:B------:R-:W-:-:S03]  /*0640*/  IMAD R11, R14, 0x4, R27 ;  /* 0x000000040e0b7824 */ /* 0x000fc600078e021b */
[----:B------:R0:W-:Y:S04]  /*0650*/  STL [R1+0x10], R4 ;  /* 0x0000100401007387 */ /* 0x0001e80000100800 */
[----:B--2---:R1:W-:Y:S04]  /*0660*/  STL [R11], R10 ;  /* 0x0000000a0b007387 */ /* 0x0043e80000100800 */
[----:B------:R-:W2:Y:S04]  /*0670*/  LDL R14, [R1+0x10] ;  /* 0x00001000010e7983 */ /* 0x000ea80000100800 */
[----:B0-----:R-:W4:Y:S01]  /*0680*/  LDG.E R4, desc[UR36][R2.64+0xc] ;  /* 0x00000c2402047981 */ /* 0x001f22000c1e1900 */
[C---:B--2---:R-:W-:Y:S01]  /*0690*/  IADD3 R12, PT, PT, R14.reuse, 0x1, RZ ;  /* 0x000000010e0c7810 */ /* 0x044fe20007ffe0ff */
[----:B------:R-:W-:-:S04]  /*06a0*/  IMAD R7, R14, 0x4, R27 ;  /* 0x000000040e077824 */ /* 0x000fc800078e021b */
[----:B------:R-:W-:Y:S04]  /*06b0*/  STL [R1+0x10], R12 ;  /* 0x0000100c01007387 */ /* 0x000fe80000100800 */
[----:B---3--:R0:W-:Y:S04]  /*06c0*/  STL [R7], R6 ;  /* 0x0000000607007387 */ /* 0x0081e80000100800 */
[----:B------:R-:W2:Y:S02]  /*06d0*/  LDL R14, [R1+0x10] ;  /* 0x00001000010e7983 */ /* 0x000ea40000100800 */
[----:B--2---:R-:W-:-:S02]  /*06e0*/  VIADD R16, R14, 0x1 ;  /* 0x000000010e107836 */ /* 0x004fc40000000000 */
[----:B------:R-:W-:-:S03]  /*06f0*/  IMAD R9, R14, 0x4, R27 ;  /* 0x000000040e097824 */ /* 0x000fc600078e021b */
[----:B------:R-:W-:Y:S04]  /*0700*/  STL [R1+0x10], R16 ;  /* 0x0000101001007387 */ /* 0x000fe80000100800 */
[----:B-----5:R-:W-:Y:S04]  /*0710*/  STL [R9], R8 ;  /* 0x0000000809007387 */ /* 0x020fe80000100800 */
[----:B-1----:R-:W2:Y:S01]  /*0720*/  LDL R10, [R1+0x10] ;  /* 0x00001000010a7983 */ /* 0x002ea20000100800 */
[----:B0-----:R-:W-:-:S04]  /*0730*/  VIADD R7, R5, 0xc ;  /* 0x0000000c05077836 */ /* 0x001fc80000000000 */
[----:B------:R-:W-:-:S05]  /*0740*/  IMAD.WIDE.U32 R6, R7, 0x4, R28 ;  /* 0x0000000407067825 */ /* 0x000fca00078e001c */
[----:B------:R-:W3:Y:S01]  /*0750*/  LDG.E R2, desc[UR36][R6.64+0x4] ;  /* 0x0000042406027981 */ /* 0x000ee2000c1e1900 */
[C---:B--2---:R-:W-:Y:S01]  /*0760*/  IADD3 R14, PT, PT, R10.reuse, 0x1, RZ ;  /* 0x000000010a0e7810 */ /* 0x044fe20007ffe0ff */
[----:B------:R-:W-:Y:S02]  /*0770*/  IMAD R11, R10, 0x4, R27 ;  /* 0x000000040a0b7824 */ /* 0x000fe400078e021b */
[----:B------:R-:W2:Y:S04]  /*0780*/  LDG.E R10, desc[UR36][R6.64] ;  /* 0x00000024060a7981 */ /* 0x000ea8000c1e1900 */
[----:B------:R-:W-:Y:S04]  /*0790*/  STL [R1+0x10], R14 ;  /* 0x0000100e01007387 */ /* 0x000fe80000100800 */
[----:B----4-:R0:W-:Y:S04]  /*07a0*/  STL [R11], R4 ;  /* 0x000000040b007387 */ /* 0x0101e80000100800 */
[----:B------:R-:W4:Y:S04]  /*07b0*/  LDL R12, [R1+0x10] ;  /* 0x00001000010c7983 */ /* 0x000f280000100800 */
[----:B0-----:R-:W5:Y:S01]  /*07c0*/  LDG.E R4, desc[UR36][R6.64+0x8] ;  /* 0x0000082406047981 */ /* 0x001f62000c1e1900 */
[C---:B----4-:R-:W-:Y:S01]  /*07d0*/  VIADD R8, R12.reuse, 0x1 ;  /* 0x000000010c087836 */ /* 0x050fe20000000000 */
[----:B------:R-:W-:-:S04]  /*07e0*/  LEA R9, R12, R27, 0x2 ;  /* 0x0000001b0c097211 */ /* 0x000fc800078e10ff */
[----:B------:R0:W-:Y:S04]  /*07f0*/  STL [R1+0x10], R8 ;  /* 0x0000100801007387 */ /* 0x0001e80000100800 */
[----:B--2---:R1:W-:Y:S04]  /*0800*/  STL [R9], R10 ;  /* 0x0000000a09007387 */ /* 0x0043e80000100800 */
[----:B------:R-:W2:Y:S04]  /*0810*/  LDL R12, [R1+0x10] ;  /* 0x00001000010c7983 */ /* 0x000ea80000100800 */
[----:B0-----:R-:W4:Y:S01]  /*0820*/  LDG.E R8, desc[UR36][R6.64+0xc] ;  /* 0x00000c2406087981 */ /* 0x001f22000c1e1900 */
[----:B--2---:R-:W-:-:S02]  /*0830*/  VIADD R14, R12, 0x1 ;  /* 0x000000010c0e7836 */ /* 0x004fc40000000000 */
[----:B------:R-:W-:-:S03]  /*0840*/  IMAD R3, R12, 0x4, R27 ;  /* 0x000000040c037824 */ /* 0x000fc600078e021b */
[----:B------:R0:W-:Y:S04]  /*0850*/  STL [R1+0x10], R14 ;  /* 0x0000100e01007387 */ /* 0x0001e80000100800 */
[----:B---3--:R0:W-:Y:S04]  /*0860*/  STL [R3], R2 ;  /* 0x0000000203007387 */ /* 0x0081e80000100800 */
[----:B------:R-:W2:Y:S02]  /*0870*/  LDL R12, [R1+0x10] ;  /* 0x00001000010c7983 */ /* 0x000ea40000100800 */
[C---:B--2---:R-:W-:Y:S01]  /*0880*/  IADD3 R16, PT, PT, R12.reuse, 0x1, RZ ;  /* 0x000000010c107810 */ /* 0x044fe20007ffe0ff */
[----:B------:R-:W-:-:S04]  /*0890*/  IMAD R11, R12, 0x4, R27 ;  /* 0x000000040c0b7824 */ /* 0x000fc800078e021b */
[----:B------:R0:W-:Y:S04]  /*08a0*/  STL [R1+0x10], R16 ;  /* 0x0000101001007387 */ /* 0x0001e80000100800 */
[----:B-----5:R0:W-:Y:S04]  /*08b0*/  STL [R11], R4 ;  /* 0x000000040b007387 */ /* 0x0201e80000100800 */
[----:B-1----:R-:W2:Y:S01]  /*08c0*/  LDL R10, [R1+0x10] ;  /* 0x00001000010a7983 */ /* 0x002ea20000100800 */
[----:B------:R-:W-:-:S05]  /*08d0*/  VIADD R5, R5, 0x10 ;  /* 0x0000001005057836 */ /* 0x000fca0000000000 */
[----:B------:R-:W-:Y:S01]  /*08e0*/  ISETP.GE.AND P1, PT, R5, R18, PT ;  /* 0x000000120500720c */ /* 0x000fe20003f26270 */
[C---:B--2---:R-:W-:Y:S01]  /*08f0*/  VIADD R12, R10.reuse, 0x1 ;  /* 0x000000010a0c7836 */ /* 0x044fe20000000000 */
[----:B------:R-:W-:-:S04]  /*0900*/  LEA R9, R10, R27, 0x2 ;  /* 0x0000001b0a097211 */ /* 0x000fc800078e10ff */
[----:B------:R0:W-:Y:S04]  /*0910*/  STL [R1+0x10], R12 ;  /* 0x0000100c01007387 */ /* 0x0001e80000100800 */
[----:B----4-:R0:W-:Y:S03]  /*0920*/  STL [R9], R8 ;  /* 0x0000000809007387 */ /* 0x0101e60000100800 */
[----:B------:R-:W-:Y:S05]  /*0930*/  @!P1 BRA `(.L_x_401) ;  /* 0xfffffff800589947 */ /* 0x000fea000383ffff */
.L_x_400:
[----:B------:R-:W-:Y:S05]  /*0940*/  BSYNC.RECONVERGENT B3 ;  /* 0x0000000000037941 */ /* 0x000fea0003800200 */
.L_x_399:
[----:B0-----:R-:W-:Y:S01]  /*0950*/  IMAD.IADD R2, R0, 0x1, -R5 ;  /* 0x0000000100027824 */ /* 0x001fe200078e0a05 */
[----:B------:R-:W-:Y:S04]  /*0960*/  BSSY.RECONVERGENT B3, `(.L_x_402) ;  /* 0x0000038000037945 */ /* 0x000fe80003800200 */
[----:B------:R-:W-:-:S13]  /*0970*/  ISETP.GT.AND P1, PT, R2, 0x4, PT ;  /* 0x000000040200780c */ /* 0x000fda0003f24270 */
[----:B------:R-:W-:Y:S05]  /*0980*/  @!P1 BRA `(.L_x_403) ;  /* 0x0000000000d49947 */ /* 0x000fea0003800000 */
[----:B------:R-:W2:Y:S01]  /*0990*/  LDL R8, [R1+0x10] ;  /* 0x0000100001087983 */ /* 0x000ea20000100800 */
        /* <DEDUP_REMOVED lines=9> */
[C---:B---3--:R-:W-:Y:S01]  /*0a30*/  VIADD R12, R10.reuse, 0x1 ;  /* 0x000000010a0c7836 */ /* 0x048fe20000000000 */
[----:B------:R-:W-:-:S02]  /*0a40*/  LEA R9, R10, R27, 0x2 ;  /* 0x0000001b0a097211 */ /* 0x000fc400078e10ff */
[----:B------:R-:W3:Y:S04]  /*0a50*/  LDG.E R10, desc[UR36][R2.64+0x8] ;  /* 0x00000824020a7981 */ /* 0x000ee8000c1e1900 */
[----:B------:R0:W-:Y:S04]  /*0a60*/  STL [R1+0x10], R12 ;  /* 0x0000100c01007387 */ /* 0x0001e80000100800 */
[----:B--2---:R1:W-:Y:S04]  /*0a70*/  STL [R9], R8 ;  /* 0x0000000809007387 */ /* 0x0043e80000100800 */
[----:B------:R-:W2:Y:S02]  /*0a80*/  LDL R14, [R1+0x10] ;  /* 0x00001000010e7983 */ /* 0x000ea40000100800 */
[----:B--2---:R-:W-:-:S02]  /*0a90*/  VIADD R16, R14, 0x1 ;  /* 0x000000010e107836 */ /* 0x004fc40000000000 */
[----:B------:R-:W-:-:S03]  /*0aa0*/  IMAD R11, R14, 0x4, R27 ;  /* 0x000000040e0b7824 */ /* 0x000fc600078e021b */
[----:B------:R-:W-:Y:S04]  /*0ab0*/  STL [R1+0x10], R16 ;  /* 0x0000101001007387 */ /* 0x000fe80000100800 */
[----:B---3--:R-:W-:Y:S04]  /*0ac0*/  STL [R11], R10 ;  /* 0x0000000a0b007387 */ /* 0x008fe80000100800 */
[----:B------:R-:W2:Y:S01]  /*0ad0*/  LDL R6, [R1+0x10] ;  /* 0x0000100001067983 */ /* 0x000ea20000100800 */
[----:B------:R-:W-:Y:S01]  /*0ae0*/  VIADD R7, R5, 0x4 ;  /* 0x0000000405077836 */ /* 0x000fe20000000000 */
[C---:B--2---:R-:W-:Y:S01]  /*0af0*/  IADD3 R14, PT, PT, R6.reuse, 0x1, RZ ;  /* 0x00000001060e7810 */ /* 0x044fe20007ffe0ff */
[----:B------:R-:W-:-:S04]  /*0b00*/  IMAD R15, R6, 0x4, R27 ;  /* 0x00000004060f7824 */ /* 0x000fc800078e021b */
[----:B------:R-:W-:Y:S01]  /*0b10*/  STL [R1+0x10], R14 ;  /* 0x0000100e01007387 */ /* 0x000fe20000100800 */
[----:B------:R-:W-:-:S03]  /*0b20*/  IMAD.WIDE.U32 R6, R7, 0x4, R28 ;  /* 0x0000000407067825 */ /* 0x000fc600078e001c */
[----:B----4-:R2:W-:Y:S04]  /*0b30*/  STL [R15], R4 ;  /* 0x000000040f007387 */ /* 0x0105e80000100800 */
[----:B0-----:R-:W3:Y:S04]  /*0b40*/  LDL R12, [R1+0x10] ;  /* 0x00001000010c7983 */ /* 0x001ee80000100800 */
[----:B-1----:R-:W4:Y:S04]  /*0b50*/  LDG.E R8, desc[UR36][R6.64] ;  /* 0x0000002406087981 */ /* 0x002f28000c1e1900 */
[----:B------:R-:W5:Y:S04]  /*0b60*/  LDG.E R2, desc[UR36][R6.64+0x4] ;  /* 0x0000042406027981 */ /* 0x000f68000c1e1900 */
[----:B--2---:R-:W2:Y:S01]  /*0b70*/  LDG.E R4, desc[UR36][R6.64+0x8] ;  /* 0x0000082406047981 */ /* 0x004ea2000c1e1900 */
[C---:B---3--:R-:W-:Y:S01]  /*0b80*/  IADD3 R10, PT, PT, R12.reuse, 0x1, RZ ;  /* 0x000000010c0a7810 */ /* 0x048fe20007ffe0ff */
[----:B------:R-:W-:-:S04]  /*0b90*/  IMAD R9, R12, 0x4, R27 ;  /* 0x000000040c097824 */ /* 0x000fc800078e021b */
[----:B------:R-:W-:Y:S04]  /*0ba0*/  STL [R1+0x10], R10 ;  /* 0x0000100a01007387 */ /* 0x000fe80000100800 */
[----:B----4-:R0:W-:Y:S04]  /*0bb0*/  STL [R9], R8 ;  /* 0x0000000809007387 */ /* 0x0101e80000100800 */
[----:B------:R-:W3:Y:S04]  /*0bc0*/  LDL R12, [R1+0x10] ;  /* 0x00001000010c7983 */ /* 0x000ee80000100800 */
[----:B0-----:R-:W4:Y:S01]  /*0bd0*/  LDG.E R8, desc[UR36][R6.64+0xc] ;  /* 0x00000c2406087981 */ /* 0x001f22000c1e1900 */
[C---:B---3--:R-:W-:Y:S01]  /*0be0*/  VIADD R14, R12.reuse, 0x1 ;  /* 0x000000010c0e7836 */ /* 0x048fe20000000000 */
[----:B------:R-:W-:-:S04]  /*0bf0*/  LEA R3, R12, R27, 0x2 ;  /* 0x0000001b0c037211 */ /* 0x000fc800078e10ff */
[----:B------:R0:W-:Y:S04]  /*0c00*/  STL [R1+0x10], R14 ;  /* 0x0000100e01007387 */ /* 0x0001e80000100800 */
[----:B-----5:R0:W-:Y:S04]  /*0c10*/  STL [R3], R2 ;  /* 0x0000000203007387 */ /* 0x0201e80000100800 */
[----:B------:R-:W3:Y:S02]  /*0c20*/  LDL R12, [R1+0x10] ;  /* 0x00001000010c7983 */ /* 0x000ee40000100800 */
[----:B---3--:R-:W-:-:S02]  /*0c30*/  VIADD R16, R12, 0x1 ;  /* 0x000000010c107836 */ /* 0x008fc40000000000 */
[----:B------:R-:W-:-:S03]  /*0c40*/  IMAD R11, R12, 0x4, R27 ;  /* 0x000000040c0b7824 */ /* 0x000fc600078e021b */
[----:B------:R0:W-:Y:S04]  /*0c50*/  STL [R1+0x10], R16 ;  /* 0x0000101001007387 */ /* 0x0001e80000100800 */
[----:B--2---:R0:W-:Y:S04]  /*0c60*/  STL [R11], R4 ;  /* 0x000000040b007387 */ /* 0x0041e80000100800 */
[----:B------:R-:W2:Y:S01]  /*0c70*/  LDL R10, [R1+0x10] ;  /* 0x00001000010a7983 */ /* 0x000ea20000100800 */
[----:B------:R-:W-:Y:S01]  /*0c80*/  PLOP3.LUT P0, PT, PT, PT, PT, 0x8, 0x80 ;  /* 0x000000000080781c */ /* 0x000fe20003f0e170 */
[----:B------:R-:W-:Y:S01]  /*0c90*/  VIADD R5, R5, 0x8 ;  /* 0x0000000805057836 */ /* 0x000fe20000000000 */
[C---:B--2---:R-:W-:Y:S01]  /*0ca0*/  IADD3 R12, PT, PT, R10.reuse, 0x1, RZ ;  /* 0x000000010a0c7810 */ /* 0x044fe20007ffe0ff */
[----:B------:R-:W-:-:S04]  /*0cb0*/  IMAD R9, R10, 0x4, R27 ;  /* 0x000000040a097824 */ /* 0x000fc800078e021b */
[----:B------:R0:W-:Y:S04]  /*0cc0*/  STL [R1+0x10], R12 ;  /* 0x0000100c01007387 */ /* 0x0001e80000100800 */
[----:B----4-:R0:W-:Y:S02]  /*0cd0*/  STL [R9], R8 ;  /* 0x0000000809007387 */ /* 0x0101e40000100800 */
.L_x_403:
[----:B------:R-:W-:Y:S05]  /*0ce0*/  BSYNC.RECONVERGENT B3 ;  /* 0x0000000000037941 */ /* 0x000fea0003800200 */
.L_x_402:
[----:B------:R-:W-:-:S13]  /*0cf0*/  ISETP.NE.OR P0, PT, R5, R0, P0 ;  /* 0x000000000500720c */ /* 0x000fda0000705670 */
[----:B------:R-:W-:Y:S05]  /*0d00*/  @!P0 BREAK.RELIABLE B2 ;  /* 0x0000000000028942 */ /* 0x000fea0003800100 */
[----:B------:R-:W-:Y:S05]  /*0d10*/  @!P0 BRA `(.L_x_396) ;  /* 0x0000000000748947 */ /* 0x000fea0003800000 */
.L_x_398:
[----:B------:R-:W-:Y:S05]  /*0d20*/  BSYNC.RELIABLE B2 ;  /* 0x0000000000027941 */ /* 0x000fea0003800100 */
.L_x_397:
[----:B01----:R-:W2:Y:S01]  /*0d30*/  LDL R8, [R1+0x10] ;  /* 0x0000100001087983 */ /* 0x003ea20000100800 */
        /* <DEDUP_REMOVED lines=17> */
[----:B------:R1:W-:Y:S04]  /*0e50*/  STL [R1+0x10], R16 ;  /* 0x0000101001007387 */ /* 0x0003e80000100800 */
[----:B---3--:R1:W-:Y:S04]  /*0e60*/  STL [R11], R10 ;  /* 0x0000000a0b007387 */ /* 0x0083e80000100800 */
[----:B------:R-:W2:Y:S01]  /*0e70*/  LDL R6, [R1+0x10] ;  /* 0x0000100001067983 */ /* 0x000ea20000100800 */
[----:B------:R-:W-:-:S05]  /*0e80*/  VIADD R5, R5, 0x4 ;  /* 0x0000000405057836 */ /* 0x000fca0000000000 */
[----:B------:R-:W-:Y:S02]  /*0e90*/  ISETP.NE.AND P0, PT, R5, R0, PT ;  /* 0x000000000500720c */ /* 0x000fe40003f05270 */
[C---:B--2---:R-:W-:Y:S01]  /*0ea0*/  IADD3 R14, PT, PT, R6.reuse, 0x1, RZ ;  /* 0x00000001060e7810 */ /* 0x044fe20007ffe0ff */
[----:B------:R-:W-:-:S04]  /*0eb0*/  IMAD R7, R6, 0x4, R27 ;  /* 0x0000000406077824 */ /* 0x000fc800078e021b */
[----:B------:R1:W-:Y:S04]  /*0ec0*/  STL [R1+0x10], R14 ;  /* 0x0000100e01007387 */ /* 0x0003e80000100800 */
[----:B----4-:R1:W-:Y:S02]  /*0ed0*/  STL [R7], R4 ;  /* 0x0000000407007387 */ /* 0x0103e40000100800 */
[----:B------:R-:W-:Y:S05]  /*0ee0*/  @P0 BRA `(.L_x_397) ;  /* 0xfffffffc00900947 */ /* 0x000fea000383ffff */
.L_x_396:
[----:B------:R-:W-:Y:S05]  /*0ef0*/  BSYNC.RECONVERGENT B1 ;  /* 0x0000000000017941 */ /* 0x000fea0003800200 */
.L_x_395:
[----:B------:R-:W-:-:S13]  /*0f00*/  ISETP.NE.AND P0, PT, R13, RZ, PT ;  /* 0x000000ff0d00720c */ /* 0x000fda0003f05270 */
[----:B------:R-:W-:Y:S05]  /*0f10*/  @!P0 BRA `(.L_x_394) ;  /* 0x0000000000308947 */ /* 0x000fea0003800000 */
[----:B0-----:R-:W-:-:S07]  /*0f20*/  HFMA2 R2, -RZ, RZ, 0, 0 ;  /* 0x00000000ff027431 */ /* 0x001fce00000001ff */
.L_x_404:
[----:B-12---:R-:W2:Y:S01]  /*0f30*/  LDL R8, [R1+0x10] ;  /* 0x0000100001087983 */ /* 0x006ea20000100800 */
[----:B------:R-:W-:-:S06]  /*0f40*/  IMAD.WIDE.U32 R4, R0, 0x4, R28 ;  /* 0x0000000400047825 */ /* 0x000fcc00078e001c */
        /* <DEDUP_REMOVED lines=9> */
.L_x_394:
[----:B------:R-:W-:Y:S05]  /*0fe0*/  BSYNC.RECONVERGENT B0 ;  /* 0x0000000000007941 */ /* 0x000fea0003800200 */
.L_x_393:
[----:B------:R-:W-:Y:S05]  /*0ff0*/  WARPSYNC.ALL ;  /* 0x0000000000007948 */ /* 0x000fea0003800000 */
[----:B------:R-:W3:Y:S02]  /*1000*/  LDL R26, [R1+0x10] ;  /* 0x00001000011a7983 */ /* 0x000ee40000100800 */
[----:B---3--:R-:W-:-:S13]  /*1010*/  ISETP.NE.AND P0, PT, R26, RZ, PT ;  /* 0x000000ff1a00720c */ /* 0x008fda0003f05270 */
[----:B------:R-:W-:Y:S05]  /*1020*/  @!P0 EXIT ;  /* 0x000000000000894d */ /* 0x000fea0003800000 */
[----:B------:R-:W-:-:S07]  /*1030*/  IMAD.MOV.U32 R28, RZ, RZ, RZ ;  /* 0x000000ffff1c7224 */ /* 0x000fce00078e00ff */
.L_x_435:
        /* <DEDUP_REMOVED lines=20> */
.L_x_407:
        /* <DEDUP_REMOVED lines=16> */
.L_x_406:
[----:B------:R-:W-:Y:S05]  /*1280*/  BSYNC.RECONVERGENT B6 ;  /* 0x0000000000067941 */ /* 0x000fea0003800200 */
.L_x_405:
[----:B------:R-:W0:Y:S02]  /*1290*/  LDC.64 R18, c[0x0][0x390] ;  /* 0x0000e400ff127b82 */ /* 0x000e240000000a00 */
[----:B0-----:R-:W-:-:S05]  /*12a0*/  IMAD.WIDE R18, R2, 0x10, R18 ;  /* 0x0000001002127825 */ /* 0x001fca00078e0212 */
[----:B------:R0:W5:Y:S01]  /*12b0*/  LDG.E R32, desc[UR36][R18.64+0x8] ;  /* 0x0000082412207981 */ /* 0x000162000c1e1900 */
[----:B------:R-:W-:Y:S01]  /*12c0*/  BSSY B11, `(.L_x_408) ;  /* 0x00001010000b7945 */ /* 0x000fe20003800000 */
.L_x_434:
[----:B-1----:R-:W1:Y:S02]  /*12d0*/  LDC.64 R4, c[0x0][0x390] ;  /* 0x0000e400ff047b82 */ /* 0x002e640000000a00 */
        /* <DEDUP_REMOVED lines=22> */
.L_x_410:
[----:B------:R-:W-:Y:S05]  /*1440*/  BSYNC.RECONVERGENT B6 ;  /* 0x0000000000067941 */ /* 0x000fea0003800200 */
.L_x_409:
        /* <DEDUP_REMOVED lines=12> */
[----:B------:R-:W-:Y:S02]  /*1510*/  VIMNMX.U32 R0, PT, PT, R26, 0x1, !PT ;  /* 0x000000011a007848 */ /* 0x000fe40007fe0000 */
[----:B------:R-:W-:-:S03]  /*1520*/  MOV R5, R27 ;  /* 0x0000001b00057202 */ /* 0x000fc60000000f00 */
[----:B------:R-:W-:-:S07]  /*1530*/  IMAD.MOV R0, RZ, RZ, -R0 ;  /* 0x000000ffff007224 */ /* 0x000fce00078e0a00 */
.L_x_415:
[----:B------:R-:W2:Y:S02]  /*1540*/  LDL R4, [R5] ;  /* 0x0000000005047983 */ /* 0x000ea40000100800 */
[----:B--2---:R-:W-:-:S13]  /*1550*/  ISETP.NE.AND P0, PT, R4, R3, PT ;  /* 0x000000030400720c */ /* 0x004fda0003f05270 */
[----:B------:R-:W-:Y:S05]  /*1560*/  @!P0 BRA `(.L_x_413) ;  /* 0x0000000c004c8947 */ /* 0x000fea0003800000 */
[----:B------:R-:W-:Y:S01]  /*1570*/  VIADD R0, R0, 0x1 ;  /* 0x0000000100007836 */ /* 0x000fe20000000000 */
[----:B------:R-:W-:-:S04]  /*1580*/  IADD3 R5, PT, PT, R5, 0x4, RZ ;  /* 0x0000000405057810 */ /* 0x000fc80007ffe0ff */
[----:B------:R-:W-:-:S13]  /*1590*/  ISETP.NE.AND P0, PT, R0, RZ, PT ;  /* 0x000000ff0000720c */ /* 0x000fda0003f05270 */
[----:B------:R-:W-:Y:S05]  /*15a0*/  @P0 BRA `(.L_x_415) ;  /* 0xfffffffc00e40947 */ /* 0x000fea000383ffff */
.L_x_414:
[C---:B------:R-:W-:Y:S02]  /*15b0*/  VIADD R0, R26.reuse, 0x1 ;  /* 0x000000011a007836 */ /* 0x040fe40000000000 */
[----:B------:R-:W-:-:S03]  /*15c0*/  IMAD R4, R26, 0x4, R27 ;  /* 0x000000041a047824 */ /* 0x000fc600078e021b */
[----:B------:R1:W-:Y:S04]  /*15d0*/  STL [R1+0x10], R0 ;  /* 0x0000100001007387 */ /* 0x0003e80000100800 */
[----:B------:R1:W-:Y:S04]  /*15e0*/  STL [R4], R3 ;  /* 0x0000000304007387 */ /* 0x0003e80000100800 */
[----:B------:R-:W2:Y:S01]  /*15f0*/  LDL R26, [R1+0x10] ;  /* 0x00001000011a7983 */ /* 0x000ea20000100800 */
[----:B------:R-:W-:Y:S01]  /*1600*/  BSSY.RECONVERGENT B9, `(.L_x_416) ;  /* 0x00000b3000097945 */ /* 0x000fe20003800200 */
[----:B--2---:R-:W-:-:S13]  /*1610*/  ISETP.NE.AND P0, PT, R26, RZ, PT ;  /* 0x000000ff1a00720c */ /* 0x004fda0003f05270 */
[----:B-1----:R-:W-:Y:S05]  /*1620*/  @!P0 BRA `(.L_x_417) ;  /* 0x00000004008c8947 */ /* 0x002fea0003800000 */
[----:B------:R-:W-:-:S07]  /*1630*/  HFMA2 R31, -RZ, RZ, 0, 0 ;  /* 0x00000000ff1f7431 */ /* 0x000fce00000001ff */
.L_x_431:
[----:B------:R-:W-:Y:S01]  /*1640*/  IMAD R24, R31, 0x4, R27 ;  /* 0x000000041f187824 */ /* 0x000fe200078e021b */
[----:B-1----:R-:W1:Y:S05]  /*1650*/  LDC.64 R16, c[0x0][0x390] ;  /* 0x0000e400ff107b82 */ /* 0x002e6a0000000a00 */
[----:B------:R-:W1:Y:S01]  /*1660*/  LDL R24, [R24] ;  /* 0x0000000018187983 */ /* 0x000e620000100800 */
[----:B------:R-:W-:Y:S01]  /*1670*/  BSSY.RELIABLE B8, `(.L_x_418) ;  /* 0x000005b000087945 */ /* 0x000fe20003800100 */
[----:B------:R-:W-:Y:S02]  /*1680*/  IMAD.MOV.U32 R30, RZ, RZ, RZ ;  /* 0x000000ffff1e7224 */ /* 0x000fe400078e00ff */
[----:B-1----:R-:W-:-:S07]  /*1690*/  IMAD.WIDE R16, R24, 0x10, R16 ;  /* 0x0000001018107825 */ /* 0x002fce00078e0210 */
.L_x_430:
[----:B------:R-:W-:-:S06]  /*16a0*/  LEA R29, R30, R27, 0x2 ;  /* 0x0000001b1e1d7211 */ /* 0x000fcc00078e10ff */
        /* <DEDUP_REMOVED lines=8> */
.L_x_422:
[----:B------:R-:W-:-:S05]  /*1730*/  VIADD R0, R0, 0x1 ;  /* 0x0000000100007836 */ /* 0x000fca0000000000 */
[----:B------:R-:W-:-:S13]  /*1740*/  ISETP.NE.AND P0, PT, R0, R26, PT ;  /* 0x0000001a0000720c */ /* 0x000fda0003f05270 */
[----:B------:R-:W-:Y:S05]  /*1750*/  @!P0 BRA `(.L_x_420) ;  /* 0x0000000400208947 */ /* 0x000fea0003800000 */
[----:B------:R-:W-:-:S05]  /*1760*/  LEA R3, R0, R27, 0x2 ;  /* 0x0000001b00037211 */ /* 0x000fca00078e10ff */
[----:B------:R-:W2:Y:S02]  /*1770*/  LDL R4, [R3] ;  /* 0x0000000003047983 */ /* 0x000ea40000100800 */
[----:B--2---:R-:W-:-:S13]  /*1780*/  ISETP.NE.AND P0, PT, R4, R29, PT ;  /* 0x0000001d0400720c */ /* 0x004fda0003f05270 */
[----:B------:R-:W-:Y:S05]  /*1790*/  @P0 BRA `(.L_x_422) ;  /* 0xfffffffc00e40947 */ /* 0x000fea000383ffff */
.L_x_421:
        /* <DEDUP_REMOVED lines=16> */
.L_x_425:
[----:B------:R-:W-:Y:S01]  /*18a0*/  MOV R14, 0x8 ;  /* 0x00000008000e7802 */ /* 0x000fe20000000f00 */
[----:B------:R-:W0:Y:S01]  /*18b0*/  LDCU.64 UR4, c[0x4][0x70] ;  /* 0x01000e00ff0477ac */ /* 0x000e220008000a00 */
[----:B------:R-:W-:Y:S02]  /*18c0*/  HFMA2 R12, -RZ, RZ, 0, 5.9604644775390625e-08 ;  /* 0x00000001ff0c7431 */ /* 0x000fe400000001ff */
        /* <DEDUP_REMOVED lines=8> */
[----:B------:R-:W-:Y:S01]  /*1950*/  IMAD.U32 R7, RZ, RZ, UR7 ;  /* 0x00000007ff077e24 */ /* 0x000fe2000f8e00ff */
[----:B---3--:R-:W-:Y:S01]  /*1960*/  MOV R10, UR8 ;  /* 0x00000008000a7c02 */ /* 0x008fe20008000f00 */
[----:B------:R-:W-:-:S07]  /*1970*/  IMAD.U32 R11, RZ, RZ, UR9 ;  /* 0x00000009ff0b7e24 */ /* 0x000fce000f8e00ff */
[----:B------:R-:W-:-:S07]  /*1980*/  LEPC R20, `(.L_x_424) ;  /* 0x000000001014794e */ /* 0x000fce0000000000 */
[----:B--2---:R-:W-:Y:S05]  /*1990*/  CALL.ABS.NOINC R14 ;  /* 0x000000000e007343 */ /* 0x004fea0003c00000 */
.L_x_424:
[----:B------:R-:W-:Y:S05]  /*19a0*/  BSYNC.RECONVERGENT B6 ;  /* 0x0000000000067941 */ /* 0x000fea0003800200 */
.L_x_423:
[----:B------:R1:W5:Y:S02]  /*19b0*/  LDG.E R25, desc[UR36][R16.64+0x8] ;  /* 0x0000082410197981 */ /* 0x000364000c1e1900 */
.L_x_429:
        /* <DEDUP_REMOVED lines=8> */
[----:B------:R-:W-:Y:S02]  /*1a40*/  HFMA2 R12, -RZ, RZ, 0, 5.9604644775390625e-08 ;  /* 0x00000001ff0c7431 */ /* 0x000fe400000001ff */
        /* <DEDUP_REMOVED lines=8> */
[----:B------:R-:W-:Y:S01]  /*1ad0*/  IMAD.U32 R7, RZ, RZ, UR7 ;  /* 0x00000007ff077e24 */ /* 0x000fe2000f8e00ff */
[----:B0-----:R-:W-:Y:S01]  /*1ae0*/  MOV R10, UR8 ;  /* 0x00000008000a7c02 */ /* 0x001fe20008000f00 */
[----:B------:R-:W-:-:S07]  /*1af0*/  IMAD.U32 R11, RZ, RZ, UR9 ;  /* 0x00000009ff0b7e24 */ /* 0x000fce000f8e00ff */
[----:B------:R-:W-:-:S07]  /*1b00*/  LEPC R20, `(.L_x_427) ;  /* 0x000000001014794e */ /* 0x000fce0000000000 */
[----:B-1--45:R-:W-:Y:S05]  /*1b10*/  CALL.ABS.NOINC R14 ;  /* 0x000000000e007343 */ /* 0x032fea0003c00000 */
.L_x_427:
[----:B------:R-:W-:Y:S05]  /*1b20*/  BSYNC.RECONVERGENT B6 ;  /* 0x0000000000067941 */ /* 0x000fea0003800200 */
.L_x_426:
        /* <DEDUP_REMOVED lines=8> */
[----:B------:R-:W-:Y:S01]  /*1bb0*/  VIADD R25, R25, 0x1 ;  /* 0x0000000119197836 */ /* 0x000fe20000000000 */
[----:B--2---:R-:W-:-:S13]  /*1bc0*/  ISETP.NE.AND P0, PT, R4, R29, PT ;  /* 0x0000001d0400720c */ /* 0x004fda0003f05270 */
[----:B------:R-:W-:Y:S05]  /*1bd0*/  @P0 BRA `(.L_x_429) ;  /* 0xfffffffc00780947 */ /* 0x000fea000383ffff */
.L_x_420:
[----:B------:R-:W-:Y:S05]  /*1be0*/  BSYNC.RELIABLE B7 ;  /* 0x0000000000077941 */ /* 0x000fea0003800100 */
.L_x_419:
[----:B------:R-:W-:-:S04]  /*1bf0*/  IADD3 R30, PT, PT, R30, 0x1, RZ ;  /* 0x000000011e1e7810 */ /* 0x000fc80007ffe0ff */
[----:B------:R-:W-:-:S13]  /*1c00*/  ISETP.NE.AND P0, PT, R30, R26, PT ;  /* 0x0000001a1e00720c */ /* 0x000fda0003f05270 */
[----:B------:R-:W-:Y:S05]  /*1c10*/  @P0 BRA `(.L_x_430) ;  /* 0xfffffff800a00947 */ /* 0x000fea000383ffff */
[----:B------:R-:W-:Y:S05]  /*1c20*/  BSYNC.RELIABLE B8 ;  /* 0x0000000000087941 */ /* 0x000fea0003800100 */
.L_x_418:
[----:B------:R-:W-:-:S05]  /*1c30*/  VIADD R31, R31, 0x1 ;  /* 0x000000011f1f7836 */ /* 0x000fca0000000000 */
[----:B------:R-:W-:-:S13]  /*1c40*/  ISETP.NE.AND P0, PT, R31, R26, PT ;  /* 0x0000001a1f00720c */ /* 0x000fda0003f05270 */
[----:B------:R-:W-:Y:S05]  /*1c50*/  @P0 BRA `(.L_x_431) ;  /* 0xfffffff800780947 */ /* 0x000fea000383ffff */
.L_x_417:
[----:B------:R-:W2:Y:S01]  /*1c60*/  S2R R3, SR_LANEID ;  /* 0x0000000000037919 */ /* 0x000ea20000000000 */
[----:B------:R-:W-:Y:S01]  /*1c70*/  VOTEU.ANY UR4, UPT, PT ;  /* 0x0000000000047886 */ /* 0x000fe200038e0100 */
[----:B------:R-:W3:Y:S01]  /*1c80*/  LDC.64 R4, c[0x0][0x3a0] ;  /* 0x0000e800ff047b82 */ /* 0x000ee20000000a00 */
[----:B------:R-:W2:Y:S01]  /*1c90*/  FLO.U32 R12, UR4 ;  /* 0x00000004000c7d00 */ /* 0x000ea200080e0000 */
[----:B------:R-:W4:Y:S04]  /*1ca0*/  LDL.U16 R7, [R1+0x8] ;  /* 0x0000080001077983 */ /* 0x000f280000100400 */
[----:B------:R-:W5:Y:S02]  /*1cb0*/  LDL.U16 R6, [R1+0xa] ;  /* 0x00000a0001067983 */ /* 0x000f640000100400 */
[----:B-1----:R-:W1:Y:S01]  /*1cc0*/  LDC.64 R16, c[0x0][0x3b0] ;  /* 0x0000ec00ff107b82 */ /* 0x002e620000000a00 */
[----:B------:R-:W3:Y:S01]  /*1cd0*/  POPC R21, UR4 ;  /* 0x0000000400157d09 */ /* 0x000ee20008000000 */
[----:B------:R-:W5:Y:S04]  /*1ce0*/  LDL.U8 R11, [R1+0xa] ;  /* 0x00000a00010b7983 */ /* 0x000f680000100000 */
[----:B------:R-:W5:Y:S04]  /*1cf0*/  LDL.U16 R0, [R1+0xc] ;  /* 0x00000c0001007983 */ /* 0x000f680000100400 */
[----:B------:R-:W5:Y:S04]  /*1d00*/  LDL.U8 R13, [R1+0xc] ;  /* 0x00000c00010d7983 */ /* 0x000f680000100000 */
[----:B------:R-:W5:Y:S04]  /*1d10*/  LDL.U8 R31, [R1+0x8] ;  /* 0x00000800011f7983 */ /* 0x000f680000100000 */
[----:B------:R-:W5:Y:S01]  /*1d20*/  LDL.U8 R15, [R1+0xe] ;  /* 0x00000e00010f7983 */ /* 0x000f620000100000 */
[----:B--2---:R-:W-:-:S03]  /*1d30*/  ISETP.EQ.U32.AND P0, PT, R12, R3, PT ;  /* 0x000000030c00720c */ /* 0x004fc60003f02070 */
[----:B------:R-:W2:Y:S10]  /*1d40*/  LDL.U16 R3, [R1+0xe] ;  /* 0x00000e0001037983 */ /* 0x000eb40000100400 */
[----:B---3--:R3:W4:Y:S04]  /*1d50*/  @P0 ATOMG.E.ADD.STRONG.GPU PT, R25, desc[UR36][R4.64], R21 ;  /* 0x80000015041909a8 */ /* 0x00872800081ef124 */
[----:B-1----:R1:W5:Y:S01]  /*1d60*/  @P0 ATOMG.E.ADD.STRONG.GPU PT, R33, desc[UR36][R16.64], R21 ;  /* 0x80000015102109a8 */ /* 0x00236200081ef124 */
[----:B------:R-:W0:Y:S01]  /*1d70*/  S2R R8, SR_LTMASK ;  /* 0x0000000000087919 */ /* 0x000e220000003900 */
[----:B---3--:R-:W3:Y:S08]  /*1d80*/  LDC.64 R4, c[0x0][0x398] ;  /* 0x0000e600ff047b82 */ /* 0x008ef00000000a00 */
[----:B-1----:R-:W1:Y:S01]  /*1d90*/  LDC.64 R16, c[0x0][0x3a8] ;  /* 0x0000ea00ff107b82 */ /* 0x002e620000000a00 */
[----:B0-----:R-:W-:-:S06]  /*1da0*/  LOP3.LUT R10, R8, UR4, RZ, 0xc0, !PT ;  /* 0x00000004080a7c12 */ /* 0x001fcc000f8ec0ff */
[----:B------:R-:W0:Y:S01]  /*1db0*/  POPC R10, R10 ;  /* 0x0000000a000a7309 */ /* 0x000e220000000000 */
[----:B------:R-:W-:Y:S01]  /*1dc0*/  LOP3.LUT R8, R26, 0xffff, RZ, 0xc0, !PT ;  /* 0x0000ffff1a087812 */ /* 0x000fe200078ec0ff */
[----:B----4-:R-:W0:Y:S04]  /*1dd0*/  SHFL.IDX PT, R9, R25, R12, 0x1f ;  /* 0x00001f0c19097589 */ /* 0x010e2800000e0000 */
[----:B-----5:R4:W5:Y:S02]  /*1de0*/  SHFL.IDX PT, R21, R33, R12, 0x1f ;  /* 0x00001f0c21157589 */ /* 0x02096400000e0000 */
[C---:B----4-:R-:W-:Y:S02]  /*1df0*/  PRMT R33, R7.reuse, 0x7770, RZ ;  /* 0x0000777007217816 */ /* 0x050fe400000000ff */
[----:B------:R-:W-:Y:S01]  /*1e00*/  PRMT R7, R7, 0x7771, RZ ;  /* 0x0000777107077816 */ /* 0x000fe200000000ff */
[----:B0-----:R-:W-:-:S04]  /*1e10*/  IMAD.IADD R9, R9, 0x1, R10 ;  /* 0x0000000109097824 */ /* 0x001fc800078e020a */
[----:B---3--:R-:W-:Y:S01]  /*1e20*/  IMAD.WIDE R4, R9, 0xc, R4 ;  /* 0x0000000c09047825 */ /* 0x008fe200078e0204 */
[----:B------:R-:W-:Y:S02]  /*1e30*/  SHF.R.U32.HI R9, RZ, 0x8, R8 ;  /* 0x00000008ff097819 */ /* 0x000fe40000011608 */
[----:B------:R-:W-:Y:S02]  /*1e40*/  PRMT R8, R6, 0x7771, RZ ;  /* 0x0000777106087816 */ /* 0x000fe400000000ff */
[C---:B--2---:R-:W-:Y:S01]  /*1e50*/  PRMT R12, R3.reuse, 0x7771, RZ ;  /* 0x00007771030c7816 */ /* 0x044fe200000000ff */
[----:B------:R0:W-:Y:S01]  /*1e60*/  STG.E.U8 desc[UR36][R4.64+0x9], R9 ;  /* 0x0000090904007986 */ /* 0x0001e2000c101124 */
[----:B-----5:R-:W-:Y:S02]  /*1e70*/  IADD3 R29, PT, PT, R10, R21, RZ ;  /* 0x000000150a1d7210 */ /* 0x020fe40007ffe0ff */
[----:B------:R-:W-:Y:S01]  /*1e80*/  PRMT R10, R0, 0x7771, RZ ;  /* 0x00007771000a7816 */ /* 0x000fe200000000ff */
[----:B------:R2:W-:Y:S01]  /*1e90*/  STG.E.U8 desc[UR36][R4.64+0x2], R11 ;  /* 0x0000020b04007986 */ /* 0x0005e2000c101124 */
[----:B------:R-:W-:-:S03]  /*1ea0*/  PRMT R3, R3, 0x7770, RZ ;  /* 0x0000777003037816 */ /* 0x000fc600000000ff */
[----:B------:R3:W-:Y:S01]  /*1eb0*/  STG.E.U8 desc[UR36][R4.64+0x4], R13 ;  /* 0x0000040d04007986 */ /* 0x0007e2000c101124 */
[----:B0-----:R-:W-:Y:S02]  /*1ec0*/  PRMT R9, R6, 0x7770, RZ ;  /* 0x0000777006097816 */ /* 0x001fe400000000ff */
[----:B------:R-:W-:Y:S02]  /*1ed0*/  PRMT R6, R33, 0x6540, R7 ;  /* 0x0000654021067816 */ /* 0x000fe40000000007 */
[----:B--2---:R-:W-:Y:S01]  /*1ee0*/  PRMT R11, R0, 0x7770, RZ ;  /* 0x00007770000b7816 */ /* 0x004fe200000000ff */
[----:B------:R0:W-:Y:S01]  /*1ef0*/  STG.E.U8 desc[UR36][R4.64+0x7], R12 ;  /* 0x0000070c04007986 */ /* 0x0001e2000c101124 */
[----:B------:R-:W-:Y:S02]  /*1f00*/  PRMT R0, R9, 0x6540, R8 ;  /* 0x0000654009007816 */ /* 0x000fe40000000008 */
[----:B---3--:R-:W-:Y:S02]  /*1f10*/  LOP3.LUT R13, R6, 0xffff, RZ, 0xc0, !PT ;  /* 0x0000ffff060d7812 */ /* 0x008fe400078ec0ff */
[----:B------:R-:W-:-:S02]  /*1f20*/  PRMT R6, R11, 0x6540, R10 ;  /* 0x000065400b067816 */ /* 0x000fc4000000000a */
[--C-:B------:R-:W-:Y:S02]  /*1f30*/  SHF.R.U32.HI R25, RZ, 0x10, R26.reuse ;  /* 0x00000010ff197819 */ /* 0x100fe4000001161a */
[----:B------:R-:W-:Y:S02]  /*1f40*/  SHF.R.U32.HI R21, RZ, 0x18, R26 ;  /* 0x00000018ff157819 */ /* 0x000fe4000001161a */
[----:B0-----:R-:W-:Y:S02]  /*1f50*/  PRMT R12, R3, 0x6540, R12 ;  /* 0x00006540030c7816 */ /* 0x001fe4000000000c */
[----:B------:R-:W-:Y:S02]  /*1f60*/  LOP3.LUT R0, R0, 0xffff, RZ, 0xc0, !PT ;  /* 0x0000ffff00007812 */ /* 0x000fe400078ec0ff */
[----:B------:R-:W-:Y:S02]  /*1f70*/  LOP3.LUT R6, R6, 0xffff, RZ, 0xc0, !PT ;  /* 0x0000ffff06067812 */ /* 0x000fe400078ec0ff */
[----:B------:R-:W-:Y:S01]  /*1f80*/  LOP3.LUT R12, R12, 0xffff, RZ, 0xc0, !PT ;  /* 0x0000ffff0c0c7812 */ /* 0x000fe200078ec0ff */
[----:B------:R0:W-:Y:S01]  /*1f90*/  STG.E.U8 desc[UR36][R4.64+0x1], R7 ;  /* 0x0000010704007986 */ /* 0x0001e2000c101124 */
[----:B-1----:R-:W-:Y:S01]  /*1fa0*/  IMAD.WIDE R16, R29, 0xc, R16 ;  /* 0x0000000c1d107825 */ /* 0x002fe200078e0210 */
[----:B------:R-:W-:-:S02]  /*1fb0*/  SHF.R.U32.HI R29, RZ, 0x8, R26 ;  /* 0x00000008ff1d7819 */ /* 0x000fc4000001161a */
[----:B------:R-:W-:Y:S04]  /*1fc0*/  STG.E.U8 desc[UR36][R4.64], R31 ;  /* 0x0000001f04007986 */ /* 0x000fe8000c101124 */
[----:B------:R1:W-:Y:S04]  /*1fd0*/  STG.E.U8 desc[UR36][R4.64+0x6], R15 ;  /* 0x0000060f04007986 */ /* 0x0003e8000c101124 */
[----:B------:R-:W-:Y:S01]  /*1fe0*/  STG.E.U8 desc[UR36][R4.64+0x8], R26 ;  /* 0x0000081a04007986 */ /* 0x000fe2000c101124 */
[----:B0-----:R-:W-:Y:S02]  /*1ff0*/  SHF.R.U32.HI R7, RZ, 0x8, R13 ;  /* 0x00000008ff077819 */ /* 0x001fe4000001160d */
[----:B------:R-:W-:Y:S01]  /*2000*/  SHF.R.U32.HI R13, RZ, 0x8, R6 ;  /* 0x00000008ff0d7819 */ /* 0x000fe20000011606 */
[----:B------:R-:W-:Y:S04]  /*2010*/  STG.E.U8 desc[UR36][R4.64+0xa], R25 ;  /* 0x00000a1904007986 */ /* 0x000fe8000c101124 */
[----:B------:R-:W-:Y:S01]  /*2020*/  STG.E.U8 desc[UR36][R4.64+0xb], R21 ;  /* 0x00000b1504007986 */ /* 0x000fe2000c101124 */
[----:B-1----:R-:W-:-:S03]  /*2030*/  SHF.R.U32.HI R15, RZ, 0x8, R12 ;  /* 0x00000008ff0f7819 */ /* 0x002fc6000001160c */
[----:B------:R-:W-:Y:S04]  /*2040*/  STG.E.U8 desc[UR36][R4.64+0x3], R8 ;  /* 0x0000030804007986 */ /* 0x000fe8000c101124 */
[----:B------:R0:W-:Y:S04]  /*2050*/  STG.E.U8 desc[UR36][R4.64+0x5], R10 ;  /* 0x0000050a04007986 */ /* 0x0001e8000c101124 */
[----:B------:R2:W-:Y:S01]  /*2060*/  STG.E.U8 desc[UR36][R16.64], R33 ;  /* 0x0000002110007986 */ /* 0x0005e2000c101124 */
[----:B0-----:R-:W-:-:S03]  /*2070*/  SHF.R.U32.HI R5, RZ, 0x8, R0 ;  /* 0x00000008ff057819 */ /* 0x001fc60000011600 */
        /* <DEDUP_REMOVED lines=11> */
.L_x_428:
[----:B------:R-:W-:Y:S05]  /*2130*/  BSYNC.RECONVERGENT B9 ;  /* 0x0000000000097941 */ /* 0x000fea0003800200 */
.L_x_416:
[----:B------:R-:W-:Y:S01]  /*2140*/  ISETP.NE.AND P0, PT, R26, RZ, PT ;  /* 0x000000ff1a00720c */ /* 0x000fe20003f05270 */
[----:B------:R-:W-:-:S12]  /*2150*/  BSSY.RECONVERGENT B6, `(.L_x_432) ;  /* 0x0000012000067945 */ /* 0x000fd80003800200 */
[----:B------:R-:W-:Y:S05]  /*2160*/  @P0 BRA `(.L_x_433) ;  /* 0x0000000000400947 */ /* 0x000fea0003800000 */
[----:B------:R-:W-:Y:S01]  /*2170*/  MOV R14, 0x8 ;  /* 0x00000008000e7802 */ /* 0x000fe20000000f00 */
[----:B------:R-:W3:Y:S01]  /*2180*/  LDCU.64 UR4, c[0x4][0x88] ;  /* 0x01001100ff0477ac */ /* 0x000ee20008000a00 */
[----:B--2---:R-:W-:Y:S02]  /*2190*/  HFMA2 R13, -RZ, RZ, 0, 0 ;  /* 0x00000000ff0d7431 */ /* 0x004fe400000001ff */
[----:B------:R-:W-:Y:S01]  /*21a0*/  IMAD.MOV.U32 R8, RZ, RZ, 0x1ec ;  /* 0x000001ecff087424 */ /* 0x000fe200078e00ff */
[----:B------:R-:W2:Y:S01]  /*21b0*/  LDCU.64 UR8, c[0x4][0x78] ;  /* 0x01000f00ff0877ac */ /* 0x000ea20008000a00 */
[----:B------:R-:W4:Y:S01]  /*21c0*/  LDC.64 R14, c[0x4][R14] ;  /* 0x010000000e0e7b82 */ /* 0x000f220000000a00 */
[----:B------:R-:W-:Y:S01]  /*21d0*/  IMAD.MOV.U32 R12, RZ, RZ, 0x1 ;  /* 0x00000001ff0c7424 */ /* 0x000fe200078e00ff */
        /* <DEDUP_REMOVED lines=9> */
.L_x_433:
[----:B------:R-:W-:Y:S05]  /*2270*/  BSYNC.RECONVERGENT B6 ;  /* 0x0000000000067941 */ /* 0x000fea0003800200 */
.L_x_432:
[----:B--2---:R-:W-:-:S05]  /*2280*/  VIADD R26, R26, 0xffffffff ;  /* 0xffffffff1a1a7836 */ /* 0x004fca0000000000 */
[----:B------:R2:W-:Y:S02]  /*2290*/  STL [R1+0x10], R26 ;  /* 0x0000101a01007387 */ /* 0x0005e40000100800 */
.L_x_413:
[----:B------:R-:W-:Y:S05]  /*22a0*/  BSYNC.RECONVERGENT B10 ;  /* 0x00000000000a7941 */ /* 0x000fea0003800200 */
.L_x_412:
[----:B------:R-:W-:Y:S01]  /*22b0*/  VIADD R32, R32, 0x1 ;  /* 0x0000000120207836 */ /* 0x000fe20000000000 */
[----:B------:R-:W-:Y:S06]  /*22c0*/  BRA `(.L_x_434) ;  /* 0xfffffff000007947 */ /* 0x000fec000383ffff */
.L_x_411:
[----:B------:R-:W-:Y:S05]  /*22d0*/  BSYNC B11 ;  /* 0x00000000000b7941 */ /* 0x000fea0003800000 */
.L_x_408:
[----:B------:R-:W-:-:S04]  /*22e0*/  IADD3 R28, PT, PT, R28, 0x1, RZ ;  /* 0x000000011c1c7810 */ /* 0x000fc80007ffe0ff */
[----:B------:R-:W-:-:S13]  /*22f0*/  ISETP.GT.U32.AND P0, PT, R26, R28, PT ;  /* 0x0000001c1a00720c */ /* 0x000fda0003f04070 */
[----:B------:R-:W-:Y:S05]  /*2300*/  @P0 BRA `(.L_x_435) ;  /* 0xffffffec004c0947 */ /* 0x000fea000383ffff */
[----:B------:R-:W-:Y:S05]  /*2310*/  EXIT ;  /* 0x000000000000794d */ /* 0x000fea0003800000 */
.L_x_392:
        /* <DEDUP_REMOVED lines=24> */
.L_x_444:
[----:B0-----:R-:W2:Y:S01]  /*24a0*/  LDL R8, [R1+0x10] ;  /* 0x0000100001087983 */ /* 0x001ea20000100800 */
[----:B------:R-:W-:-:S05]  /*24b0*/  IMAD.WIDE.U32 R2, R5, 0x4, R10 ;  /* 0x0000000405027825 */ /* 0x000fca00078e000a */
[----:B------:R-:W3:Y:S01]  /*24c0*/  LDG.E R4, desc[UR36][R2.64] ;  /* 0x0000002402047981 */ /* 0x000ee2000c1e1900 */
[C---:B--2---:R-:W-:Y:S01]  /*24d0*/  VIADD R6, R8.reuse, 0x1 ;  /* 0x0000000108067836 */ /* 0x044fe20000000000 */
[----:B------:R-:W-:Y:S02]  /*24e0*/  LEA R7, R8, R27, 0x2 ;  /* 0x0000001b08077211 */ /* 0x000fe400078e10ff */
        /* <DEDUP_REMOVED lines=16> */
[----:B------:R-:W-:Y:S02]  /*25f0*/  VIADD R7, R5, 0x4 ;  /* 0x0000000405077836 */ /* 0x000fe40000000000 */
[C---:B--2---:R-:W-:Y:S01]  /*2600*/  VIADD R16, R6.reuse, 0x1 ;  /* 0x0000000106107836 */ /* 0x044fe20000000000 */
[----:B------:R-:W-:Y:S01]  /*2610*/  LEA R17, R6, R27, 0x2 ;  /* 0x0000001b06117211 */ /* 0x000fe200078e10ff */
[----:B------:R-:W-:-:S03]  /*2620*/  IMAD.WIDE.U32 R6, R7, 0x4, R10 ;  /* 0x0000000407067825 */ /* 0x000fc600078e000a */
[----:B------:R-:W-:Y:S04]  /*2630*/  STL [R1+0x10], R16 ;  /* 0x0000101001007387 */ /* 0x000fe80000100800 */
[----:B----4-:R2:W-:Y:S04]  /*2640*/  STL [R17], R4 ;  /* 0x0000000411007387 */ /* 0x0105e80000100800 */
[----:B0-----:R-:W3:Y:S04]  /*2650*/  LDL R14, [R1+0x10] ;  /* 0x00001000010e7983 */ /* 0x001ee80000100800 */
[----:B-1----:R-:W4:Y:S04]  /*2660*/  LDG.E R8, desc[UR36][R6.64] ;  /* 0x0000002406087981 */ /* 0x002f28000c1e1900 */
[----:B------:R-:W5:Y:S04]  /*2670*/  LDG.E R2, desc[UR36][R6.64+0x4] ;  /* 0x0000042406027981 */ /* 0x000f68000c1e1900 */
[----:B--2---:R-:W2:Y:S01]  /*2680*/  LDG.E R4, desc[UR36][R6.64+0x8] ;  /* 0x0000082406047981 */ /* 0x004ea2000c1e1900 */
[C---:B---3--:R-:W-:Y:S01]  /*2690*/  VIADD R12, R14.reuse, 0x1 ;  /* 0x000000010e0c7836 */ /* 0x048fe20000000000 */
[----:B------:R-:W-:-:S04]  /*26a0*/  LEA R9, R14, R27, 0x2 ;  /* 0x0000001b0e097211 */ /* 0x000fc800078e10ff */
[----:B------:R-:W-:Y:S04]  /*26b0*/  STL [R1+0x10], R12 ;  /* 0x0000100c01007387 */ /* 0x000fe80000100800 */
[----:B----4-:R0:W-:Y:S04]  /*26c0*/  STL [R9], R8 ;  /* 0x0000000809007387 */ /* 0x0101e80000100800 */
[----:B------:R-:W3:Y:S04]  /*26d0*/  LDL R14, [R1+0x10] ;  /* 0x00001000010e7983 */ /* 0x000ee80000100800 */
[----:B0-----:R-:W4:Y:S01]  /*26e0*/  LDG.E R8, desc[UR36][R6.64+0xc] ;  /* 0x00000c2406087981 */ /* 0x001f22000c1e1900 */
[----:B---3--:R-:W-:-:S02]  /*26f0*/  VIADD R16, R14, 0x1 ;  /* 0x000000010e107836 */ /* 0x008fc40000000000 */
[----:B------:R-:W-:-:S03]  /*2700*/  IMAD R3, R14, 0x4, R27 ;  /* 0x000000040e037824 */ /* 0x000fc600078e021b */
[----:B------:R-:W-:Y:S04]  /*2710*/  STL [R1+0x10], R16 ;  /* 0x0000101001007387 */ /* 0x000fe80000100800 */
[----:B-----5:R0:W-:Y:S04]  /*2720*/  STL [R3], R2 ;  /* 0x0000000203007387 */ /* 0x0201e80000100800 */
[----:B------:R-:W3:Y:S02]  /*2730*/  LDL R14, [R1+0x10] ;  /* 0x00001000010e7983 */ /* 0x000ee40000100800 */
[C---:B---3--:R-:W-:Y:S01]  /*2740*/  IADD3 R18, PT, PT, R14.reuse, 0x1, RZ ;  /* 0x000000010e127810 */ /* 0x048fe20007ffe0ff */
[----:B------:R-:W-:-:S04]  /*2750*/  IMAD R13, R14, 0x4, R27 ;  /* 0x000000040e0d7824 */ /* 0x000fc800078e021b */
[----:B------:R-:W-:Y:S04]  /*2760*/  STL [R1+0x10], R18 ;  /* 0x0000101201007387 */ /* 0x000fe80000100800 */
[----:B--2---:R-:W-:Y:S04]  /*2770*/  STL [R13], R4 ;  /* 0x000000040d007387 */ /* 0x004fe80000100800 */
[----:B------:R-:W2:Y:S01]  /*2780*/  LDL R12, [R1+0x10] ;  /* 0x00001000010c7983 */ /* 0x000ea20000100800 */
[----:B0-----:R-:W-:-:S04]  /*2790*/  VIADD R3, R5, 0x8 ;  /* 0x0000000805037836 */ /* 0x001fc80000000000 */
[----:B------:R-:W-:-:S05]  /*27a0*/  IMAD.WIDE.U32 R2, R3, 0x4, R10 ;  /* 0x0000000403027825 */ /* 0x000fca00078e000a */
[----:B------:R-:W3:Y:S01]  /*27b0*/  LDG.E R6, desc[UR36][R2.64+0x4] ;  /* 0x0000042402067981 */ /* 0x000ee2000c1e1900 */
[C---:B--2---:R-:W-:Y:S01]  /*27c0*/  VIADD R14, R12.reuse, 0x1 ;  /* 0x000000010c0e7836 */ /* 0x044fe20000000000 */
[-C--:B------:R-:W-:Y:S02]  /*27d0*/  LEA R9, R12, R27.reuse, 0x2 ;  /* 0x0000001b0c097211 */ /* 0x080fe400078e10ff */
        /* <DEDUP_REMOVED lines=13> */
[----:B------:R-:W-:Y:S04]  /*28b0*/  STL [R1+0x10], R14 ;  /* 0x0000100e01007387 */ /* 0x000fe80000100800 */
[----:B---3--:R0:W-:Y:S04]  /*28c0*/  STL [R7], R6 ;  /* 0x0000000607007387 */ /* 0x0081e80000100800 */
[----:B------:R-:W2:Y:S02]  /*28d0*/  LDL R16, [R1+0x10] ;  /* 0x0000100001107983 */ /* 0x000ea40000100800 */
[C---:B--2---:R-:W-:Y:S01]  /*28e0*/  IADD3 R18, PT, PT, R16.reuse, 0x1, RZ ;  /* 0x0000000110127810 */ /* 0x044fe20007ffe0ff */
[----:B------:R-:W-:-:S04]  /*28f0*/  IMAD R9, R16, 0x4, R27 ;  /* 0x0000000410097824 */ /* 0x000fc800078e021b */
[----:B------:R-:W-:Y:S04]  /*2900*/  STL [R1+0x10], R18 ;  /* 0x0000101201007387 */ /* 0x000fe80000100800 */
[----:B-----5:R-:W-:Y:S04]  /*2910*/  STL [R9], R8 ;  /* 0x0000000809007387 */ /* 0x020fe80000100800 */
[----:B-1----:R-:W2:Y:S01]  /*2920*/  LDL R12, [R1+0x10] ;  /* 0x00001000010c7983 */ /* 0x002ea20000100800 */
        /* <DEDUP_REMOVED lines=33> */
.L_x_443:
[----:B------:R-:W-:Y:S05]  /*2b40*/  BSYNC.RECONVERGENT B3 ;  /* 0x0000000000037941 */ /* 0x000fea0003800200 */
.L_x_442:
        /* <DEDUP_REMOVED lines=57> */
.L_x_446:
[----:B------:R-:W-:Y:S05]  /*2ee0*/  BSYNC.RECONVERGENT B3 ;  /* 0x0000000000037941 */ /* 0x000fea0003800200 */
.L_x_445:
[----:B------:R-:W-:-:S13]  /*2ef0*/  ISETP.EQ.AND P1, PT, R5, R0, PT ;  /* 0x000000000500720c */ /* 0x000fda0003f22270 */
[----:B------:R-:W-:Y:S05]  /*2f00*/  @!P0 BREAK.RELIABLE P1, B2 ;  /* 0x0000000000028942 */ /* 0x000fea0000800100 */
[----:B------:R-:W-:Y:S05]  /*2f10*/  @!P0 BRA P1, `(.L_x_439) ;  /* 0x0000000000748947 */ /* 0x000fea0000800000 */
.L_x_441:
[----:B------:R-:W-:Y:S05]  /*2f20*/  BSYNC.RELIABLE B2 ;  /* 0x0000000000027941 */ /* 0x000fea0003800100 */
.L_x_440:
        /* <DEDUP_REMOVED lines=28> */
.L_x_439:
[----:B------:R-:W-:Y:S05]  /*30f0*/  BSYNC.RECONVERGENT B1 ;  /* 0x0000000000017941 */ /* 0x000fea0003800200 */
.L_x_438:
[----:B------:R-:W-:-:S13]  /*3100*/  ISETP.NE.AND P0, PT, R15, RZ, PT ;  /* 0x000000ff0f00720c */ /* 0x000fda0003f05270 */
[----:B------:R-:W-:Y:S05]  /*3110*/  @!P0 BRA `(.L_x_437) ;  /* 0x0000000000308947 */ /* 0x000fea0003800000 */
[----:B0-----:R-:W-:-:S07]  /*3120*/  HFMA2 R2, -RZ, RZ, 0, 0 ;  /* 0x00000000ff027431 */ /* 0x001fce00000001ff */
.L_x_447:
        /* <DEDUP_REMOVED lines=11> */
.L_x_437:
[----:B------:R-:W-:Y:S05]  /*31e0*/  BSYNC.RECONVERGENT B0 ;  /* 0x0000000000007941 */ /* 0x000fea0003800200 */
.L_x_436:
[----:B------:R-:W-:Y:S05]  /*31f0*/  WARPSYNC.ALL ;  /* 0x0000000000007948 */ /* 0x000fea0003800000 */
[----:B01----:R-:W3:Y:S02]  /*3200*/  LDL R16, [R1+0x10] ;  /* 0x0000100001107983 */ /* 0x003ee40000100800 */
[----:B---3--:R-:W-:-:S13]  /*3210*/  ISETP.NE.AND P0, PT, R16, RZ, PT ;  /* 0x000000ff1000720c */ /* 0x008fda0003f05270 */
[----:B------:R-:W-:Y:S05]  /*3220*/  @!P0 EXIT ;  /* 0x000000000000894d */ /* 0x000fea0003800000 */
[----:B------:R-:W-:-:S07]  /*3230*/  IMAD.MOV.U32 R26, RZ, RZ, RZ ;  /* 0x000000ffff1a7224 */ /* 0x000fce00078e00ff */
.L_x_478:
[----:B0-2---:R-:W0:Y:S01]  /*3240*/  LDC.64 R4, c[0x0][0x390] ;  /* 0x0000e400ff047b82 */ /* 0x005e220000000a00 */
        /* <DEDUP_REMOVED lines=10> */
[----:B------:R-:W-:-:S03]  /*32f0*/  IMAD.MOV.U32 R7, RZ, RZ, R22 ;  /* 0x000000ffff077224 */ /* 0x000fc600078e0016 */
[----:B------:R-:W1:Y:S01]  /*3300*/  LDC.64 R8, c[0x4][R8] ;  /* 0x0100000008087b82 */ /* 0x000e620000000a00 */
[----:B0-----:R-:W-:Y:S01]  /*3310*/  VIADD R0, R23, -UR4 ;  /* 0x8000000417007c36 */ /* 0x001fe20008000000 */
[----:B------:R-:W0:Y:S04]  /*3320*/  LDCU.64 UR4, c[0x4][0x68] ;  /* 0x01000d00ff0477ac */ /* 0x000e280008000a00 */
[----:B------:R2:W-:Y:S01]  /*3330*/  STL.64 [R0], R2 ;  /* 0x0000000200007387 */ /* 0x0005e20000100a00 */
[----:B0-----:R-:W-:Y:S01]  /*3340*/  IMAD.U32 R4, RZ, RZ, UR4 ;  /* 0x00000004ff047e24 */ /* 0x001fe2000f8e00ff */
[----:B--2---:R-:W-:-:S07]  /*3350*/  MOV R5, UR5 ;  /* 0x0000000500057c02 */ /* 0x004fce0008000f00 */
[----:B------:R-:W-:-:S07]  /*3360*/  LEPC R20, `(.L_x_450) ;  /* 0x000000001014794e */ /* 0x000fce0000000000 */
[----:B-1----:R-:W-:Y:S05]  /*3370*/  CALL.ABS.NOINC R8 ;  /* 0x0000000008007343 */ /* 0x002fea0003c00000 */
.L_x_450:
        /* <DEDUP_REMOVED lines=16> */
.L_x_449:
[----:B------:R-:W-:Y:S05]  /*3480*/  BSYNC.RECONVERGENT B6 ;  /* 0x0000000000067941 */ /* 0x000fea0003800200 */
.L_x_448:
[----:B------:R-:W0:Y:S02]  /*3490*/  LDC.64 R34, c[0x0][0x390] ;  /* 0x0000e400ff227b82 */ /* 0x000e240000000a00 */
[----:B0-----:R-:W-:-:S05]  /*34a0*/  IMAD.WIDE R34, R2, 0x10, R34 ;  /* 0x0000001002227825 */ /* 0x001fca00078e0222 */
[----:B------:R0:W5:Y:S01]  /*34b0*/  LDG.E R29, desc[UR36][R34.64+0x8] ;  /* 0x00000824221d7981 */ /* 0x000162000c1e1900 */
[----:B------:R-:W-:Y:S01]  /*34c0*/  BSSY B11, `(.L_x_451) ;  /* 0x00000ce0000b7945 */ /* 0x000fe20003800000 */
.L_x_477:
[----:B-12---:R-:W1:Y:S02]  /*34d0*/  LDC.64 R4, c[0x0][0x390] ;  /* 0x0000e400ff047b82 */ /* 0x006e640000000a00 */
[----:B-1----:R-:W2:Y:S01]  /*34e0*/  LDG.E R5, desc[UR36][R4.64+0x15cc8] ;  /* 0x015cc82404057981 */ /* 0x002ea2000c1e1900 */
        /* <DEDUP_REMOVED lines=21> */
.L_x_453:
[----:B------:R-:W-:Y:S05]  /*3640*/  BSYNC.RECONVERGENT B6 ;  /* 0x0000000000067941 */ /* 0x000fea0003800200 */
.L_x_452:
[----:B------:R-:W2:Y:S02]  /*3650*/  LDG.E R0, desc[UR36][R34.64+0xc] ;  /* 0x00000c2422007981 */ /* 0x000ea4000c1e1900 */
[----:B--2--5:R-:W-:-:S13]  /*3660*/  ISETP.GT.AND P0, PT, R29, R0, PT ;  /* 0x000000001d00720c */ /* 0x024fda0003f04270 */
[----:B------:R-:W-:Y:S05]  /*3670*/  @P0 BRA `(.L_x_454) ;  /* 0x0000000800c80947 */ /* 0x000fea0003800000 */
[----:B------:R-:W1:Y:S01]  /*3680*/  LDC.64 R24, c[0x0][0x390] ;  /* 0x0000e400ff187b82 */ /* 0x000e620000000a00 */
[----:B------:R-:W2:Y:S01]  /*3690*/  LDL R3, [R1+0x8] ;  /* 0x0000080001037983 */ /* 0x000ea20000100800 */
[----:B-1----:R-:W-:-:S06]  /*36a0*/  IMAD.WIDE R24, R29, 0x4, R24 ;  /* 0x000000041d187825 */ /* 0x002fcc00078e0218 */
[----:B------:R-:W2:Y:S01]  /*36b0*/  LDG.E R24, desc[UR36][R24.64+0xcf00] ;  /* 0x00cf002418187981 */ /* 0x000ea2000c1e1900 */
[----:B------:R-:W-:Y:S01]  /*36c0*/  BSSY.RECONVERGENT B10, `(.L_x_455) ;  /* 0x00000ab0000a7945 */ /* 0x000fe20003800200 */
[----:B--2---:R-:W-:-:S13]  /*36d0*/  ISETP.GT.AND P0, PT, R3, R24, PT ;  /* 0x000000180300720c */ /* 0x004fda0003f04270 */
[----:B------:R-:W-:Y:S05]  /*36e0*/  @P0 BRA `(.L_x_456) ;  /* 0x0000000800a00947 */ /* 0x000fea0003800000 */
[----:B------:R-:W-:-:S13]  /*36f0*/  ISETP.NE.AND P0, PT, R16, RZ, PT ;  /* 0x000000ff1000720c */ /* 0x000fda0003f05270 */
[----:B------:R-:W-:Y:S05]  /*3700*/  @!P0 BRA `(.L_x_457) ;  /* 0x0000000000248947 */ /* 0x000fea0003800000 */
[----:B------:R-:W-:Y:S02]  /*3710*/  VIMNMX.U32 R5, PT, PT, R16, 0x1, !PT ;  /* 0x0000000110057848 */ /* 0x000fe40007fe0000 */
[----:B------:R-:W-:-:S07]  /*3720*/  MOV R0, RZ ;  /* 0x000000ff00007202 */ /* 0x000fce0000000f00 */
.L_x_458:
[----:B------:R-:W-:-:S06]  /*3730*/  IMAD R3, R0, 0x4, R27 ;  /* 0x0000000400037824 */ /* 0x000fcc00078e021b */
[----:B------:R-:W2:Y:S02]  /*3740*/  LDL R3, [R3] ;  /* 0x0000000003037983 */ /* 0x000ea40000100800 */
[----:B--2---:R-:W-:-:S13]  /*3750*/  ISETP.NE.AND P0, PT, R3, R24, PT ;  /* 0x000000180300720c */ /* 0x004fda0003f05270 */
[----:B------:R-:W-:Y:S05]  /*3760*/  @!P0 BRA `(.L_x_456) ;  /* 0x0000000800808947 */ /* 0x000fea0003800000 */
[----:B------:R-:W-:-:S05]  /*3770*/  VIADD R0, R0, 0x1 ;  /* 0x0000000100007836 */ /* 0x000fca0000000000 */
[----:B------:R-:W-:-:S13]  /*3780*/  ISETP.NE.AND P0, PT, R0, R5, PT ;  /* 0x000000050000720c */ /* 0x000fda0003f05270 */
[----:B------:R-:W-:Y:S05]  /*3790*/  @P0 BRA `(.L_x_458) ;  /* 0xfffffffc00e40947 */ /* 0x000fea000383ffff */
.L_x_457:
[C---:B------:R-:W-:Y:S01]  /*37a0*/  IADD3 R0, PT, PT, R16.reuse, 0x1, RZ ;  /* 0x0000000110007810 */ /* 0x040fe20007ffe0ff */
[----:B------:R-:W-:-:S04]  /*37b0*/  IMAD R3, R16, 0x4, R27 ;  /* 0x0000000410037824 */ /* 0x000fc800078e021b */
[----:B------:R1:W-:Y:S04]  /*37c0*/  STL [R1+0x10], R0 ;  /* 0x0000100001007387 */ /* 0x0003e80000100800 */
[----:B------:R1:W-:Y:S04]  /*37d0*/  STL [R3], R24 ;  /* 0x0000001803007387 */ /* 0x0003e80000100800 */
[----:B------:R-:W2:Y:S01]  /*37e0*/  LDL R25, [R1+0x10] ;  /* 0x0000100001197983 */ /* 0x000ea20000100800 */
[----:B------:R-:W-:Y:S01]  /*37f0*/  BSSY.RECONVERGENT B9, `(.L_x_459) ;  /* 0x0000081000097945 */ /* 0x000fe20003800200 */
[----:B--2---:R-:W-:-:S13]  /*3800*/  ISETP.NE.AND P0, PT, R25, RZ, PT ;  /* 0x000000ff1900720c */ /* 0x004fda0003f05270 */
[----:B-1----:R-:W-:Y:S05]  /*3810*/  @!P0 BRA `(.L_x_460) ;  /* 0x0000000400908947 */ /* 0x002fea0003800000 */
[----:B------:R-:W-:-:S07]  /*3820*/  IMAD.MOV.U32 R30, RZ, RZ, RZ ;  /* 0x000000ffff1e7224 */ /* 0x000fce00078e00ff */
.L_x_474:
[----:B------:R-:W-:Y:S01]  /*3830*/  LEA R18, R30, R27, 0x2 ;  /* 0x0000001b1e127211 */ /* 0x000fe200078e10ff */
[----:B-1----:R-:W1:Y:S05]  /*3840*/  LDC.64 R16, c[0x0][0x390] ;  /* 0x0000e400ff107b82 */ /* 0x002e6a0000000a00 */
[----:B------:R-:W1:Y:S01]  /*3850*/  LDL R18, [R18] ;  /* 0x0000000012127983 */ /* 0x000e620000100800 */
[----:B------:R-:W-:Y:S01]  /*3860*/  BSSY.RELIABLE B8, `(.L_x_461) ;  /* 0x000005c000087945 */ /* 0x000fe20003800100 */
[----:B------:R-:W-:Y:S02]  /*3870*/  IMAD.MOV.U32 R32, RZ, RZ, RZ ;  /* 0x000000ffff207224 */ /* 0x000fe400078e00ff */
[----:B-1----:R-:W-:-:S07]  /*3880*/  IMAD.WIDE R16, R18, 0x10, R16 ;  /* 0x0000001012107825 */ /* 0x002fce00078e0210 */
.L_x_473:
        /* <DEDUP_REMOVED lines=8> */
[----:B------:R-:W-:-:S07]  /*3910*/  HFMA2 R0, -RZ, RZ, 0, 0 ;  /* 0x00000000ff007431 */ /* 0x000fce00000001ff */
.L_x_465:
[----:B------:R-:W-:-:S05]  /*3920*/  VIADD R0, R0, 0x1 ;  /* 0x0000000100007836 */ /* 0x000fca0000000000 */
[----:B------:R-:W-:-:S13]  /*3930*/  ISETP.NE.AND P0, PT, R0, R25, PT ;  /* 0x000000190000720c */ /* 0x000fda0003f05270 */
[----:B------:R-:W-:Y:S05]  /*3940*/  @!P0 BRA `(.L_x_463) ;  /* 0x0000000400248947 */ /* 0x000fea0003800000 */
[----:B------:R-:W-:-:S05]  /*3950*/  IMAD R3, R0, 0x4, R27 ;  /* 0x0000000400037824 */ /* 0x000fca00078e021b */
[----:B------:R-:W2:Y:S02]  /*3960*/  LDL R4, [R3] ;  /* 0x0000000003047983 */ /* 0x000ea40000100800 */
[----:B--2---:R-:W-:-:S13]  /*3970*/  ISETP.NE.AND P0, PT, R4, R31, PT ;  /* 0x0000001f0400720c */ /* 0x004fda0003f05270 */
[----:B------:R-:W-:Y:S05]  /*3980*/  @P0 BRA `(.L_x_465) ;  /* 0xfffffffc00e40947 */ /* 0x000fea000383ffff */
.L_x_464:
        /* <DEDUP_REMOVED lines=10> */
[----:B------:R-:W-:Y:S01]  /*3a30*/  IMAD.MOV.U32 R6, RZ, RZ, R23 ;  /* 0x000000ffff067224 */ /* 0x000fe200078e0017 */
[----:B------:R-:W-:Y:S02]  /*3a40*/  MOV R7, R22 ;  /* 0x0000001600077202 */ /* 0x000fe40000000f00 */
[----:B------:R-:W3:Y:S01]  /*3a50*/  LDC.64 R8, c[0x4][R8] ;  /* 0x0100000008087b82 */ /* 0x000ee20000000a00 */
[----:B--2---:R-:W-:Y:S01]  /*3a60*/  MOV R4, UR4 ;  /* 0x0000000400047c02 */ /* 0x004fe20008000f00 */
[----:B-1----:R-:W-:-:S07]  /*3a70*/  IMAD.U32 R5, RZ, RZ, UR5 ;  /* 0x00000005ff057e24 */ /* 0x002fce000f8e00ff */
[----:B------:R-:W-:-:S07]  /*3a80*/  LEPC R20, `(.L_x_468) ;  /* 0x000000001014794e */ /* 0x000fce0000000000 */
[----:B0--3--:R-:W-:Y:S05]  /*3a90*/  CALL.ABS.NOINC R8 ;  /* 0x0000000008007343 */ /* 0x009fea0003c00000 */
.L_x_468:
[----:B------:R-:W-:Y:S01]  /*3aa0*/  MOV R14, 0x8 ;  /* 0x00000008000e7802 */ /* 0x000fe20000000f00 */
[----:B------:R-:W0:Y:S01]  /*3ab0*/  LDCU.64 UR4, c[0x4][0x70] ;  /* 0x01000e00ff0477ac */ /* 0x000e220008000a00 */
[----:B------:R-:W-:Y:S02]  /*3ac0*/  HFMA2 R13, -RZ, RZ, 0, 0 ;  /* 0x00000000ff0d7431 */ /* 0x000fe400000001ff */
[----:B------:R-:W-:Y:S01]  /*3ad0*/  IMAD.MOV.U32 R8, RZ, RZ, 0xa7 ;  /* 0x000000a7ff087424 */ /* 0x000fe200078e00ff */
[----:B------:R-:W1:Y:S01]  /*3ae0*/  LDCU.64 UR6, c[0x4][0x78] ;  /* 0x01000f00ff0677ac */ /* 0x000e620008000a00 */
[----:B------:R-:W2:Y:S01]  /*3af0*/  LDC.64 R14, c[0x4][R14] ;  /* 0x010000000e0e7b82 */ /* 0x000ea20000000a00 */
[----:B------:R-:W-:Y:S01]  /*3b00*/  IMAD.MOV.U32 R12, RZ, RZ, 0x1 ;  /* 0x00000001ff0c7424 */ /* 0x000fe200078e00ff */
[----:B------:R-:W3:Y:S01]  /*3b10*/  LDCU.64 UR8, c[0x4][0x10] ;  /* 0x01000200ff0877ac */ /* 0x000ee20008000a00 */
[----:B0-----:R-:W-:Y:S02]  /*3b20*/  IMAD.U32 R4, RZ, RZ, UR4 ;  /* 0x00000004ff047e24 */ /* 0x001fe4000f8e00ff */
[----:B------:R-:W-:Y:S01]  /*3b30*/  IMAD.U32 R5, RZ, RZ, UR5 ;  /* 0x00000005ff057e24 */ /* 0x000fe2000f8e00ff */
[----:B-1----:R-:W-:Y:S01]  /*3b40*/  MOV R6, UR6 ;  /* 0x0000000600067c02 */ /* 0x002fe20008000f00 */
[----:B------:R-:W-:-:S02]  /*3b50*/  IMAD.U32 R7, RZ, RZ, UR7 ;  /* 0x00000007ff077e24 */ /* 0x000fc4000f8e00ff */
[----:B---3--:R-:W-:Y:S01]  /*3b60*/  IMAD.U32 R10, RZ, RZ, UR8 ;  /* 0x00000008ff0a7e24 */ /* 0x008fe2000f8e00ff */
[----:B------:R-:W-:-:S07]  /*3b70*/  MOV R11, UR9 ;  /* 0x00000009000b7c02 */ /* 0x000fce0008000f00 */
[----:B------:R-:W-:-:S07]  /*3b80*/  LEPC R20, `(.L_x_467) ;  /* 0x000000001014794e */ /* 0x000fce0000000000 */
[----:B--2---:R-:W-:Y:S05]  /*3b90*/  CALL.ABS.NOINC R14 ;  /* 0x000000000e007343 */ /* 0x004fea0003c00000 */
.L_x_467:
[----:B------:R-:W-:Y:S05]  /*3ba0*/  BSYNC.RECONVERGENT B6 ;  /* 0x0000000000067941 */ /* 0x000fea0003800200 */
.L_x_466:
[----:B------:R1:W5:Y:S02]  /*3bb0*/  LDG.E R19, desc[UR36][R16.64+0x8] ;  /* 0x0000082410137981 */ /* 0x000364000c1e1900 */
.L_x_472:
        /* <DEDUP_REMOVED lines=14> */
[----:B--2---:R-:W-:Y:S02]  /*3ca0*/  IMAD.U32 R4, RZ, RZ, UR4 ;  /* 0x00000004ff047e24 */ /* 0x004fe4000f8e00ff */
[----:B------:R-:W-:Y:S01]  /*3cb0*/  IMAD.U32 R5, RZ, RZ, UR5 ;  /* 0x00000005ff057e24 */ /* 0x000fe2000f8e00ff */
[----:B---3--:R-:W-:Y:S01]  /*3cc0*/  MOV R6, UR6 ;  /* 0x0000000600067c02 */ /* 0x008fe20008000f00 */
[----:B------:R-:W-:-:S02]  /*3cd0*/  IMAD.U32 R7, RZ, RZ, UR7 ;  /* 0x00000007ff077e24 */ /* 0x000fc4000f8e00ff */
[----:B0-----:R-:W-:Y:S01]  /*3ce0*/  IMAD.U32 R10, RZ, RZ, UR8 ;  /* 0x00000008ff0a7e24 */ /* 0x001fe2000f8e00ff */
[----:B------:R-:W-:-:S07]  /*3cf0*/  MOV R11, UR9 ;  /* 0x00000009000b7c02 */ /* 0x000fce0008000f00 */
[----:B------:R-:W-:-:S07]  /*3d00*/  LEPC R20, `(.L_x_470) ;  /* 0x000000001014794e */ /* 0x000fce0000000000 */
[----:B-1--45:R-:W-:Y:S05]  /*3d10*/  CALL.ABS.NOINC R14 ;  /* 0x000000000e007343 */ /* 0x032fea0003c00000 */
.L_x_470:
[----:B------:R-:W-:Y:S05]  /*3d20*/  BSYNC.RECONVERGENT B6 ;  /* 0x0000000000067941 */ /* 0x000fea0003800200 */
.L_x_469:
        /* <DEDUP_REMOVED lines=11> */
.L_x_463:
[----:B------:R-:W-:Y:S05]  /*3de0*/  BSYNC.RELIABLE B7 ;  /* 0x0000000000077941 */ /* 0x000fea0003800100 */
.L_x_462:
[----:B------:R-:W-:-:S05]  /*3df0*/  VIADD R32, R32, 0x1 ;  /* 0x0000000120207836 */ /* 0x000fca0000000000 */
[----:B------:R-:W-:-:S13]  /*3e00*/  ISETP.NE.AND P0, PT, R32, R25, PT ;  /* 0x000000192000720c */ /* 0x000fda0003f05270 */
[----:B------:R-:W-:Y:S05]  /*3e10*/  @P0 BRA `(.L_x_473) ;  /* 0xfffffff8009c0947 */ /* 0x000fea000383ffff */
[----:B------:R-:W-:Y:S05]  /*3e20*/  BSYNC.RELIABLE B8 ;  /* 0x0000000000087941 */ /* 0x000fea0003800100 */
.L_x_461:
[----:B------:R-:W-:-:S04]  /*3e30*/  IADD3 R30, PT, PT, R30, 0x1, RZ ;  /* 0x000000011e1e7810 */ /* 0x000fc80007ffe0ff */
[----:B------:R-:W-:-:S13]  /*3e40*/  ISETP.NE.AND P0, PT, R30, R25, PT ;  /* 0x000000191e00720c */ /* 0x000fda0003f05270 */
[----:B------:R-:W-:Y:S05]  /*3e50*/  @P0 BRA `(.L_x_474) ;  /* 0xfffffff800740947 */ /* 0x000fea000383ffff */
.L_x_460:
[----:B------:R-:W2:Y:S01]  /*3e60*/  S2R R3, SR_LANEID ;  /* 0x0000000000037919 */ /* 0x000ea20000000000 */
[----:B------:R-:W-:Y:S01]  /*3e70*/  VOTEU.ANY UR4, UPT, PT ;  /* 0x0000000000047886 */ /* 0x000fe200038e0100 */
[----:B------:R-:W3:Y:S01]  /*3e80*/  LDC.64 R8, c[0x0][0x3a0] ;  /* 0x0000e800ff087b82 */ /* 0x000ee20000000a00 */
[----:B------:R-:W2:Y:S07]  /*3e90*/  FLO.U32 R12, UR4 ;  /* 0x00000004000c7d00 */ /* 0x000eae00080e0000 */
[----:B------:R-:W4:Y:S01]  /*3ea0*/  LDC.64 R10, c[0x0][0x3b0] ;  /* 0x0000ec00ff0a7b82 */ /* 0x000f220000000a00 */
[----:B------:R-:W3:Y:S01]  /*3eb0*/  POPC R13, UR4 ;  /* 0x00000004000d7d09 */ /* 0x000ee20008000000 */
[----:B------:R-:W5:Y:S06]  /*3ec0*/  S2R R14, SR_LTMASK ;  /* 0x00000000000e7919 */ /* 0x000f6c0000003900 */
[----:B------:R-:W0:Y:S08]  /*3ed0*/  LDC.64 R4, c[0x0][0x3a8] ;  /* 0x0000ea00ff047b82 */ /* 0x000e300000000a00 */
[----:B------:R-:W0:Y:S01]  /*3ee0*/  LDC.64 R6, c[0x0][0x398] ;  /* 0x0000e600ff067b82 */ /* 0x000e220000000a00 */
[----:B--2---:R-:W-:-:S13]  /*3ef0*/  ISETP.EQ.U32.AND P0, PT, R12, R3, PT ;  /* 0x000000030c00720c */ /* 0x004fda0003f02070 */
[----:B---3--:R-:W2:Y:S04]  /*3f00*/  @P0 ATOMG.E.ADD.STRONG.GPU PT, R15, desc[UR36][R8.64], R13 ;  /* 0x8000000d080f09a8 */ /* 0x008ea800081ef124 */
[----:B----4-:R-:W3:Y:S01]  /*3f10*/  @P0 ATOMG.E.ADD.STRONG.GPU PT, R11, desc[UR36][R10.64], R13 ;  /* 0x8000000d0a0b09a8 */ /* 0x010ee200081ef124 */
[----:B-----5:R-:W-:-:S04]  /*3f20*/  LOP3.LUT R14, R14, UR4, RZ, 0xc0, !PT ;  /* 0x000000040e0e7c12 */ /* 0x020fc8000f8ec0ff */
[----:B-1----:R-:W1:Y:S01]  /*3f30*/  POPC R17, R14 ;  /* 0x0000000e00117309 */ /* 0x002e620000000000 */
[----:B--2---:R-:W1:Y:S04]  /*3f40*/  SHFL.IDX PT, R0, R15, R12, 0x1f ;  /* 0x00001f0c0f007589 */ /* 0x004e6800000e0000 */
[----:B---3--:R-:W2:Y:S01]  /*3f50*/  SHFL.IDX PT, R16, R11, R12, 0x1f ;  /* 0x00001f0c0b107589 */ /* 0x008ea200000e0000 */
[----:B-1----:R-:W-:Y:S02]  /*3f60*/  IMAD.IADD R0, R0, 0x1, R17 ;  /* 0x0000000100007824 */ /* 0x002fe400078e0211 */
[----:B--2---:R-:W-:Y:S02]  /*3f70*/  IMAD.IADD R3, R17, 0x1, R16 ;  /* 0x0000000111037824 */ /* 0x004fe400078e0210 */
[----:B------:R-:W-:-:S03]  /*3f80*/  IMAD.SHL.U32 R9, R0, 0x2, RZ ;  /* 0x0000000200097824 */ /* 0x000fc600078e00ff */
[----:B------:R-:W-:Y:S01]  /*3f90*/  SHF.L.U32 R3, R3, 0x1, RZ ;  /* 0x0000000103037819 */ /* 0x000fe200000006ff */
[----:B0-----:R-:W-:-:S04]  /*3fa0*/  IMAD.WIDE R6, R9, 0x4, R6 ;  /* 0x0000000409067825 */ /* 0x001fc800078e0206 */
[----:B------:R-:W-:-:S05]  /*3fb0*/  IMAD.WIDE R4, R3, 0x4, R4 ;  /* 0x0000000403047825 */ /* 0x000fca00078e0204 */
[----:B------:R2:W-:Y:S04]  /*3fc0*/  STG.E desc[UR36][R4.64], R28 ;  /* 0x0000001c04007986 */ /* 0x0005e8000c101924 */
[----:B------:R2:W-:Y:S04]  /*3fd0*/  STG.E desc[UR36][R4.64+0x4], R24 ;  /* 0x0000041804007986 */ /* 0x0005e8000c101924 */
[----:B------:R2:W-:Y:S04]  /*3fe0*/  STG.E desc[UR36][R6.64+0x4], R24 ;  /* 0x0000041806007986 */ /* 0x0005e8000c101924 */
[----:B------:R2:W-:Y:S02]  /*3ff0*/  STG.E desc[UR36][R6.64], R28 ;  /* 0x0000001c06007986 */ /* 0x0005e4000c101924 */
.L_x_471:
[----:B------:R-:W-:Y:S05]  /*4000*/  BSYNC.RECONVERGENT B9 ;  /* 0x0000000000097941 */ /* 0x000fea0003800200 */
.L_x_459:
[----:B------:R-:W-:Y:S01]  /*4010*/  ISETP.NE.AND P0, PT, R25, RZ, PT ;  /* 0x000000ff1900720c */ /* 0x000fe20003f05270 */
[----:B------:R-:W-:-:S12]  /*4020*/  BSSY.RECONVERGENT B6, `(.L_x_475) ;  /* 0x0000012000067945 */ /* 0x000fd80003800200 */
[----:B------:R-:W-:Y:S05]  /*4030*/  @P0 BRA `(.L_x_476) ;  /* 0x0000000000400947 */ /* 0x000fea0003800000 */
[----:B------:R-:W-:Y:S01]  /*4040*/  MOV R14, 0x8 ;  /* 0x00000008000e7802 */ /* 0x000fe20000000f00 */
[----:B------:R-:W2:Y:S01]  /*4050*/  LDCU.64 UR4, c[0x4][0x88] ;  /* 0x01001100ff0477ac */ /* 0x000ea20008000a00 */
[----:B------:R-:W-:Y:S02]  /*4060*/  HFMA2 R12, -RZ, RZ, 0, 5.9604644775390625e-08 ;  /* 0x00000001ff0c7431 */ /* 0x000fe400000001ff */
[----:B------:R-:W-:Y:S01]  /*4070*/  IMAD.MOV.U32 R8, RZ, RZ, 0x1ec ;  /* 0x000001ecff087424 */ /* 0x000fe200078e00ff */
[----:B------:R-:W3:Y:S01]  /*4080*/  LDCU.64 UR6, c[0x4][0x78] ;  /* 0x01000f00ff0677ac */ /* 0x000ee20008000a00 */
[----:B------:R-:W4:Y:S01]  /*4090*/  LDC.64 R14, c[0x4][R14] ;  /* 0x010000000e0e7b82 */ /* 0x000f220000000a00 */
[----:B------:R-:W-:Y:S01]  /*40a0*/  IMAD.MOV.U32 R13, RZ, RZ, RZ ;  /* 0x000000ffff0d7224 */ /* 0x000fe200078e00ff */
[----:B------:R-:W5:Y:S01]  /*40b0*/  LDCU.64 UR8, c[0x4][0x20] ;  /* 0x01000400ff0877ac */ /* 0x000f620008000a00 */
[----:B--2---:R-:W-:Y:S01]  /*40c0*/  IMAD.U32 R4, RZ, RZ, UR4 ;  /* 0x00000004ff047e24 */ /* 0x004fe2000f8e00ff */
[----:B------:R-:W-:Y:S01]  /*40d0*/  MOV R5, UR5 ;  /* 0x0000000500057c02 */ /* 0x000fe20008000f00 */
[----:B---3--:R-:W-:-:S02]  /*40e0*/  IMAD.U32 R6, RZ, RZ, UR6 ;  /* 0x00000006ff067e24 */ /* 0x008fc4000f8e00ff */
[----:B------:R-:W-:Y:S01]  /*40f0*/  IMAD.U32 R7, RZ, RZ, UR7 ;  /* 0x00000007ff077e24 */ /* 0x000fe2000f8e00ff */
[----:B-----5:R-:W-:Y:S01]  /*4100*/  MOV R10, UR8 ;  /* 0x00000008000a7c02 */ /* 0x020fe20008000f00 */
[----:B------:R-:W-:-:S07]  /*4110*/  IMAD.U32 R11, RZ, RZ, UR9 ;  /* 0x00000009ff0b7e24 */ /* 0x000fce000f8e00ff */
[----:B------:R-:W-:-:S07]  /*4120*/  LEPC R20, `(.L_x_476) ;  /* 0x000000001014794e */ /* 0x000fce0000000000 */
[----:B01--4-:R-:W-:Y:S05]  /*4130*/  CALL.ABS.NOINC R14 ;  /* 0x000000000e007343 */ /* 0x013fea0003c00000 */
.L_x_476:
[----:B------:R-:W-:Y:S05]  /*4140*/  BSYNC.RECONVERGENT B6 ;  /* 0x0000000000067941 */ /* 0x000fea0003800200 */
.L_x_475:
[----:B-1----:R-:W-:-:S05]  /*4150*/  VIADD R16, R25, 0xffffffff ;  /* 0xffffffff19107836 */ /* 0x002fca0000000000 */
[----:B------:R1:W-:Y:S02]  /*4160*/  STL [R1+0x10], R16 ;  /* 0x0000101001007387 */ /* 0x0003e40000100800 */
.L_x_456:
[----:B------:R-:W-:Y:S05]  /*4170*/  BSYNC.RECONVERGENT B10 ;  /* 0x00000000000a7941 */ /* 0x000fea0003800200 */
.L_x_455:
[----:B------:R-:W-:Y:S01]  /*4180*/  IADD3 R29, PT, PT, R29, 0x1, RZ ;  /* 0x000000011d1d7810 */ /* 0x000fe20007ffe0ff */
[----:B------:R-:W-:Y:S06]  /*4190*/  BRA `(.L_x_477) ;  /* 0xfffffff000cc7947 */ /* 0x000fec000383ffff */
.L_x_454:
[----:B------:R-:W-:Y:S05]  /*41a0*/  BSYNC B11 ;  /* 0x00000000000b7941 */ /* 0x000fea0003800000 */
.L_x_451:
[----:B------:R-:W-:-:S05]  /*41b0*/  VIADD R26, R26, 0x1 ;  /* 0x000000011a1a7836 */ /* 0x000fca0000000000 */
[----:B------:R-:W-:-:S13]  /*41c0*/  ISETP.GT.U32.AND P0, PT, R16, R26, PT ;  /* 0x0000001a1000720c */ /* 0x000fda0003f04070 */
[----:B------:R-:W-:Y:S05]  /*41d0*/  @P0 BRA `(.L_x_478) ;  /* 0xfffffff000180947 */ /* 0x000fea000383ffff */
[----:B------:R-:W-:Y:S05]  /*41e0*/  EXIT ;  /* 0x000000000000794d */ /* 0x000fea0003800000 */
.L_x_479:
        /* <DEDUP_REMOVED lines=9> */
.L_x_489:


//--------------------- .text._Z12print_kernelv   --------------------------
	.section	.text._Z12print_kernelv,"ax",@progbits
	.align	128
        .global         _Z12print_kernelv
        .type           _Z12print_kernelv,@function
        .size           _Z12print_kernelv,(.L_x_490 - _Z12print_kernelv)
        .other          _Z12print_kernelv,@"STO_CUDA_ENTRY STV_DEFAULT"
_Z12print_kernelv:
.text._Z12print_kernelv:
[----:B------:R-:W0:Y:S01]  /*0000*/  LDC R1, c[0x0][0x37c] ;  /* 0x0000df00ff017b82 */ /* 0x000e220000000800 */
[----:B------:R-:W1:Y:S01]  /*0010*/  S2R R8, SR_CTAID.X ;  /* 0x0000000000087919 */ /* 0x000e620000002500 */
[----:B0-----:R-:W-:Y:S01]  /*0020*/  VIADD R1, R1, 0xfffffff8 ;  /* 0xfffffff801017836 */ /* 0x001fe20000000000 */
[----:B------:R-:W-:Y:S01]  /*0030*/  MOV R0, 0x0 ;  /* 0x0000000000007802 */ /* 0x000fe20000000f00 */
[----:B------:R-:W0:Y:S01]  /*0040*/  LDCU UR4, c[0x0][0x2f8] ;  /* 0x00005f00ff0477ac */ /* 0x000e220008000800 */
[----:B------:R-:W1:Y:S03]  /*0050*/  S2R R9, SR_TID.X ;  /* 0x0000000000097919 */ /* 0x000e660000002100 */
[----:B------:R2:W3:Y:S01]  /*0060*/  LDC.64 R2, c[0x4][R0] ;  /* 0x0100000000027b82 */ /* 0x0004e20000000a00 */
[----:B------:R-:W4:Y:S01]  /*0070*/  LDCU.64 UR6, c[0x4][0x60] ;  /* 0x01000c00ff0677ac */ /* 0x000f220008000a00 */
[----:B------:R-:W5:Y:S01]  /*0080*/  LDCU UR5, c[0x0][0x2fc] ;  /* 0x00005f80ff0577ac */ /* 0x000f620008000800 */
[----:B0-----:R-:W-:Y:S01]  /*0090*/  IADD3 R6, P0, PT, R1, UR4, RZ ;  /* 0x0000000401067c10 */ /* 0x001fe2000ff1e0ff */
[----:B----4-:R-:W-:Y:S01]  /*00a0*/  IMAD.U32 R4, RZ, RZ, UR6 ;  /* 0x00000006ff047e24 */ /* 0x010fe2000f8e00ff */
[----:B------:R-:W-:-:S03]  /*00b0*/  MOV R5, UR7 ;  /* 0x0000000700057c02 */ /* 0x000fc60008000f00 */
[----:B-----5:R-:W-:Y:S01]  /*00c0*/  IMAD.X R7, RZ, RZ, UR5, P0 ;  /* 0x00000005ff077e24 */ /* 0x020fe200080e06ff */
[----:B-1----:R2:W-:Y:S07]  /*00d0*/  STL.64 [R1], R8 ;  /* 0x0000000801007387 */ /* 0x0025ee0000100a00 */
[----:B------:R-:W-:-:S07]  /*00e0*/  LEPC R20, `(.L_x_480) ;  /* 0x000000001014794e */ /* 0x000fce0000000000 */
[----:B--23--:R-:W-:Y:S05]  /*00f0*/  CALL.ABS.NOINC R2 ;  /* 0x0000000002007343 */ /* 0x00cfea0003c00000 */
.L_x_480:
[----:B------:R-:W-:Y:S05]  /*0100*/  EXIT ;  /* 0x000000000000794d */ /* 0x000fea0003800000 */
.L_x_481:
        /* <DEDUP_REMOVED lines=15> */
.L_x_490:


//--------------------- .nv.global.init           --------------------------
	.section	.nv.global.init,"aw",@progbits
.nv.global.init:
	.type		$str$5,@object
	.size		$str$5,($str$11 - $str$5)
$str$5:
        /*0000*/ 	.byte	0x66, 0x61, 0x6c, 0x73, 0x65, 0x00
	.type		$str$11,@object
	.size		$str$11,($str$6 - $str$11)
$str$11:
        /*0006*/ 	.byte	0x66, 0x69, 0x6c, 0x6c, 0x65, 0x64, 0x5f, 0x73, 0x69, 0x7a, 0x65, 0x20, 0x3e, 0x20, 0x30, 0x00
	.type		$str$6,@object
	.size		$str$6,($str$4 - $str$6)
$str$6:
        /*0016*/ 	.byte	0x2f, 0x74, 0x6d, 0x70, 0x2f, 0x73, 0x61, 0x73, 0x73, 0x5f, 0x63, 0x75, 0x5f, 0x63, 0x73, 0x6e
        /*0026*/ 	.byte	0x6a, 0x6c, 0x75, 0x68, 0x6c, 0x2f, 0x6b, 0x2e, 0x63, 0x75, 0x00
	.type		$str$4,@object
	.size		$str$4,(__unnamed_2 - $str$4)
$str$4:
        /*0031*/ 	.byte	0x76, 0x65, 0x72, 0x74, 0x65, 0x78, 0x5f, 0x69, 0x64, 0x20, 0x25, 0x64, 0x2c, 0x20, 0x6e, 0x5f
        /*0041*/ 	.byte	0x76, 0x65, 0x72, 0x74, 0x69, 0x63, 0x65, 0x73, 0x20, 0x25, 0x64, 0x0a, 0x00
	.type		__unnamed_2,@object
	.size		__unnamed_2,($str$3 - __unnamed_2)
__unnamed_2:
        /*004e*/ 	.byte	0x69, 0x6e, 0x74, 0x20, 0x43, 0x53, 0x52, 0x3a, 0x3a, 0x67, 0x65, 0x74, 0x5f, 0x65, 0x6e, 0x64
        /*005e*/ 	.byte	0x5f, 0x65, 0x64, 0x67, 0x65, 0x5f, 0x69, 0x64, 0x78, 0x28, 0x69, 0x6e, 0x74, 0x29, 0x00
	.type		$str$3,@object
	.size		$str$3,(__unnamed_1 - $str$3)
$str$3:
        /*006d*/ 	.byte	0x48, 0x65, 0x6c, 0x6c, 0x6f, 0x20, 0x66, 0x72, 0x6f, 0x6d, 0x20, 0x62, 0x6c, 0x6f, 0x63, 0x6b
        /*007d*/ 	.byte	0x20, 0x25, 0x64, 0x2c, 0x20, 0x74, 0x68, 0x72, 0x65, 0x61, 0x64, 0x20, 0x25, 0x64, 0x0a, 0x00
	.type		__unnamed_1,@object
	.size		__unnamed_1,($str$7 - __unnamed_1)
__unnamed_1:
        /*008d*/ 	.byte	0x69, 0x6e, 0x74, 0x20, 0x43, 0x53, 0x52, 0x3a, 0x3a, 0x67, 0x65, 0x74, 0x5f, 0x73, 0x74, 0x61
        /*009d*/ 	.byte	0x72, 0x74, 0x5f, 0x65, 0x64, 0x67, 0x65, 0x5f, 0x69, 0x64, 0x78, 0x28, 0x69, 0x6e, 0x74, 0x29
        /*00ad*/ 	.byte	0x00
	.type		$str$7,@object
	.size		$str$7,(__unnamed_3 - $str$7)
$str$7:
        /*00ae*/ 	.byte	0x76, 0x65, 0x72, 0x74, 0x65, 0x78, 0x5f, 0x69, 0x64, 0x20, 0x3c, 0x20, 0x6e, 0x5f, 0x76, 0x65
        /*00be*/ 	.byte	0x72, 0x74, 0x69, 0x63, 0x65, 0x73, 0x20, 0x26, 0x26, 0x20, 0x30, 0x20, 0x3c, 0x3d, 0x20, 0x76
        /*00ce*/ 	.byte	0x65, 0x72, 0x74, 0x65, 0x78, 0x5f, 0x69, 0x64, 0x00
	.type		__unnamed_3,@object
	.size		__unnamed_3,(__unnamed_7 - __unnamed_3)
__unnamed_3:
        /*00d7*/ 	.byte	0x76, 0x6f, 0x69, 0x64, 0x20, 0x56, 0x65, 0x63, 0x74, 0x6f, 0x72, 0x56, 0x65, 0x72, 0x74, 0x65
        /*00e7*/ 	.byte	0x78, 0x45, 0x6d, 0x62, 0x65, 0x64, 0x64, 0x69, 0x6e, 0x67, 0x3c, 0x73, 0x69, 0x7a, 0x65, 0x3e
        /*00f7*/ 	.byte	0x3a, 0x3a, 0x72, 0x65, 0x6d, 0x6f, 0x76, 0x65, 0x5f, 0x6c, 0x61, 0x73, 0x74, 0x28, 0x29, 0x20
        /*0107*/ 	.byte	0x5b, 0x77, 0x69, 0x74, 0x68, 0x20, 0x75, 0x6e, 0x73, 0x69, 0x67, 0x6e, 0x65, 0x64, 0x20, 0x69
        /*0117*/ 	.byte	0x6e, 0x74, 0x20, 0x73, 0x69, 0x7a, 0x65, 0x20, 0x3d, 0x20, 0x32, 0x55, 0x5d, 0x00
	.type		__unnamed_7,@object
	.size		__unnamed_7,(__unnamed_9 - __unnamed_7)
__unnamed_7:
        /*0125*/ 	.byte	0x76, 0x6f, 0x69, 0x64, 0x20, 0x56, 0x65, 0x63, 0x74, 0x6f, 0x72, 0x56, 0x65, 0x72, 0x74, 0x65
        /*0135*/ 	.byte	0x78, 0x45, 0x6d, 0x62, 0x65, 0x64, 0x64, 0x69, 0x6e, 0x67, 0x3c, 0x73, 0x69, 0x7a, 0x65, 0x3e
        /*0145*/ 	.byte	0x3a, 0x3a, 0x72, 0x65, 0x6d, 0x6f, 0x76, 0x65, 0x5f, 0x6c, 0x61, 0x73, 0x74, 0x28, 0x29, 0x20
        /*0155*/ 	.byte	0x5b, 0x77, 0x69, 0x74, 0x68, 0x20, 0x75, 0x6e, 0x73, 0x69, 0x67, 0x6e, 0x65, 0x64, 0x20, 0x69
        /*0165*/ 	.byte	0x6e, 0x74, 0x20, 0x73, 0x69, 0x7a, 0x65, 0x20, 0x3d, 0x20, 0x36, 0x55, 0x5d, 0x00
	.type		__unnamed_9,@object
	.size		__unnamed_9,(__unnamed_5 - __unnamed_9)
__unnamed_9:
        /*0173*/ 	.byte	0x76, 0x6f, 0x69, 0x64, 0x20, 0x56, 0x65, 0x63, 0x74, 0x6f, 0x72, 0x56, 0x65, 0x72, 0x74, 0x65
        /*0183*/ 	.byte	0x78, 0x45, 0x6d, 0x62, 0x65, 0x64, 0x64, 0x69, 0x6e, 0x67, 0x3c, 0x73, 0x69, 0x7a, 0x65, 0x3e
        /*0193*/ 	.byte	0x3a, 0x3a, 0x72, 0x65, 0x6d, 0x6f, 0x76, 0x65, 0x5f, 0x6c, 0x61, 0x73, 0x74, 0x28, 0x29, 0x20
        /*01a3*/ 	.byte	0x5b, 0x77, 0x69, 0x74, 0x68, 0x20, 0x75, 0x6e, 0x73, 0x69, 0x67, 0x6e, 0x65, 0x64, 0x20, 0x69
        /*01b3*/ 	.byte	0x6e, 0x74, 0x20, 0x73, 0x69, 0x7a, 0x65, 0x20, 0x3d, 0x20, 0x38, 0x55, 0x5d, 0x00
	.type		__unnamed_5,@object
	.size		__unnamed_5,(__unnamed_4 - __unnamed_5)
__unnamed_5:
        /*01c1*/ 	.byte	0x76, 0x6f, 0x69, 0x64, 0x20, 0x56, 0x65, 0x63, 0x74, 0x6f, 0x72, 0x56, 0x65, 0x72, 0x74, 0x65
        /*01d1*/ 	.byte	0x78, 0x45, 0x6d, 0x62, 0x65, 0x64, 0x64, 0x69, 0x6e, 0x67, 0x3c, 0x73, 0x69, 0x7a, 0x65, 0x3e
        /*01e1*/ 	.byte	0x3a, 0x3a, 0x72, 0x65, 0x6d, 0x6f, 0x76, 0x65, 0x5f, 0x6c, 0x61, 0x73, 0x74, 0x28, 0x29, 0x20
        /*01f1*/ 	.byte	0x5b, 0x77, 0x69, 0x74, 0x68, 0x20, 0x75, 0x6e, 0x73, 0x69, 0x67, 0x6e, 0x65, 0x64, 0x20, 0x69
        /*0201*/ 	.byte	0x6e, 0x74, 0x20, 0x73, 0x69, 0x7a, 0x65, 0x20, 0x3d, 0x20, 0x34, 0x55, 0x5d, 0x00
	.type		__unnamed_4,@object
	.size		__unnamed_4,(__unnamed_8 - __unnamed_4)
__unnamed_4:
        /*020f*/ 	.byte	0x76, 0x6f, 0x69, 0x64, 0x20, 0x56, 0x65, 0x63, 0x74, 0x6f, 0x72, 0x56, 0x65, 0x72, 0x74, 0x65
        /*021f*/ 	.byte	0x78, 0x45, 0x6d, 0x62, 0x65, 0x64, 0x64, 0x69, 0x6e, 0x67, 0x3c, 0x73, 0x69, 0x7a, 0x65, 0x3e
        /*022f*/ 	.byte	0x3a, 0x3a, 0x72, 0x65, 0x6d, 0x6f, 0x76, 0x65, 0x5f, 0x6c, 0x61, 0x73, 0x74, 0x28, 0x29, 0x20
        /*023f*/ 	.byte	0x5b, 0x77, 0x69, 0x74, 0x68, 0x20, 0x75, 0x6e, 0x73, 0x69, 0x67, 0x6e, 0x65, 0x64, 0x20, 0x69
        /*024f*/ 	.byte	0x6e, 0x74, 0x20, 0x73, 0x69, 0x7a, 0x65, 0x20, 0x3d, 0x20, 0x33, 0x55, 0x5d, 0x00
	.type		__unnamed_8,@object
	.size		__unnamed_8,(__unnamed_10 - __unnamed_8)
__unnamed_8:
        /*025d*/ 	.byte	0x76, 0x6f, 0x69, 0x64, 0x20, 0x56, 0x65, 0x63, 0x74, 0x6f, 0x72, 0x56, 0x65, 0x72, 0x74, 0x65
        /*026d*/ 	.byte	0x78, 0x45, 0x6d, 0x62, 0x65, 0x64, 0x64, 0x69, 0x6e, 0x67, 0x3c, 0x73, 0x69, 0x7a, 0x65, 0x3e
        /*027d*/ 	.byte	0x3a, 0x3a, 0x72, 0x65, 0x6d, 0x6f, 0x76, 0x65, 0x5f, 0x6c, 0x61, 0x73, 0x74, 0x28, 0x29, 0x20
        /*028d*/ 	.byte	0x5b, 0x77, 0x69, 0x74, 0x68, 0x20, 0x75, 0x6e, 0x73, 0x69, 0x67, 0x6e, 0x65, 0x64, 0x20, 0x69
        /*029d*/ 	.byte	0x6e, 0x74, 0x20, 0x73, 0x69, 0x7a, 0x65, 0x20, 0x3d, 0x20, 0x37, 0x55, 0x5d, 0x00
	.type		__unnamed_10,@object
	.size		__unnamed_10,(__unnamed_6 - __unnamed_10)
__unnamed_10:
        /*02ab*/ 	.byte	0x76, 0x6f, 0x69, 0x64, 0x20, 0x56, 0x65, 0x63, 0x74, 0x6f, 0x72, 0x56, 0x65, 0x72, 0x74, 0x65
        /*02bb*/ 	.byte	0x78, 0x45, 0x6d, 0x62, 0x65, 0x64, 0x64, 0x69, 0x6e, 0x67, 0x3c, 0x73, 0x69, 0x7a, 0x65, 0x3e
        /*02cb*/ 	.byte	0x3a, 0x3a, 0x72, 0x65, 0x6d, 0x6f, 0x76, 0x65, 0x5f, 0x6c, 0x61, 0x73, 0x74, 0x28, 0x29, 0x20
        /*02db*/ 	.byte	0x5b, 0x77, 0x69, 0x74, 0x68, 0x20, 0x75, 0x6e, 0x73, 0x69, 0x67, 0x6e, 0x65, 0x64, 0x20, 0x69
        /*02eb*/ 	.byte	0x6e, 0x74, 0x20, 0x73, 0x69, 0x7a, 0x65, 0x20, 0x3d, 0x20, 0x39, 0x55, 0x5d, 0x00
	.type		__unnamed_6,@object
	.size		__unnamed_6,(.L_5 - __unnamed_6)
__unnamed_6:
        /*02f9*/ 	.byte	0x76, 0x6f, 0x69, 0x64, 0x20, 0x56, 0x65, 0x63, 0x74, 0x6f, 0x72, 0x56, 0x65, 0x72, 0x74, 0x65
        /*0309*/ 	.byte	0x78, 0x45, 0x6d, 0x62, 0x65, 0x64, 0x64, 0x69, 0x6e, 0x67, 0x3c, 0x73, 0x69, 0x7a, 0x65, 0x3e
        /*0319*/ 	.byte	0x3a, 0x3a, 0x72, 0x65, 0x6d, 0x6f, 0x76, 0x65, 0x5f, 0x6c, 0x61, 0x73, 0x74, 0x28, 0x29, 0x20
        /*0329*/ 	.byte	0x5b, 0x77, 0x69, 0x74, 0x68, 0x20, 0x75, 0x6e, 0x73, 0x69, 0x67, 0x6e, 0x65, 0x64, 0x20, 0x69
        /*0339*/ 	.byte	0x6e, 0x74, 0x20, 0x73, 0x69, 0x7a, 0x65, 0x20, 0x3d, 0x20, 0x35, 0x55, 0x5d, 0x00
.L_5:


//--------------------- .nv.shared.reserved.0     --------------------------
	.section	.nv.shared.reserved.0,"aw",@nobits
	.weak		__nv_reservedSMEM_offset_0_alias
	.size		__nv_reservedSMEM_offset_0_alias, 0, 64
	.other		__nv_reservedSMEM_offset_0_alias,@"STO_CUDA_RESERVED_SHARED STV_DEFAULT"
__nv_reservedSMEM_offset_0_alias:
	.zero		0
	.zero		64


//--------------------- .nv.constant0._Z38run_single_step_vectorvertex_embeddingILm8EEvPviP3CSRS0_PiS0_S3_S3_S3_i --------------------------
	.section	.nv.constant0._Z38run_single_step_vectorvertex_embeddingILm8EEvPviP3CSRS0_PiS0_S3_S3_S3_i,"a",@progbits
	.sectionflags	@""
	.align	4
.nv.constant0._Z38run_single_step_vectorvertex_embeddingILm8EEvPviP3CSRS0_PiS0_S3_S3_S3_i:
	.zero		972


//--------------------- .nv.constant0._Z38run_single_step_vectorvertex_embeddingILm7EEvPviP3CSRS0_PiS0_S3_S3_S3_i --------------------------
	.section	.nv.constant0._Z38run_single_step_vectorvertex_embeddingILm7EEvPviP3CSRS0_PiS0_S3_S3_S3_i,"a",@progbits
	.sectionflags	@""
	.align	4
.nv.constant0._Z38run_single_step_vectorvertex_embeddingILm7EEvPviP3CSRS0_PiS0_S3_S3_S3_i:
	.zero		972


//--------------------- .nv.constant0._Z38run_single_step_vectorvertex_embeddingILm6EEvPviP3CSRS0_PiS0_S3_S3_S3_i --------------------------
	.section	.nv.constant0._Z38run_single_step_vectorvertex_embeddingILm6EEvPviP3CSRS0_PiS0_S3_S3_S3_i,"a",@progbits
	.sectionflags	@""
	.align	4
.nv.constant0._Z38run_single_step_vectorvertex_embeddingILm6EEvPviP3CSRS0_PiS0_S3_S3_S3_i:
	.zero		972


//--------------------- .nv.constant0._Z38run_single_step_vectorvertex_embeddingILm5EEvPviP3CSRS0_PiS0_S3_S3_S3_i --------------------------
	.section	.nv.constant0._Z38run_single_step_vectorvertex_embeddingILm5EEvPviP3CSRS0_PiS0_S3_S3_S3_i,"a",@progbits
	.sectionflags	@""
	.align	4
.nv.constant0._Z38run_single_step_vectorvertex_embeddingILm5EEvPviP3CSRS0_PiS0_S3_S3_S3_i:
	.zero		972


//--------------------- .nv.constant0._Z38run_single_step_vectorvertex_embeddingILm4EEvPviP3CSRS0_PiS0_S3_S3_S3_i --------------------------
	.section	.nv.constant0._Z38run_single_step_vectorvertex_embeddingILm4EEvPviP3CSRS0_PiS0_S3_S3_S3_i,"a",@progbits
	.sectionflags	@""
	.align	4
.nv.constant0._Z38run_single_step_vectorvertex_embeddingILm4EEvPviP3CSRS0_PiS0_S3_S3_S3_i:
	.zero		972


//--------------------- .nv.constant0._Z38run_single_step_vectorvertex_embeddingILm3EEvPviP3CSRS0_PiS0_S3_S3_S3_i --------------------------
	.section	.nv.constant0._Z38run_single_step_vectorvertex_embeddingILm3EEvPviP3CSRS0_PiS0_S3_S3_S3_i,"a",@progbits
	.sectionflags	@""
	.align	4
.nv.constant0._Z38run_single_step_vectorvertex_embeddingILm3EEvPviP3CSRS0_PiS0_S3_S3_S3_i:
	.zero		972


//--------------------- .nv.constant0._Z38run_single_step_vectorvertex_embeddingILm2EEvPviP3CSRS0_PiS0_S3_S3_S3_i --------------------------
	.section	.nv.constant0._Z38run_single_step_vectorvertex_embeddingILm2EEvPviP3CSRS0_PiS0_S3_S3_S3_i,"a",@progbits
	.sectionflags	@""
	.align	4
.nv.constant0._Z38run_single_step_vectorvertex_embeddingILm2EEvPviP3CSRS0_PiS0_S3_S3_S3_i:
	.zero		972


//--------------------- .nv.constant0._Z38run_single_step_vectorvertex_embeddingILm1EEvPviP3CSRS0_PiS0_S3_S3_S3_i --------------------------
	.section	.nv.constant0._Z38run_single_step_vectorvertex_embeddingILm1EEvPviP3CSRS0_PiS0_S3_S3_S3_i,"a",@progbits
	.sectionflags	@""
	.align	4
.nv.constant0._Z38run_single_step_vectorvertex_embeddingILm1EEvPviP3CSRS0_PiS0_S3_S3_S3_i:
	.zero		972


//--------------------- .nv.constant0._Z12print_kernelv --------------------------
	.section	.nv.constant0._Z12print_kernelv,"a",@progbits
	.sectionflags	@""
	.align	4
.nv.constant0._Z12print_kernelv:
	.zero		896


//--------------------- SYMBOLS --------------------------

	.type		.nv.reservedSmem.offset0,@object
	.size		.nv.reservedSmem.offset0,0x4
	.type		vprintf,@function
	.type		__assertfail,@function
